	.target	sm_80

	.elftype	@"ET_EXEC"


//--------------------- .note.nv.tkinfo           --------------------------
	.section	.note.nv.tkinfo,"",@"SHT_NOTE"
	.sectionflags	@"SHF_NOTE_NV_TKINFO"
	.tkinfo
        /*0018*/ 	.word	0x00000002
        /*0030*/ 	.string	""
        /*0030*/ 	.string	"ptxas"
        /*0030*/ 	.string	"Cuda compilation tools, release 13.0, V13.0.88"
        /*0030*/ 	.string	"Build cuda_13.0.r13.0/compiler.36424714_0"
        /*0030*/ 	.string	"-v  -suppress-debug-info  -lineinfo  -arch sm_80 "



//--------------------- .note.nv.cuinfo           --------------------------
	.section	.note.nv.cuinfo,"",@"SHT_NOTE"
	.sectionflags	@"SHF_NOTE_NV_CUINFO"
        /*0018*/ 	.short	0x0002
        /*001a*/ 	.short	0x0050
        /*001c*/ 	.short	0x0082
	.zero		2


//--------------------- .nv.info                  --------------------------
	.section	.nv.info,"",@"SHT_CUDA_INFO"
	.align	4


	//----- nvinfo : EIATTR_REGCOUNT
	.align		4
        /*0000*/ 	.byte	0x04, 0x2f
        /*0002*/ 	.short	(.L_1 - .L_0)
	.align		4
.L_0:
        /*0004*/ 	.word	index@(matmul_kernel)
        /*0008*/ 	.word	0x000000ff


	//----- nvinfo : EIATTR_FRAME_SIZE
	.align		4
.L_1:
        /*000c*/ 	.byte	0x04, 0x11
        /*000e*/ 	.short	(.L_3 - .L_2)
	.align		4
.L_2:
        /*0010*/ 	.word	index@(matmul_kernel)
        /*0014*/ 	.word	0x000047e8


	//----- nvinfo : EIATTR_MIN_STACK_SIZE
	.align		4
.L_3:
        /*0018*/ 	.byte	0x04, 0x12
        /*001a*/ 	.short	(.L_5 - .L_4)
	.align		4
.L_4:
        /*001c*/ 	.word	index@(matmul_kernel)
        /*0020*/ 	.word	0x000047e8
.L_5:


//--------------------- .nv.info.matmul_kernel    --------------------------
	.section	.nv.info.matmul_kernel,"",@"SHT_CUDA_INFO"
	.sectionflags	@""
	.align	4


	//----- nvinfo : EIATTR_CUDA_API_VERSION
	.align		4
        /*0000*/ 	.byte	0x04, 0x37
        /*0002*/ 	.short	(.L_7 - .L_6)
.L_6:
        /*0004*/ 	.word	0x00000082


	//----- nvinfo : EIATTR_SW2861232_WAR
	.align		4
.L_7:
        /*0008*/ 	.byte	0x01, 0x35
	.zero		2


	//----- nvinfo : EIATTR_PARAM_CBANK
	.align		4
        /*000c*/ 	.byte	0x04, 0x0a
        /*000e*/ 	.short	(.L_9 - .L_8)
	.align		4
.L_8:
        /*0010*/ 	.word	index@(.nv.constant0.matmul_kernel)
        /*0014*/ 	.short	0x0160
        /*0016*/ 	.short	0x0050


	//----- nvinfo : EIATTR_CBANK_PARAM_SIZE
	.align		4
.L_9:
        /*0018*/ 	.byte	0x03, 0x19
        /*001a*/ 	.short	0x0050


	//----- nvinfo : EIATTR_KPARAM_INFO
	.align		4
        /*001c*/ 	.byte	0x04, 0x17
        /*001e*/ 	.short	(.L_11 - .L_10)
.L_10:
        /*0020*/ 	.word	0x00000000
        /*0024*/ 	.short	0x000d
        /*0026*/ 	.short	0x0048
        /*0028*/ 	.byte	0x00, 0xf4, 0x21, 0x00


	//----- nvinfo : EIATTR_KPARAM_INFO
	.align		4
.L_11:
        /*002c*/ 	.byte	0x04, 0x17
        /*002e*/ 	.short	(.L_13 - .L_12)
.L_12:
        /*0030*/ 	.word	0x00000000
        /*0034*/ 	.short	0x000c
        /*0036*/ 	.short	0x0040
        /*0038*/ 	.byte	0x00, 0xf4, 0x21, 0x00


	//----- nvinfo : EIATTR_KPARAM_INFO
	.align		4
.L_13:
        /*003c*/ 	.byte	0x04, 0x17
        /*003e*/ 	.short	(.L_15 - .L_14)
.L_14:
        /*0040*/ 	.word	0x00000000
        /*0044*/ 	.short	0x000b
        /*0046*/ 	.short	0x0038
        /*0048*/ 	.byte	0x00, 0xf0, 0x11, 0x00


	//----- nvinfo : EIATTR_KPARAM_INFO
	.align		4
.L_15:
        /*004c*/ 	.byte	0x04, 0x17
        /*004e*/ 	.short	(.L_17 - .L_16)
.L_16:
        /*0050*/ 	.word	0x00000000
        /*0054*/ 	.short	0x000a
        /*0056*/ 	.short	0x0034
        /*0058*/ 	.byte	0x00, 0xf0, 0x11, 0x00


	//----- nvinfo : EIATTR_KPARAM_INFO
	.align		4
.L_17:
        /*005c*/ 	.byte	0x04, 0x17
        /*005e*/ 	.short	(.L_19 - .L_18)
.L_18:
        /*0060*/ 	.word	0x00000000
        /*0064*/ 	.short	0x0009
        /*0066*/ 	.short	0x0030
        /*0068*/ 	.byte	0x00, 0xf0, 0x11, 0x00


	//----- nvinfo : EIATTR_KPARAM_INFO
	.align		4
.L_19:
        /*006c*/ 	.byte	0x04, 0x17
        /*006e*/ 	.short	(.L_21 - .L_20)
.L_20:
        /*0070*/ 	.word	0x00000000
        /*0074*/ 	.short	0x0008
        /*0076*/ 	.short	0x002c
        /*0078*/ 	.byte	0x00, 0xf0, 0x11, 0x00


	//----- nvinfo : EIATTR_KPARAM_INFO
	.align		4
.L_21:
        /*007c*/ 	.byte	0x04, 0x17
        /*007e*/ 	.short	(.L_23 - .L_22)
.L_22:
        /*0080*/ 	.word	0x00000000
        /*0084*/ 	.short	0x0007
        /*0086*/ 	.short	0x0028
        /*0088*/ 	.byte	0x00, 0xf0, 0x11, 0x00


	//----- nvinfo : EIATTR_KPARAM_INFO
	.align		4
.L_23:
        /*008c*/ 	.byte	0x04, 0x17
        /*008e*/ 	.short	(.L_25 - .L_24)
.L_24:
        /*0090*/ 	.word	0x00000000
        /*0094*/ 	.short	0x0006
        /*0096*/ 	.short	0x0024
        /*0098*/ 	.byte	0x00, 0xf0, 0x11, 0x00


	//----- nvinfo : EIATTR_KPARAM_INFO
	.align		4
.L_25:
        /*009c*/ 	.byte	0x04, 0x17
        /*009e*/ 	.short	(.L_27 - .L_26)
.L_26:
        /*00a0*/ 	.word	0x00000000
        /*00a4*/ 	.short	0x0005
        /*00a6*/ 	.short	0x0020
        /*00a8*/ 	.byte	0x00, 0xf0, 0x11, 0x00


	//----- nvinfo : EIATTR_KPARAM_INFO
	.align		4
.L_27:
        /*00ac*/ 	.byte	0x04, 0x17
        /*00ae*/ 	.short	(.L_29 - .L_28)
.L_28:
        /*00b0*/ 	.word	0x00000000
        /*00b4*/ 	.short	0x0004
        /*00b6*/ 	.short	0x001c
        /*00b8*/ 	.byte	0x00, 0xf0, 0x11, 0x00


	//----- nvinfo : EIATTR_KPARAM_INFO
	.align		4
.L_29:
        /*00bc*/ 	.byte	0x04, 0x17
        /*00be*/ 	.short	(.L_31 - .L_30)
.L_30:
        /*00c0*/ 	.word	0x00000000
        /*00c4*/ 	.short	0x0003
        /*00c6*/ 	.short	0x0018
        /*00c8*/ 	.byte	0x00, 0xf0, 0x11, 0x00


	//----- nvinfo : EIATTR_KPARAM_INFO
	.align		4
.L_31:
        /*00cc*/ 	.byte	0x04, 0x17
        /*00ce*/ 	.short	(.L_33 - .L_32)
.L_32:
        /*00d0*/ 	.word	0x00000000
        /*00d4*/ 	.short	0x0002
        /*00d6*/ 	.short	0x0010
        /*00d8*/ 	.byte	0x00, 0xf4, 0x21, 0x00


	//----- nvinfo : EIATTR_KPARAM_INFO
	.align		4
.L_33:
        /*00dc*/ 	.byte	0x04, 0x17
        /*00de*/ 	.short	(.L_35 - .L_34)
.L_34:
        /*00e0*/ 	.word	0x00000000
        /*00e4*/ 	.short	0x0001
        /*00e6*/ 	.short	0x0008
        /*00e8*/ 	.byte	0x00, 0xf4, 0x21, 0x00


	//----- nvinfo : EIATTR_KPARAM_INFO
	.align		4
.L_35:
        /*00ec*/ 	.byte	0x04, 0x17
        /*00ee*/ 	.short	(.L_37 - .L_36)
.L_36:
        /*00f0*/ 	.word	0x00000000
        /*00f4*/ 	.short	0x0000
        /*00f6*/ 	.short	0x0000
        /*00f8*/ 	.byte	0x00, 0xf4, 0x21, 0x00


	//----- nvinfo : EIATTR_MAXREG_COUNT
	.align		4
.L_37:
        /*00fc*/ 	.byte	0x03, 0x1b
        /*00fe*/ 	.short	0x00ff


	//----- nvinfo : EIATTR_NUM_BARRIERS
	.align		4
        /*0100*/ 	.byte	0x02, 0x4c
        /*0102*/ 	.byte	0x01
	.zero		1


	//----- nvinfo : EIATTR_ANNOTATIONS
	.align		4
        /*0104*/ 	.byte	0x04, 0x55
        /*0106*/ 	.short	(.L_39 - .L_38)


	//   ....[0]....
.L_38:
        /*0108*/ 	.word	0x00000001
        /*010c*/ 	.byte	0x10, 0x06, 0x00, 0x00, 0x01, 0x00, 0x00, 0x00, 0x90, 0x06, 0x00, 0x00, 0x01, 0x00, 0x00, 0x00
        /* <DEDUP_REMOVED lines=3598> */
        /*e1fc*/ 	.byte	0x10, 0x48, 0x03, 0x00, 0x01, 0x00, 0x00, 0x00, 0x20, 0x48, 0x03, 0x00


	//----- nvinfo : EIATTR_MERCURY_ISA_VERSION
	.align		4
.L_39:
        /*e208*/ 	.byte	0x03, 0x5f
        /*e20a*/ 	.short	0x0000


	//----- nvinfo : EIATTR_EXIT_INSTR_OFFSETS
	.align		4
        /*e20c*/ 	.byte	0x04, 0x1c
        /*e20e*/ 	.short	(.L_41 - .L_40)


	//   ....[0]....
.L_40:
        /*e210*/ 	.word	0x000aec00


	//   ....[1]....
        /*e214*/ 	.word	0x000aec20


	//----- nvinfo : EIATTR_REQNTID
	.align		4
.L_41:
        /*e218*/ 	.byte	0x04, 0x10
        /*e21a*/ 	.short	(.L_43 - .L_42)
.L_42:
        /*e21c*/ 	.word	0x00000040
        /*e220*/ 	.word	0x00000001
        /*e224*/ 	.word	0x00000001
.L_43:


//--------------------- .nv.callgraph             --------------------------
	.section	.nv.callgraph,"",@"SHT_CUDA_CALLGRAPH"
	.align	4
	.sectionentsize	8
	.align		4
        /*0000*/ 	.word	0x00000000
	.align		4
        /*0004*/ 	.word	0xffffffff
	.align		4
        /*0008*/ 	.word	0x00000000
	.align		4
        /*000c*/ 	.word	0xfffffffe
	.align		4
        /*0010*/ 	.word	0x00000000
	.align		4
        /*0014*/ 	.word	0xfffffffd
	.align		4
        /*0018*/ 	.word	0x00000000
	.align		4
        /*001c*/ 	.word	0xfffffffc


//--------------------- .nv.rel.action            --------------------------
	.section	.nv.rel.action,"",@"SHT_CUDA_RELOCINFO"
	.align	8
	.sectionentsize	8
        /*0000*/ 	.byte	0x73, 0x00, 0x00, 0x00, 0x00, 0x00, 0x00, 0x00, 0x00, 0x00, 0x00, 0x11, 0x25, 0x00, 0x05, 0x36


//--------------------- .nv.constant0.matmul_kernel --------------------------
	.section	.nv.constant0.matmul_kernel,"a",@progbits
	.sectionflags	@""
	.align	4
.nv.constant0.matmul_kernel:
	.zero		432


//--------------------- .text.matmul_kernel       --------------------------
	.section	.text.matmul_kernel,"ax",@progbits
	.sectioninfo	@"SHI_REGISTERS=255"
	.align	128
        .global         matmul_kernel
        .type           matmul_kernel,@function
        .size           matmul_kernel,(.L_x_3 - matmul_kernel)
        .other          matmul_kernel,@"STO_CUDA_ENTRY STV_DEFAULT"
matmul_kernel:
.text.matmul_kernel:
[----:B------:R-:W-:Y:S02]  /*0000*/  IMAD.MOV.U32 R1, RZ, RZ, c[0x0][0x28] ;  /* 0x00000a00ff017624 */ /* 0x000fe400078e00ff */
[----:B------:R-:W-:Y:S01]  /*0010*/  IMAD.MOV.U32 R0, RZ, RZ, c[0x0][0x17c] ;  /* 0x00005f00ff007624 */ /* 0x000fe200078e00ff */
[----:B------:R-:W1:Y:S01]  /*0020*/  S2R R5, SR_CTAID.X ;  /* 0x0000000000057919 */ /* 0x000e620000002500 */
[----:B------:R-:W-:Y:S02]  /*0030*/  IABS R246, c[0x0][0x17c] ;  /* 0x00005f0000f67a13 */ /* 0x000fe40000000000 */
[----:B------:R-:W-:Y:S01]  /*0040*/  IADD3 R1, R1, -0x47e8, RZ ;  /* 0xffffb81801017810 */ /* 0x000fe20007ffe0ff */
[----:B------:R-:W2:Y:S01]  /*0050*/  S2R R15, SR_TID.X ;  /* 0x00000000000f7919 */ /* 0x000ea20000002100 */
[----:B------:R-:W-:-:S04]  /*0060*/  IADD3 R0, R0, 0x1ff, RZ ;  /* 0x000001ff00007810 */ /* 0x000fc80007ffe0ff */
[----:B------:R-:W-:-:S04]  /*0070*/  SHF.R.S32.HI R3, RZ, 0x1f, R0 ;  /* 0x0000001fff037819 */ /* 0x000fc80000011400 */
[----:B------:R-:W-:-:S04]  /*0080*/  LEA.HI R3, R3, R0, RZ, 0x9 ;  /* 0x0000000003037211 */ /* 0x000fc800078f48ff */
[----:B------:R-:W-:-:S05]  /*0090*/  SHF.R.S32.HI R3, RZ, 0x9, R3 ;  /* 0x00000009ff037819 */ /* 0x000fca0000011403 */
[----:B------:R-:W-:Y:S01]  /*00a0*/  IMAD.SHL.U32 R4, R3, 0x8, RZ ;  /* 0x0000000803047824 */ /* 0x000fe200078e00ff */
[----:B-1----:R-:W-:-:S04]  /*00b0*/  IABS R8, R5 ;  /* 0x0000000500087213 */ /* 0x002fc80000000000 */
[-C--:B------:R-:W-:Y:S02]  /*00c0*/  IABS R7, R4.reuse ;  /* 0x0000000400077213 */ /* 0x080fe40000000000 */
[----:B------:R-:W-:Y:S02]  /*00d0*/  IABS R10, R4 ;  /* 0x00000004000a7213 */ /* 0x000fe40000000000 */
[----:B------:R-:W1:Y:S01]  /*00e0*/  I2F.RP R0, R7 ;  /* 0x0000000700007306 */ /* 0x000e620000209400 */
[----:B--2---:R-:W-:Y:S02]  /*00f0*/  LOP3.LUT R13, R15, 0x3f, RZ, 0xc0, !PT ;  /* 0x0000003f0f0d7812 */ /* 0x004fe400078ec0ff */
[----:B------:R-:W-:-:S04]  /*0100*/  SHF.R.U32.HI R242, RZ, 0x5, R15 ;  /* 0x00000005fff27819 */ /* 0x000fc8000001160f */
[----:B------:R-:W-:Y:S01]  /*0110*/  SGXT.U32 R242, R242, 0x1 ;  /* 0x00000001f2f2781a */ /* 0x000fe20000000000 */
[----:B-1----:R-:W1:Y:S02]  /*0120*/  MUFU.RCP R0, R0 ;  /* 0x0000000000007308 */ /* 0x002e640000001000 */
[----:B-1----:R-:W-:Y:S01]  /*0130*/  IADD3 R2, R0, 0xffffffe, RZ ;  /* 0x0ffffffe00027810 */ /* 0x002fe20007ffe0ff */
[----:B------:R-:W-:-:S05]  /*0140*/  IMAD.MOV R0, RZ, RZ, -R10 ;  /* 0x000000ffff007224 */ /* 0x000fca00078e0a0a */
[----:B------:R1:W2:Y:S02]  /*0150*/  F2I.FTZ.U32.TRUNC.NTZ R3, R2 ;  /* 0x0000000200037305 */ /* 0x0002a4000021f000 */
[----:B-1----:R-:W-:Y:S02]  /*0160*/  IMAD.MOV.U32 R2, RZ, RZ, RZ ;  /* 0x000000ffff027224 */ /* 0x002fe400078e00ff */
[----:B--2---:R-:W-:-:S04]  /*0170*/  IMAD.MOV R6, RZ, RZ, -R3 ;  /* 0x000000ffff067224 */ /* 0x004fc800078e0a03 */
[----:B------:R-:W-:Y:S02]  /*0180*/  IMAD R9, R6, R7, RZ ;  /* 0x0000000706097224 */ /* 0x000fe400078e02ff */
[----:B------:R-:W-:Y:S02]  /*0190*/  IMAD.MOV.U32 R6, RZ, RZ, R8 ;  /* 0x000000ffff067224 */ /* 0x000fe400078e0008 */
[----:B------:R-:W-:-:S06]  /*01a0*/  IMAD.HI.U32 R3, R3, R9, R2 ;  /* 0x0000000903037227 */ /* 0x000fcc00078e0002 */
[----:B------:R-:W-:-:S04]  /*01b0*/  IMAD.HI.U32 R3, R3, R6, RZ ;  /* 0x0000000603037227 */ /* 0x000fc800078e00ff */
[----:B------:R-:W-:-:S05]  /*01c0*/  IMAD R0, R3, R0, R6 ;  /* 0x0000000003007224 */ /* 0x000fca00078e0206 */
[----:B------:R-:W-:-:S13]  /*01d0*/  ISETP.GT.U32.AND P1, PT, R7, R0, PT ;  /* 0x000000000700720c */ /* 0x000fda0003f24070 */
[----:B------:R-:W-:Y:S01]  /*01e0*/  @!P1 IMAD.IADD R0, R0, 0x1, -R7 ;  /* 0x0000000100009824 */ /* 0x000fe200078e0a07 */
[----:B------:R-:W-:Y:S02]  /*01f0*/  @!P1 IADD3 R3, R3, 0x1, RZ ;  /* 0x0000000103039810 */ /* 0x000fe40007ffe0ff */
[----:B------:R-:W-:Y:S02]  /*0200*/  ISETP.NE.AND P1, PT, R4, RZ, PT ;  /* 0x000000ff0400720c */ /* 0x000fe40003f25270 */
[----:B------:R-:W-:Y:S02]  /*0210*/  ISETP.GE.U32.AND P0, PT, R0, R7, PT ;  /* 0x000000070000720c */ /* 0x000fe40003f06070 */
[----:B------:R-:W-:-:S04]  /*0220*/  LOP3.LUT R0, R5, R4, RZ, 0x3c, !PT ;  /* 0x0000000405007212 */ /* 0x000fc800078e3cff */
[----:B------:R-:W-:Y:S01]  /*0230*/  ISETP.GE.AND P2, PT, R0, RZ, PT ;  /* 0x000000ff0000720c */ /* 0x000fe20003f46270 */
[----:B------:R-:W-:-:S05]  /*0240*/  IMAD.MOV.U32 R0, RZ, RZ, c[0x0][0x178] ;  /* 0x00005e00ff007624 */ /* 0x000fca00078e00ff */
[----:B------:R-:W-:Y:S02]  /*0250*/  IADD3 R0, R0, 0xff, RZ ;  /* 0x000000ff00007810 */ /* 0x000fe40007ffe0ff */
[----:B------:R-:W-:-:S05]  /*0260*/  @P0 IADD3 R3, R3, 0x1, RZ ;  /* 0x0000000103030810 */ /* 0x000fca0007ffe0ff */
[----:B------:R-:W-:Y:S01]  /*0270*/  IMAD.MOV.U32 R2, RZ, RZ, R3 ;  /* 0x000000ffff027224 */ /* 0x000fe200078e0003 */
[----:B------:R-:W-:-:S03]  /*0280*/  SHF.R.S32.HI R3, RZ, 0x1f, R0 ;  /* 0x0000001fff037819 */ /* 0x000fc60000011400 */
[----:B------:R-:W-:Y:S01]  /*0290*/  @!P2 IMAD.MOV R2, RZ, RZ, -R2 ;  /* 0x000000ffff02a224 */ /* 0x000fe200078e0a02 */
[----:B------:R-:W-:Y:S02]  /*02a0*/  @!P1 LOP3.LUT R2, RZ, R4, RZ, 0x33, !PT ;  /* 0x00000004ff029212 */ /* 0x000fe400078e33ff */
[----:B------:R-:W-:-:S03]  /*02b0*/  LEA.HI R3, R3, R0, RZ, 0x8 ;  /* 0x0000000003037211 */ /* 0x000fc600078f40ff */
[----:B------:R-:W-:Y:S02]  /*02c0*/  IMAD.SHL.U32 R6, R2, 0x8, RZ ;  /* 0x0000000802067824 */ /* 0x000fe400078e00ff */
[----:B------:R-:W-:-:S03]  /*02d0*/  IMAD.MOV R2, RZ, RZ, -R2 ;  /* 0x000000ffff027224 */ /* 0x000fc600078e0a02 */
[----:B------:R-:W-:Y:S01]  /*02e0*/  LEA.HI.SX32 R3, R3, -R6, 0x18 ;  /* 0x8000000603037211 */ /* 0x000fe200078fc2ff */
[----:B------:R-:W-:-:S03]  /*02f0*/  IMAD R8, R4, R2, R5 ;  /* 0x0000000204087224 */ /* 0x000fc600078e0205 */
[----:B------:R-:W-:-:S04]  /*0300*/  IMNMX R11, R3, 0x8, PT ;  /* 0x00000008030b7817 */ /* 0x000fc80003800200 */
[-C--:B------:R-:W-:Y:S02]  /*0310*/  IABS R7, R11.reuse ;  /* 0x0000000b00077213 */ /* 0x080fe40000000000 */
[----:B------:R-:W-:Y:S02]  /*0320*/  IABS R4, R11 ;  /* 0x0000000b00047213 */ /* 0x000fe40000000000 */
[----:B------:R-:W1:Y:S08]  /*0330*/  I2F.RP R0, R7 ;  /* 0x0000000700007306 */ /* 0x000e700000209400 */
[----:B-1----:R-:W1:Y:S02]  /*0340*/  MUFU.RCP R0, R0 ;  /* 0x0000000000007308 */ /* 0x002e640000001000 */
[----:B-1----:R-:W-:Y:S01]  /*0350*/  IADD3 R3, R0, 0xffffffe, RZ ;  /* 0x0ffffffe00037810 */ /* 0x002fe20007ffe0ff */
[----:B------:R-:W-:-:S05]  /*0360*/  IMAD.MOV R0, RZ, RZ, -R4 ;  /* 0x000000ffff007224 */ /* 0x000fca00078e0a04 */
[----:B------:R-:W1:Y:S08]  /*0370*/  I2F.RP R4, R246 ;  /* 0x000000f600047306 */ /* 0x000e700000209400 */
[----:B------:R-:W2:Y:S08]  /*0380*/  F2I.FTZ.U32.TRUNC.NTZ R3, R3 ;  /* 0x0000000300037305 */ /* 0x000eb0000021f000 */
[----:B-1----:R-:W1:Y:S01]  /*0390*/  MUFU.RCP R4, R4 ;  /* 0x0000000400047308 */ /* 0x002e620000001000 */
[----:B--2---:R-:W-:-:S04]  /*03a0*/  IMAD.MOV R9, RZ, RZ, -R3 ;  /* 0x000000ffff097224 */ /* 0x004fc800078e0a03 */
[----:B------:R-:W-:Y:S01]  /*03b0*/  IMAD.MOV.U32 R2, RZ, RZ, R9 ;  /* 0x000000ffff027224 */ /* 0x000fe200078e0009 */
[----:B------:R-:W-:-:S03]  /*03c0*/  IABS R9, R8 ;  /* 0x0000000800097213 */ /* 0x000fc60000000000 */
[----:B------:R-:W-:Y:S01]  /*03d0*/  IMAD R5, R2, R7, RZ ;  /* 0x0000000702057224 */ /* 0x000fe200078e02ff */
[----:B-1----:R-:W-:Y:S01]  /*03e0*/  IADD3 R4, R4, 0xffffffe, RZ ;  /* 0x0ffffffe04047810 */ /* 0x002fe20007ffe0ff */
[----:B------:R-:W-:-:S04]  /*03f0*/  IMAD.MOV.U32 R2, RZ, RZ, RZ ;  /* 0x000000ffff027224 */ /* 0x000fc800078e00ff */
[----:B------:R-:W-:Y:S01]  /*0400*/  IMAD.HI.U32 R2, R3, R5, R2 ;  /* 0x0000000503027227 */ /* 0x000fe200078e0002 */
[----:B------:R-:W-:-:S05]  /*0410*/  IABS R3, c[0x0][0x178] ;  /* 0x00005e0000037a13 */ /* 0x000fca0000000000 */
[----:B------:R-:W-:-:S04]  /*0420*/  IMAD.HI.U32 R2, R2, R9, RZ ;  /* 0x0000000902027227 */ /* 0x000fc800078e00ff */
[----:B------:R-:W-:Y:S02]  /*0430*/  IMAD R0, R2, R0, R9 ;  /* 0x0000000002007224 */ /* 0x000fe400078e0209 */
[----:B------:R-:W-:-:S03]  /*0440*/  IMAD.MOV.U32 R9, RZ, RZ, R3 ;  /* 0x000000ffff097224 */ /* 0x000fc600078e0003 */
[----:B------:R-:W-:Y:S01]  /*0450*/  ISETP.GT.U32.AND P1, PT, R7, R0, PT ;  /* 0x000000000700720c */ /* 0x000fe20003f24070 */
[----:B------:R-:W1:-:S12]  /*0460*/  I2F.RP R3, R9 ;  /* 0x0000000900037306 */ /* 0x000e580000209400 */
[----:B------:R-:W-:Y:S01]  /*0470*/  @!P1 IMAD.IADD R0, R0, 0x1, -R7 ;  /* 0x0000000100009824 */ /* 0x000fe200078e0a07 */
[----:B------:R-:W-:Y:S02]  /*0480*/  @!P1 IADD3 R2, R2, 0x1, RZ ;  /* 0x0000000102029810 */ /* 0x000fe40007ffe0ff */
[----:B------:R-:W-:Y:S01]  /*0490*/  ISETP.NE.AND P1, PT, R11, RZ, PT ;  /* 0x000000ff0b00720c */ /* 0x000fe20003f25270 */
[----:B-1----:R-:W1:Y:S01]  /*04a0*/  MUFU.RCP R3, R3 ;  /* 0x0000000300037308 */ /* 0x002e620000001000 */
[----:B------:R-:W-:Y:S02]  /*04b0*/  ISETP.GE.U32.AND P0, PT, R0, R7, PT ;  /* 0x000000070000720c */ /* 0x000fe40003f06070 */
[----:B------:R-:W-:-:S04]  /*04c0*/  LOP3.LUT R0, R8, R11, RZ, 0x3c, !PT ;  /* 0x0000000b08007212 */ /* 0x000fc800078e3cff */
[----:B------:R-:W-:-:S07]  /*04d0*/  ISETP.GE.AND P2, PT, R0, RZ, PT ;  /* 0x000000ff0000720c */ /* 0x000fce0003f46270 */
[----:B------:R-:W-:Y:S02]  /*04e0*/  @P0 IADD3 R2, R2, 0x1, RZ ;  /* 0x0000000102020810 */ /* 0x000fe40007ffe0ff */
[----:B-1----:R-:W-:-:S03]  /*04f0*/  IADD3 R3, R3, 0xffffffe, RZ ;  /* 0x0ffffffe03037810 */ /* 0x002fc60007ffe0ff */
[----:B------:R-:W-:-:S03]  /*0500*/  IMAD.MOV.U32 R12, RZ, RZ, R2 ;  /* 0x000000ffff0c7224 */ /* 0x000fc600078e0002 */
[----:B------:R-:W1:Y:S01]  /*0510*/  F2I.FTZ.U32.TRUNC.NTZ R3, R3 ;  /* 0x0000000300037305 */ /* 0x000e62000021f000 */
[----:B------:R-:W-:Y:S01]  /*0520*/  @!P2 IMAD.MOV R12, RZ, RZ, -R12 ;  /* 0x000000ffff0ca224 */ /* 0x000fe200078e0a0c */
[----:B------:R-:W-:-:S05]  /*0530*/  @!P1 LOP3.LUT R12, RZ, R11, RZ, 0x33, !PT ;  /* 0x0000000bff0c9212 */ /* 0x000fca00078e33ff */
[----:B------:R-:W-:Y:S02]  /*0540*/  IMAD.MOV R0, RZ, RZ, -R12 ;  /* 0x000000ffff007224 */ /* 0x000fe400078e0a0c */
[----:B------:R-:W-:Y:S02]  /*0550*/  IMAD.SHL.U32 R12, R12, 0x200, RZ ;  /* 0x000002000c0c7824 */ /* 0x000fe400078e00ff */
[----:B------:R-:W-:-:S03]  /*0560*/  IMAD R0, R11, R0, R8 ;  /* 0x000000000b007224 */ /* 0x000fc600078e0208 */
[----:B------:R-:W-:Y:S01]  /*0570*/  LOP3.LUT R242, R12, R242, RZ, 0xfc, !PT ;  /* 0x000000f20cf27212 */ /* 0x000fe200078efcff */
[----:B------:R-:W-:Y:S02]  /*0580*/  IMAD.IADD R0, R6, 0x1, R0 ;  /* 0x0000000106007824 */ /* 0x000fe400078e0200 */
[----:B-1----:R-:W-:Y:S01]  /*0590*/  IMAD.MOV R2, RZ, RZ, -R3 ;  /* 0x000000ffff027224 */ /* 0x002fe200078e0a03 */
[----:B------:R-:W-:Y:S01]  /*05a0*/  LOP3.LUT R17, R242, 0x26, RZ, 0xfc, !PT ;  /* 0x00000026f2117812 */ /* 0x000fe200078efcff */
[----:B------:R-:W-:Y:S01]  /*05b0*/  IMAD R16, R0, 0x100, R13 ;  /* 0x0000010000107824 */ /* 0x000fe200078e020d */
[----:B------:R-:W-:Y:S01]  /*05c0*/  LOP3.LUT R20, R242, 0x2a, RZ, 0xfc, !PT ;  /* 0x0000002af2147812 */ /* 0x000fe200078efcff */
[----:B------:R-:W-:Y:S01]  /*05d0*/  IMAD R5, R2, R9, RZ ;  /* 0x0000000902057224 */ /* 0x000fe200078e02ff */
[----:B------:R-:W-:Y:S01]  /*05e0*/  LOP3.LUT R18, R242, 0x28, RZ, 0xfc, !PT ;  /* 0x00000028f2127812 */ /* 0x000fe200078efcff */
[----:B------:R-:W-:Y:S01]  /*05f0*/  IMAD.MOV.U32 R2, RZ, RZ, RZ ;  /* 0x000000ffff027224 */ /* 0x000fe200078e00ff */
[----:B------:R-:W-:Y:S01]  /*0600*/  IABS R0, R16 ;  /* 0x0000001000007213 */ /* 0x000fe20000000000 */
[----:B------:R-:W-:Y:S01]  /*0610*/  STL [R1+0x127c], R16 ;  /* 0x00127c1001007387 */ /* 0x000fe20000100800 */
[C---:B------:R-:W-:Y:S01]  /*0620*/  IADD3 R13, R16.reuse, 0x40, RZ ;  /* 0x00000040100d7810 */ /* 0x040fe20007ffe0ff */
[----:B------:R-:W-:Y:S01]  /*0630*/  IMAD.HI.U32 R2, R3, R5, R2 ;  /* 0x0000000503027227 */ /* 0x000fe200078e0002 */
[C---:B------:R-:W-:Y:S01]  /*0640*/  IADD3 R14, R16.reuse, 0x80, RZ ;  /* 0x00000080100e7810 */ /* 0x040fe20007ffe0ff */
[----:B------:R1:W2:Y:S01]  /*0650*/  F2I.FTZ.U32.TRUNC.NTZ R3, R4 ;  /* 0x0000000400037305 */ /* 0x0002a2000021f000 */
[----:B------:R-:W-:Y:S01]  /*0660*/  IADD3 R11, R16, 0xc0, RZ ;  /* 0x000000c0100b7810 */ /* 0x000fe20007ffe0ff */
[----:B------:R-:W-:Y:S01]  /*0670*/  IMAD.MOV.U32 R5, RZ, RZ, R0 ;  /* 0x000000ffff057224 */ /* 0x000fe200078e0000 */
[----:B------:R-:W-:Y:S01]  /*0680*/  IABS R6, R13 ;  /* 0x0000000d00067213 */ /* 0x000fe20000000000 */
[----:B------:R-:W-:Y:S01]  /*0690*/  STL [R1+0x1960], R13 ;  /* 0x0019600d01007387 */ /* 0x000fe20000100800 */
[----:B------:R-:W-:Y:S01]  /*06a0*/  IABS R7, R14 ;  /* 0x0000000e00077213 */ /* 0x000fe20000000000 */
[C---:B------:R-:W-:Y:S01]  /*06b0*/  IMAD.HI.U32 R0, R2.reuse, R5, RZ ;  /* 0x0000000502007227 */ /* 0x040fe200078e00ff */
[----:B------:R-:W-:Y:S01]  /*06c0*/  IABS R10, R11 ;  /* 0x0000000b000a7213 */ /* 0x000fe20000000000 */
[----:B------:R-:W-:Y:S01]  /*06d0*/  STL [R1+0x1968], R14 ;  /* 0x0019680e01007387 */ /* 0x000fe20000100800 */
[----:B------:R-:W-:Y:S01]  /*06e0*/  ISETP.GE.AND P5, PT, R13, RZ, PT ;  /* 0x000000ff0d00720c */ /* 0x000fe20003fa6270 */
[----:B------:R-:W-:Y:S01]  /*06f0*/  IMAD.MOV R0, RZ, RZ, -R0 ;  /* 0x000000ffff007224 */ /* 0x000fe200078e0a00 */
[----:B------:R-:W-:Y:S01]  /*0700*/  ISETP.GE.AND P6, PT, R11, RZ, PT ;  /* 0x000000ff0b00720c */ /* 0x000fe20003fc6270 */
[----:B-1----:R-:W-:Y:S01]  /*0710*/  IMAD.HI.U32 R4, R2, R6, RZ ;  /* 0x0000000602047227 */ /* 0x002fe200078e00ff */
[----:B------:R-:W-:Y:S01]  /*0720*/  STL [R1+0x1964], R11 ;  /* 0x0019640b01007387 */ /* 0x000fe20000100800 */
[----:B------:R-:W-:-:S02]  /*0730*/  LOP3.LUT R21, R242, 0x2c, RZ, 0xfc, !PT ;  /* 0x0000002cf2157812 */ /* 0x000fc400078efcff */
[C---:B------:R-:W-:Y:S01]  /*0740*/  IMAD R0, R9.reuse, R0, R5 ;  /* 0x0000000009007224 */ /* 0x040fe200078e0205 */
[----:B------:R1:W-:Y:S01]  /*0750*/  STL [R1+0x1278], R12 ;  /* 0x0012780c01007387 */ /* 0x0003e20000100800 */
[----:B------:R-:W-:Y:S01]  /*0760*/  IMAD.HI.U32 R5, R2, R7, RZ ;  /* 0x0000000702057227 */ /* 0x000fe200078e00ff */
[----:B------:R-:W-:Y:S02]  /*0770*/  LOP3.LUT R22, R242, 0x2e, RZ, 0xfc, !PT ;  /* 0x0000002ef2167812 */ /* 0x000fe400078efcff */
[C---:B------:R-:W-:Y:S01]  /*0780*/  ISETP.GT.U32.AND P0, PT, R9.reuse, R0, PT ;  /* 0x000000000900720c */ /* 0x040fe20003f04070 */
[----:B------:R-:W-:Y:S01]  /*0790*/  IMAD.HI.U32 R2, R2, R10, RZ ;  /* 0x0000000a02027227 */ /* 0x000fe200078e00ff */
[C---:B------:R-:W-:Y:S02]  /*07a0*/  LOP3.LUT R23, R242.reuse, 0x30, RZ, 0xfc, !PT ;  /* 0x00000030f2177812 */ /* 0x040fe400078efcff */
[C---:B------:R-:W-:Y:S01]  /*07b0*/  LOP3.LUT R24, R242.reuse, 0x32, RZ, 0xfc, !PT ;  /* 0x00000032f2187812 */ /* 0x040fe200078efcff */
[----:B------:R-:W-:Y:S01]  /*07c0*/  IMAD.MOV R4, RZ, RZ, -R4 ;  /* 0x000000ffff047224 */ /* 0x000fe200078e0a04 */
[C---:B-1----:R-:W-:Y:S01]  /*07d0*/  LOP3.LUT R12, R242.reuse, 0xe, RZ, 0xfc, !PT ;  /* 0x0000000ef20c7812 */ /* 0x042fe200078efcff */
[----:B------:R-:W-:Y:S01]  /*07e0*/  IMAD.MOV R2, RZ, RZ, -R2 ;  /* 0x000000ffff027224 */ /* 0x000fe200078e0a02 */
[----:B------:R-:W-:Y:S01]  /*07f0*/  IABS R19, R24 ;  /* 0x0000001800137213 */ /* 0x000fe20000000000 */
[C---:B------:R-:W-:Y:S01]  /*0800*/  IMAD R4, R9.reuse, R4, R6 ;  /* 0x0000000409047224 */ /* 0x040fe200078e0206 */
[----:B------:R-:W-:Y:S01]  /*0810*/  IABS R251, R12 ;  /* 0x0000000c00fb7213 */ /* 0x000fe20000000000 */
[C---:B------:R-:W-:Y:S01]  /*0820*/  IMAD R6, R9.reuse, R2, R10 ;  /* 0x0000000209067224 */ /* 0x040fe200078e020a */
[C---:B------:R-:W-:Y:S01]  /*0830*/  LOP3.LUT R25, R242.reuse, 0x34, RZ, 0xfc, !PT ;  /* 0x00000034f2197812 */ /* 0x040fe200078efcff */
[----:B------:R-:W-:Y:S01]  /*0840*/  IMAD.MOV R8, RZ, RZ, -R5 ;  /* 0x000000ffff087224 */ /* 0x000fe200078e0a05 */
[C---:B------:R-:W-:Y:S01]  /*0850*/  ISETP.GT.U32.AND P1, PT, R9.reuse, R4, PT ;  /* 0x000000040900720c */ /* 0x040fe20003f24070 */
[----:B--2---:R-:W-:Y:S01]  /*0860*/  IMAD.MOV R243, RZ, RZ, -R3 ;  /* 0x000000fffff37224 */ /* 0x004fe200078e0a03 */
[C---:B------:R-:W-:Y:S01]  /*0870*/  ISETP.GT.U32.AND P3, PT, R9.reuse, R6, PT ;  /* 0x000000060900720c */ /* 0x040fe20003f64070 */
[----:B------:R-:W-:Y:S01]  /*0880*/  IMAD R5, R9, R8, R7 ;  /* 0x0000000809057224 */ /* 0x000fe200078e0207 */
[----:B------:R-:W-:Y:S01]  /*0890*/  IABS R7, R242 ;  /* 0x000000f200077213 */ /* 0x000fe20000000000 */
[----:B------:R-:W-:Y:S01]  /*08a0*/  IMAD R243, R243, R246, RZ ;  /* 0x000000f6f3f37224 */ /* 0x000fe200078e02ff */
[----:B------:R-:W-:Y:S01]  /*08b0*/  LOP3.LUT R8, R242, 0x1fe, RZ, 0xfc, !PT ;  /* 0x000001fef2087812 */ /* 0x000fe200078efcff */
[----:B------:R-:W-:Y:S01]  /*08c0*/  IMAD.MOV.U32 R2, RZ, RZ, RZ ;  /* 0x000000ffff027224 */ /* 0x000fe200078e00ff */
[----:B------:R-:W-:Y:S01]  /*08d0*/  ISETP.GT.U32.AND P2, PT, R9, R5, PT ;  /* 0x000000050900720c */ /* 0x000fe20003f44070 */
[----:B------:R-:W-:Y:S01]  /*08e0*/  @!P0 IMAD.IADD R0, R0, 0x1, -R9 ;  /* 0x0000000100008824 */ /* 0x000fe200078e0a09 */
[----:B------:R-:W-:Y:S01]  /*08f0*/  IABS R15, R8 ;  /* 0x00000008000f7213 */ /* 0x000fe20000000000 */
[----:B------:R-:W-:Y:S01]  /*0900*/  IMAD.HI.U32 R243, R3, R243, R2 ;  /* 0x000000f303f37227 */ /* 0x000fe200078e0002 */
[----:B------:R-:W-:-:S02]  /*0910*/  LOP3.LUT R26, R242, 0x36, RZ, 0xfc, !PT ;  /* 0x00000036f21a7812 */ /* 0x000fc400078efcff */
[----:B------:R-:W-:Y:S01]  /*0920*/  ISETP.GT.U32.AND P0, PT, R9, R0, PT ;  /* 0x000000000900720c */ /* 0x000fe20003f04070 */
[--C-:B------:R-:W-:Y:S01]  /*0930*/  @!P3 IMAD.IADD R6, R6, 0x1, -R9.reuse ;  /* 0x000000010606b824 */ /* 0x100fe200078e0a09 */
[----:B------:R-:W-:Y:S01]  /*0940*/  LOP3.LUT R27, R242, 0x3a, RZ, 0xfc, !PT ;  /* 0x0000003af21b7812 */ /* 0x000fe200078efcff */
[--C-:B------:R-:W-:Y:S01]  /*0950*/  @!P1 IMAD.IADD R4, R4, 0x1, -R9.reuse ;  /* 0x0000000104049824 */ /* 0x100fe200078e0a09 */
[----:B------:R-:W-:Y:S01]  /*0960*/  ISETP.GE.AND P1, PT, R8, RZ, PT ;  /* 0x000000ff0800720c */ /* 0x000fe20003f26270 */
[----:B------:R-:W-:Y:S01]  /*0970*/  IMAD.HI.U32 R2, R243, R7, RZ ;  /* 0x00000007f3027227 */ /* 0x000fe200078e00ff */
[----:B------:R-:W-:Y:S02]  /*0980*/  ISETP.GT.U32.AND P4, PT, R9, R6, PT ;  /* 0x000000060900720c */ /* 0x000fe40003f84070 */
[----:B------:R-:W-:Y:S01]  /*0990*/  LOP3.LUT R8, R242, 0x6, RZ, 0xfc, !PT ;  /* 0x00000006f2087812 */ /* 0x000fe200078efcff */
[--C-:B------:R-:W-:Y:S01]  /*09a0*/  @!P2 IMAD.IADD R5, R5, 0x1, -R9.reuse ;  /* 0x000000010505a824 */ /* 0x100fe200078e0a09 */
[C---:B------:R-:W-:Y:S01]  /*09b0*/  ISETP.GT.U32.AND P2, PT, R9.reuse, R4, PT ;  /* 0x000000040900720c */ /* 0x040fe20003f44070 */
[----:B------:R-:W-:Y:S01]  /*09c0*/  IMAD.MOV R2, RZ, RZ, -R2 ;  /* 0x000000ffff027224 */ /* 0x000fe200078e0a02 */
[----:B------:R-:W-:Y:S01]  /*09d0*/  IABS R13, R8 ;  /* 0x00000008000d7213 */ /* 0x000fe20000000000 */
[----:B------:R-:W-:Y:S01]  /*09e0*/  @!P0 IMAD.IADD R0, R0, 0x1, -R9 ;  /* 0x0000000100008824 */ /* 0x000fe200078e0a09 */
[----:B------:R-:W-:Y:S01]  /*09f0*/  ISETP.GT.U32.AND P3, PT, R9, R5, PT ;  /* 0x000000050900720c */ /* 0x000fe20003f64070 */
[----:B------:R-:W-:Y:S01]  /*0a00*/  IMAD R7, R246, R2, R7 ;  /* 0x00000002f6077224 */ /* 0x000fe200078e0207 */
[C---:B------:R-:W-:Y:S01]  /*0a10*/  LOP3.LUT R2, R242.reuse, 0x2, RZ, 0xfc, !PT ;  /* 0x00000002f2027812 */ /* 0x040fe200078efcff */
[----:B------:R-:W-:Y:S01]  /*0a20*/  IMAD.HI.U32 R3, R243, R15, RZ ;  /* 0x0000000ff3037227 */ /* 0x000fe200078e00ff */
[----:B------:R-:W-:-:S02]  /*0a30*/  LOP3.LUT R28, R242, 0x40, RZ, 0xfc, !PT ;  /* 0x00000040f21c7812 */ /* 0x000fc400078efcff */
[----:B------:R-:W-:Y:S01]  /*0a40*/  LOP3.LUT R29, R242, 0x42, RZ, 0xfc, !PT ;  /* 0x00000042f21d7812 */ /* 0x000fe200078efcff */
[--C-:B------:R-:W-:Y:S01]  /*0a50*/  @!P4 IMAD.IADD R6, R6, 0x1, -R9.reuse ;  /* 0x000000010606c824 */ /* 0x100fe200078e0a09 */
[----:B------:R-:W-:Y:S01]  /*0a60*/  ISETP.GE.AND P4, PT, R16, RZ, PT ;  /* 0x000000ff1000720c */ /* 0x000fe20003f86270 */
[----:B------:R-:W-:Y:S01]  /*0a70*/  @!P2 IMAD.IADD R4, R4, 0x1, -R9 ;  /* 0x000000010404a824 */ /* 0x000fe200078e0a09 */
[----:B------:R-:W-:Y:S01]  /*0a80*/  ISETP.GE.AND P2, PT, R2, RZ, PT ;  /* 0x000000ff0200720c */ /* 0x000fe20003f46270 */
[----:B------:R-:W-:Y:S01]  /*0a90*/  IMAD.MOV R3, RZ, RZ, -R3 ;  /* 0x000000ffff037224 */ /* 0x000fe200078e0a03 */
[----:B------:R-:W-:Y:S01]  /*0aa0*/  LOP3.LUT R34, R242, 0x46, RZ, 0xfc, !PT ;  /* 0x00000046f2227812 */ /* 0x000fe200078efcff */
[----:B------:R-:W-:Y:S01]  /*0ab0*/  @!P5 IMAD.MOV R4, RZ, RZ, -R4 ;  /* 0x000000ffff04d224 */ /* 0x000fe200078e0a04 */
[----:B------:R-:W-:Y:S01]  /*0ac0*/  ISETP.GE.AND P5, PT, R14, RZ, PT ;  /* 0x000000ff0e00720c */ /* 0x000fe20003fa6270 */
[----:B------:R-:W-:Y:S01]  /*0ad0*/  IMAD R15, R246, R3, R15 ;  /* 0x00000003f60f7224 */ /* 0x000fe200078e020f */
[----:B------:R-:W-:Y:S01]  /*0ae0*/  LOP3.LUT R3, R242, 0x4, RZ, 0xfc, !PT ;  /* 0x00000004f2037812 */ /* 0x000fe200078efcff */
[----:B------:R-:W-:Y:S01]  /*0af0*/  @!P3 IMAD.IADD R5, R5, 0x1, -R9 ;  /* 0x000000010505b824 */ /* 0x000fe200078e0a09 */
[----:B------:R-:W-:Y:S01]  /*0b00*/  IABS R9, R2 ;  /* 0x0000000200097213 */ /* 0x000fe20000000000 */
[----:B------:R-:W-:Y:S01]  /*0b10*/  @!P6 IMAD.MOV R6, RZ, RZ, -R6 ;  /* 0x000000ffff06e224 */ /* 0x000fe200078e0a06 */
[C---:B------:R-:W-:Y:S01]  /*0b20*/  ISETP.GT.U32.AND P3, PT, R246.reuse, R15, PT ;  /* 0x0000000ff600720c */ /* 0x040fe20003f64070 */
[----:B------:R-:W-:Y:S01]  /*0b30*/  @!P4 IMAD.MOV R0, RZ, RZ, -R0 ;  /* 0x000000ffff00c224 */ /* 0x000fe200078e0a00 */
[----:B------:R-:W-:Y:S01]  /*0b40*/  ISETP.GT.U32.AND P4, PT, R246, R7, PT ;  /* 0x00000007f600720c */ /* 0x000fe20003f84070 */
[----:B------:R-:W-:Y:S01]  /*0b50*/  IMAD.HI.U32 R2, R243, R9, RZ ;  /* 0x00000009f3027227 */ /* 0x000fe200078e00ff */
[----:B------:R-:W-:-:S02]  /*0b60*/  IABS R11, R3 ;  /* 0x00000003000b7213 */ /* 0x000fc40000000000 */
[----:B------:R-:W-:Y:S01]  /*0b70*/  ISETP.GE.AND P0, PT, R3, RZ, PT ;  /* 0x000000ff0300720c */ /* 0x000fe20003f06270 */
[----:B------:R-:W-:Y:S01]  /*0b80*/  @!P5 IMAD.MOV R5, RZ, RZ, -R5 ;  /* 0x000000ffff05d224 */ /* 0x000fe200078e0a05 */
[----:B------:R-:W-:Y:S01]  /*0b90*/  ISETP.GE.AND P6, PT, R8, RZ, PT ;  /* 0x000000ff0800720c */ /* 0x000fe20003fc6270 */
[----:B------:R-:W-:Y:S01]  /*0ba0*/  IMAD.HI.U32 R3, R243, R11, RZ ;  /* 0x0000000bf3037227 */ /* 0x000fe200078e00ff */
[----:B------:R-:W-:Y:S02]  /*0bb0*/  LOP3.LUT R14, R242, 0x10, RZ, 0xfc, !PT ;  /* 0x00000010f20e7812 */ /* 0x000fe400078efcff */
[----:B------:R-:W-:Y:S01]  /*0bc0*/  IABS R30, R34 ;  /* 0x00000022001e7213 */ /* 0x000fe20000000000 */
[--C-:B------:R-:W-:Y:S01]  /*0bd0*/  @!P3 IMAD.IADD R15, R15, 0x1, -R246.reuse ;  /* 0x000000010f0fb824 */ /* 0x100fe200078e0af6 */
[----:B------:R-:W-:Y:S01]  /*0be0*/  ISETP.NE.AND P3, PT, RZ, c[0x0][0x178], PT ;  /* 0x00005e00ff007a0c */ /* 0x000fe20003f65270 */
[----:B------:R-:W-:Y:S01]  /*0bf0*/  @!P4 IMAD.IADD R7, R7, 0x1, -R246 ;  /* 0x000000010707c824 */ /* 0x000fe200078e0af6 */
[----:B------:R-:W-:Y:S01]  /*0c00*/  IABS R250, R14 ;  /* 0x0000000e00fa7213 */ /* 0x000fe20000000000 */
[----:B------:R-:W-:Y:S01]  /*0c10*/  IMAD.MOV R10, RZ, RZ, -R3 ;  /* 0x000000ffff0a7224 */ /* 0x000fe200078e0a03 */
[C---:B------:R-:W-:Y:S01]  /*0c20*/  ISETP.GT.U32.AND P4, PT, R246.reuse, R15, PT ;  /* 0x0000000ff600720c */ /* 0x040fe20003f84070 */
[----:B------:R-:W-:Y:S01]  /*0c30*/  IMAD.HI.U32 R8, R243, R13, RZ ;  /* 0x0000000df3087227 */ /* 0x000fe200078e00ff */
[----:B------:R-:W-:-:S02]  /*0c40*/  ISETP.GT.U32.AND P5, PT, R246, R7, PT ;  /* 0x00000007f600720c */ /* 0x000fc40003fa4070 */
[----:B------:R-:W-:Y:S01]  /*0c50*/  LOP3.LUT R3, RZ, c[0x0][0x178], RZ, 0x33, !PT ;  /* 0x00005e00ff037a12 */ /* 0x000fe200078e33ff */
[----:B------:R-:W-:Y:S01]  /*0c60*/  IMAD R11, R246, R10, R11 ;  /* 0x0000000af60b7224 */ /* 0x000fe200078e020b */
[----:B------:R-:W-:Y:S01]  /*0c70*/  LOP3.LUT R10, R242, 0xc, RZ, 0xfc, !PT ;  /* 0x0000000cf20a7812 */ /* 0x000fe200078efcff */
[----:B------:R-:W-:Y:S01]  /*0c80*/  IMAD.MOV R2, RZ, RZ, -R2 ;  /* 0x000000ffff027224 */ /* 0x000fe200078e0a02 */
[C---:B------:R-:W-:Y:S01]  /*0c90*/  SEL R0, R3.reuse, R0, !P3 ;  /* 0x0000000003007207 */ /* 0x040fe20005800000 */
[----:B------:R-:W-:Y:S01]  /*0ca0*/  IMAD.MOV R8, RZ, RZ, -R8 ;  /* 0x000000ffff087224 */ /* 0x000fe200078e0a08 */
[C---:B------:R-:W-:Y:S01]  /*0cb0*/  SEL R4, R3.reuse, R4, !P3 ;  /* 0x0000000403047207 */ /* 0x040fe20005800000 */
[C---:B------:R-:W-:Y:S01]  /*0cc0*/  IMAD R9, R246.reuse, R2, R9 ;  /* 0x00000002f6097224 */ /* 0x040fe200078e0209 */
[----:B------:R-:W-:Y:S01]  /*0cd0*/  SEL R2, R3, R5, !P3 ;  /* 0x0000000503027207 */ /* 0x000fe20005800000 */
[----:B------:R1:W-:Y:S01]  /*0ce0*/  STL [R1+0x3c], R0 ;  /* 0x00003c0001007387 */ /* 0x0003e20000100800 */
[----:B------:R-:W-:Y:S01]  /*0cf0*/  IMAD R13, R246, R8, R13 ;  /* 0x00000008f60d7224 */ /* 0x000fe200078e020d */
[----:B------:R-:W-:Y:S01]  /*0d00*/  LOP3.LUT R8, R242, 0xa, RZ, 0xfc, !PT ;  /* 0x0000000af2087812 */ /* 0x000fe200078efcff */
[--C-:B------:R-:W-:Y:S01]  /*0d10*/  @!P5 IMAD.IADD R7, R7, 0x1, -R246.reuse ;  /* 0x000000010707d824 */ /* 0x100fe200078e0af6 */
[----:B------:R-:W-:Y:S01]  /*0d20*/  ISETP.GT.U32.AND P5, PT, R246, R11, PT ;  /* 0x0000000bf600720c */ /* 0x000fe20003fa4070 */
[----:B------:R-:W-:Y:S01]  /*0d30*/  @!P4 IMAD.IADD R15, R15, 0x1, -R246 ;  /* 0x000000010f0fc824 */ /* 0x000fe200078e0af6 */
[----:B------:R-:W-:Y:S01]  /*0d40*/  ISETP.GE.AND P4, PT, R242, RZ, PT ;  /* 0x000000fff200720c */ /* 0x000fe20003f86270 */
[----:B------:R2:W-:Y:S01]  /*0d50*/  STL [R1+0x38], R4 ;  /* 0x0000380401007387 */ /* 0x0005e20000100800 */
[----:B------:R-:W-:-:S02]  /*0d60*/  IABS R5, R8 ;  /* 0x0000000800057213 */ /* 0x000fc40000000000 */
[----:B-1----:R-:W-:Y:S01]  /*0d70*/  SEL R0, R3, R6, !P3 ;  /* 0x0000000603007207 */ /* 0x002fe20005800000 */
[----:B------:R1:W-:Y:S01]  /*0d80*/  STL [R1+0x40], R2 ;  /* 0x0000400201007387 */ /* 0x0003e20000100800 */
[----:B------:R-:W-:Y:S02]  /*0d90*/  ISETP.GT.U32.AND P3, PT, R246, R9, PT ;  /* 0x00000009f600720c */ /* 0x000fe40003f64070 */
[C---:B------:R-:W-:Y:S01]  /*0da0*/  LOP3.LUT R6, R242.reuse, 0x8, RZ, 0xfc, !PT ;  /* 0x00000008f2067812 */ /* 0x040fe200078efcff */
[----:B------:R3:W-:Y:S01]  /*0db0*/  STL [R1+0x44], R0 ;  /* 0x0000440001007387 */ /* 0x0007e20000100800 */
[----:B------:R-:W-:Y:S01]  /*0dc0*/  IABS R252, R10 ;  /* 0x0000000a00fc7213 */ /* 0x000fe20000000000 */
[----:B------:R-:W-:Y:S01]  /*0dd0*/  @!P5 IMAD.IADD R11, R11, 0x1, -R246 ;  /* 0x000000010b0bd824 */ /* 0x000fe200078e0af6 */
[----:B------:R-:W-:Y:S01]  /*0de0*/  IABS R3, R6 ;  /* 0x0000000600037213 */ /* 0x000fe20000000000 */
[----:B--2---:R-:W-:Y:S01]  /*0df0*/  IMAD.MOV.U32 R4, RZ, RZ, R7 ;  /* 0x000000ffff047224 */ /* 0x004fe200078e0007 */
[----:B------:R-:W-:Y:S01]  /*0e00*/  LOP3.LUT R37, R242, 0x4a, RZ, 0xfc, !PT ;  /* 0x0000004af2257812 */ /* 0x000fe200078efcff */
[----:B-1----:R-:W-:Y:S01]  /*0e10*/  IMAD.HI.U32 R2, R243, R5, RZ ;  /* 0x00000005f3027227 */ /* 0x002fe200078e00ff */
[----:B------:R-:W-:-:S02]  /*0e20*/  ISETP.GT.U32.AND P5, PT, R246, R11, PT ;  /* 0x0000000bf600720c */ /* 0x000fc40003fa4070 */
[----:B------:R-:W-:Y:S01]  /*0e30*/  IABS R33, R37 ;  /* 0x0000002500217213 */ /* 0x000fe20000000000 */
[----:B------:R-:W-:Y:S01]  /*0e40*/  @!P3 IMAD.IADD R9, R9, 0x1, -R246 ;  /* 0x000000010909b824 */ /* 0x000fe200078e0af6 */
[C---:B------:R-:W-:Y:S01]  /*0e50*/  LOP3.LUT R36, R242.reuse, 0x48, RZ, 0xfc, !PT ;  /* 0x00000048f2247812 */ /* 0x040fe200078efcff */
[----:B------:R-:W-:Y:S01]  /*0e60*/  IMAD.MOV R2, RZ, RZ, -R2 ;  /* 0x000000ffff027224 */ /* 0x000fe200078e0a02 */
[----:B------:R-:W-:Y:S01]  /*0e70*/  LOP3.LUT R38, R242, 0x4c, RZ, 0xfc, !PT ;  /* 0x0000004cf2267812 */ /* 0x000fe200078efcff */
[----:B------:R-:W-:Y:S01]  /*0e80*/  @!P4 IMAD.MOV R4, RZ, RZ, -R4 ;  /* 0x000000ffff04c224 */ /* 0x000fe200078e0a04 */
[C---:B------:R-:W-:Y:S01]  /*0e90*/  ISETP.GT.U32.AND P4, PT, R246.reuse, R13, PT ;  /* 0x0000000df600720c */ /* 0x040fe20003f84070 */
[C---:B------:R-:W-:Y:S01]  /*0ea0*/  IMAD R5, R246.reuse, R2, R5 ;  /* 0x00000002f6057224 */ /* 0x040fe200078e0205 */
[----:B------:R-:W-:Y:S01]  /*0eb0*/  ISETP.GT.U32.AND P3, PT, R246, R9, PT ;  /* 0x00000009f600720c */ /* 0x000fe20003f64070 */
[----:B---3--:R-:W-:Y:S01]  /*0ec0*/  IMAD.HI.U32 R0, R243, R3, RZ ;  /* 0x00000003f3007227 */ /* 0x008fe200078e00ff */
[----:B------:R1:W-:Y:S01]  /*0ed0*/  STL [R1+0x14], R4 ;  /* 0x0000140401007387 */ /* 0x0003e20000100800 */
[----:B------:R-:W-:-:S02]  /*0ee0*/  IABS R32, R36 ;  /* 0x0000002400207213 */ /* 0x000fc40000000000 */
[----:B------:R-:W-:Y:S01]  /*0ef0*/  @!P5 IMAD.IADD R11, R11, 0x1, -R246 ;  /* 0x000000010b0bd824 */ /* 0x000fe200078e0af6 */
[----:B------:R-:W-:Y:S01]  /*0f00*/  ISETP.GT.U32.AND P5, PT, R246, R5, PT ;  /* 0x00000005f600720c */ /* 0x000fe20003fa4070 */
[----:B------:R-:W-:Y:S01]  /*0f10*/  IMAD.MOV R0, RZ, RZ, -R0 ;  /* 0x000000ffff007224 */ /* 0x000fe200078e0a00 */
[C---:B------:R-:W-:Y:S01]  /*0f20*/  LOP3.LUT R39, R242.reuse, 0x4e, RZ, 0xfc, !PT ;  /* 0x0000004ef2277812 */ /* 0x040fe200078efcff */
[----:B------:R-:W-:Y:S01]  /*0f30*/  IMAD.HI.U32 R2, R243, R252, RZ ;  /* 0x000000fcf3027227 */ /* 0x000fe200078e00ff */
[C---:B------:R-:W-:Y:S02]  /*0f40*/  LOP3.LUT R41, R242.reuse, 0x52, RZ, 0xfc, !PT ;  /* 0x00000052f2297812 */ /* 0x040fe400078efcff */
[----:B------:R-:W-:Y:S01]  /*0f50*/  LOP3.LUT R40, R242, 0x50, RZ, 0xfc, !PT ;  /* 0x00000050f2287812 */ /* 0x000fe200078efcff */
[----:B------:R-:W-:Y:S01]  /*0f60*/  IMAD R3, R246, R0, R3 ;  /* 0x00000000f6037224 */ /* 0x000fe200078e0203 */
[----:B------:R-:W-:Y:S01]  /*0f70*/  IABS R35, R41 ;  /* 0x0000002900237213 */ /* 0x000fe20000000000 */
[----:B------:R-:W-:Y:S01]  /*0f80*/  IMAD.MOV.U32 R0, RZ, RZ, R15 ;  /* 0x000000ffff007224 */ /* 0x000fe200078e000f */
[----:B------:R-:W-:Y:S01]  /*0f90*/  LOP3.LUT R15, R242, 0x22, RZ, 0xfc, !PT ;  /* 0x00000022f20f7812 */ /* 0x000fe200078efcff */
[--C-:B------:R-:W-:Y:S01]  /*0fa0*/  @!P4 IMAD.IADD R13, R13, 0x1, -R246.reuse ;  /* 0x000000010d0dc824 */ /* 0x100fe200078e0af6 */
[----:B------:R-:W-:Y:S01]  /*0fb0*/  ISETP.GE.AND P4, PT, R6, RZ, PT ;  /* 0x000000ff0600720c */ /* 0x000fe20003f86270 */
[----:B------:R-:W-:Y:S01]  /*0fc0*/  @!P3 IMAD.IADD R9, R9, 0x1, -R246 ;  /* 0x000000010909b824 */ /* 0x000fe200078e0af6 */
[C---:B------:R-:W-:Y:S01]  /*0fd0*/  ISETP.GT.U32.AND P3, PT, R246.reuse, R3, PT ;  /* 0x00000003f600720c */ /* 0x040fe20003f64070 */
[----:B------:R-:W-:Y:S01]  /*0fe0*/  @!P1 IMAD.MOV R0, RZ, RZ, -R0 ;  /* 0x000000ffff009224 */ /* 0x000fe200078e0a00 */
[----:B------:R-:W-:Y:S01]  /*0ff0*/  ISETP.GT.U32.AND P1, PT, R246, R13, PT ;  /* 0x0000000df600720c */ /* 0x000fe20003f24070 */
[----:B------:R-:W-:Y:S01]  /*1000*/  @!P5 IMAD.IADD R5, R5, 0x1, -R246 ;  /* 0x000000010505d824 */ /* 0x000fe200078e0af6 */
[----:B------:R-:W-:Y:S01]  /*1010*/  LOP3.LUT R42, R242, 0x54, RZ, 0xfc, !PT ;  /* 0x00000054f22a7812 */ /* 0x000fe200078efcff */
[----:B------:R-:W-:Y:S01]  /*1020*/  IMAD.MOV R7, RZ, RZ, -R2 ;  /* 0x000000ffff077224 */ /* 0x000fe200078e0a02 */
[----:B------:R2:W-:Y:S01]  /*1030*/  STL [R1+0x3a7c], R0 ;  /* 0x003a7c0001007387 */ /* 0x0005e20000100800 */
[----:B-1----:R-:W-:Y:S01]  /*1040*/  IMAD.HI.U32 R4, R243, R251, RZ ;  /* 0x000000fbf3047227 */ /* 0x002fe200078e00ff */
[----:B------:R-:W-:-:S02]  /*1050*/  ISETP.GT.U32.AND P5, PT, R246, R5, PT ;  /* 0x00000005f600720c */ /* 0x000fc40003fa4070 */
[C---:B------:R-:W-:Y:S01]  /*1060*/  LOP3.LUT R43, R242.reuse, 0x56, RZ, 0xfc, !PT ;  /* 0x00000056f22b7812 */ /* 0x040fe200078efcff */
[----:B------:R-:W-:Y:S01]  /*1070*/  IMAD.HI.U32 R2, R243, R250, RZ ;  /* 0x000000faf3027227 */ /* 0x000fe200078e00ff */
[C---:B------:R-:W-:Y:S02]  /*1080*/  LOP3.LUT R47, R242.reuse, 0x62, RZ, 0xfc, !PT ;  /* 0x00000062f22f7812 */ /* 0x040fe400078efcff */
[----:B------:R-:W-:Y:S01]  /*1090*/  LOP3.LUT R49, R242, 0x66, RZ, 0xfc, !PT ;  /* 0x00000066f2317812 */ /* 0x000fe200078efcff */
[----:B------:R-:W-:Y:S01]  /*10a0*/  IMAD R252, R246, R7, R252 ;  /* 0x00000007f6fc7224 */ /* 0x000fe200078e02fc */
[C---:B------:R-:W-:Y:S01]  /*10b0*/  LOP3.LUT R50, R242.reuse, 0x68, RZ, 0xfc, !PT ;  /* 0x00000068f2327812 */ /* 0x040fe200078efcff */
[----:B------:R-:W-:Y:S01]  /*10c0*/  IMAD.MOV R4, RZ, RZ, -R4 ;  /* 0x000000ffff047224 */ /* 0x000fe200078e0a04 */
[----:B------:R-:W-:Y:S01]  /*10d0*/  LOP3.LUT R48, R242, 0x64, RZ, 0xfc, !PT ;  /* 0x00000064f2307812 */ /* 0x000fe200078efcff */
[--C-:B------:R-:W-:Y:S01]  /*10e0*/  @!P3 IMAD.IADD R3, R3, 0x1, -R246.reuse ;  /* 0x000000010303b824 */ /* 0x100fe200078e0af6 */
[----:B------:R-:W-:Y:S01]  /*10f0*/  ISETP.GE.AND P3, PT, R8, RZ, PT ;  /* 0x000000ff0800720c */ /* 0x000fe20003f66270 */
[----:B------:R-:W-:Y:S01]  /*1100*/  IMAD.MOV.U32 R16, RZ, RZ, R9 ;  /* 0x000000ffff107224 */ /* 0x000fe200078e0009 */
[----:B------:R-:W-:Y:S01]  /*1110*/  LOP3.LUT R8, R242, 0x14, RZ, 0xfc, !PT ;  /* 0x00000014f2087812 */ /* 0x000fe200078efcff */
[----:B------:R-:W-:Y:S01]  /*1120*/  @!P1 IMAD.IADD R13, R13, 0x1, -R246 ;  /* 0x000000010d0d9824 */ /* 0x000fe200078e0af6 */
[C---:B------:R-:W-:Y:S01]  /*1130*/  ISETP.GT.U32.AND P1, PT, R246.reuse, R252, PT ;  /* 0x000000fcf600720c */ /* 0x040fe20003f24070 */
[----:B------:R-:W-:Y:S01]  /*1140*/  IMAD.MOV R7, RZ, RZ, -R2 ;  /* 0x000000ffff077224 */ /* 0x000fe200078e0a02 */
[----:B------:R-:W-:Y:S01]  /*1150*/  IABS R248, R8 ;  /* 0x0000000800f87213 */ /* 0x000fe20000000000 */
[----:B------:R-:W-:Y:S01]  /*1160*/  IMAD R251, R246, R4, R251 ;  /* 0x00000004f6fb7224 */ /* 0x000fe200078e02fb */
[----:B------:R-:W-:Y:S01]  /*1170*/  LOP3.LUT R9, R242, 0x16, RZ, 0xfc, !PT ;  /* 0x00000016f2097812 */ /* 0x000fe200078efcff */
[----:B------:R-:W-:Y:S01]  /*1180*/  @!P2 IMAD.MOV R16, RZ, RZ, -R16 ;  /* 0x000000ffff10a224 */ /* 0x000fe200078e0a10 */
[----:B------:R-:W-:Y:S01]  /*1190*/  ISETP.GT.U32.AND P2, PT, R246, R3, PT ;  /* 0x00000003f600720c */ /* 0x000fe20003f44070 */
[----:B--2---:R-:W-:Y:S01]  /*11a0*/  IMAD.MOV.U32 R0, RZ, RZ, R13 ;  /* 0x000000ffff007224 */ /* 0x004fe200078e000d */
[----:B------:R-:W-:Y:S01]  /*11b0*/  LOP3.LUT R13, R242, 0x20, RZ, 0xfc, !PT ;  /* 0x00000020f20d7812 */ /* 0x000fe200078efcff */
[----:B------:R-:W-:Y:S01]  /*11c0*/  IMAD R250, R246, R7, R250 ;  /* 0x00000007f6fa7224 */ /* 0x000fe200078e02fa */
[----:B------:R-:W-:Y:S01]  /*11d0*/  LOP3.LUT R7, R242, 0x12, RZ, 0xfc, !PT ;  /* 0x00000012f2077812 */ /* 0x000fe200078efcff */
[----:B------:R-:W-:Y:S01]  /*11e0*/  @!P6 IMAD.MOV R0, RZ, RZ, -R0 ;  /* 0x000000ffff00e224 */ /* 0x000fe200078e0a00 */
[C---:B------:R-:W-:Y:S01]  /*11f0*/  ISETP.GT.U32.AND P6, PT, R246.reuse, R251, PT ;  /* 0x000000fbf600720c */ /* 0x040fe20003fc4070 */
[--C-:B------:R-:W-:Y:S01]  /*1200*/  @!P5 IMAD.IADD R5, R5, 0x1, -R246.reuse ;  /* 0x000000010505d824 */ /* 0x100fe200078e0af6 */
[----:B------:R-:W-:Y:S01]  /*1210*/  ISETP.GT.U32.AND P5, PT, R246, R250, PT ;  /* 0x000000faf600720c */ /* 0x000fe20003fa4070 */
[----:B------:R-:W-:Y:S01]  /*1220*/  IMAD.MOV.U32 R4, RZ, RZ, R11 ;  /* 0x000000ffff047224 */ /* 0x000fe200078e000b */
[----:B------:R-:W-:Y:S01]  /*1230*/  IABS R249, R7 ;  /* 0x0000000700f97213 */ /* 0x000fe20000000000 */
[----:B------:R-:W-:Y:S01]  /*1240*/  @!P1 IMAD.IADD R252, R252, 0x1, -R246 ;  /* 0x00000001fcfc9824 */ /* 0x000fe200078e0af6 */
[----:B------:R-:W-:Y:S01]  /*1250*/  STL [R1+0x10], R16 ;  /* 0x0000101001007387 */ /* 0x000fe20000100800 */
[----:B------:R-:W-:Y:S01]  /*1260*/  @!P0 IMAD.MOV R4, RZ, RZ, -R4 ;  /* 0x000000ffff048224 */ /* 0x000fe200078e0a04 */
[----:B------:R-:W-:Y:S01]  /*1270*/  ISETP.GE.AND P0, PT, R10, RZ, PT ;  /* 0x000000ff0a00720c */ /* 0x000fe20003f06270 */
[----:B------:R-:W-:Y:S01]  /*1280*/  @!P2 IMAD.IADD R3, R3, 0x1, -R246 ;  /* 0x000000010303a824 */ /* 0x000fe200078e0af6 */
[C---:B------:R-:W-:Y:S01]  /*1290*/  LOP3.LUT R10, R242.reuse, 0x18, RZ, 0xfc, !PT ;  /* 0x00000018f20a7812 */ /* 0x040fe200078efcff */
[----:B------:R-:W-:Y:S01]  /*12a0*/  IMAD.HI.U32 R2, R243, R249, RZ ;  /* 0x000000f9f3027227 */ /* 0x000fe200078e00ff */
[----:B------:R1:W-:Y:S01]  /*12b0*/  STL [R1+0xc], R4 ;  /* 0x00000c0401007387 */ /* 0x0003e20000100800 */
[----:B------:R-:W-:-:S02]  /*12c0*/  LOP3.LUT R11, R242, 0x1a, RZ, 0xfc, !PT ;  /* 0x0000001af20b7812 */ /* 0x000fc400078efcff */
[--C-:B------:R-:W-:Y:S01]  /*12d0*/  @!P6 IMAD.IADD R251, R251, 0x1, -R246.reuse ;  /* 0x00000001fbfbe824 */ /* 0x100fe200078e0af6 */
[----:B------:R2:W-:Y:S01]  /*12e0*/  STL [R1+0x8], R0 ;  /* 0x0000080001007387 */ /* 0x0005e20000100800 */
[----:B------:R-:W-:Y:S01]  /*12f0*/  @!P5 IMAD.IADD R250, R250, 0x1, -R246 ;  /* 0x00000001fafad824 */ /* 0x000fe200078e0af6 */
[C---:B------:R-:W-:Y:S02]  /*1300*/  ISETP.GT.U32.AND P6, PT, R246.reuse, R252, PT ;  /* 0x000000fcf600720c */ /* 0x040fe40003fc4070 */
[----:B------:R-:W-:Y:S02]  /*1310*/  ISETP.GT.U32.AND P5, PT, R246, R251, PT ;  /* 0x000000fbf600720c */ /* 0x000fe40003fa4070 */
[----:B-1----:R-:W-:Y:S02]  /*1320*/  IABS R4, R9 ;  /* 0x0000000900047213 */ /* 0x002fe40000000000 */
[----:B------:R-:W-:Y:S01]  /*1330*/  IABS R6, R10 ;  /* 0x0000000a00067213 */ /* 0x000fe20000000000 */
[----:B--2---:R-:W-:Y:S01]  /*1340*/  IMAD.MOV.U32 R0, RZ, RZ, R3 ;  /* 0x000000ffff007224 */ /* 0x004fe200078e0003 */
[----:B------:R-:W-:Y:S01]  /*1350*/  ISETP.GE.AND P2, PT, R12, RZ, PT ;  /* 0x000000ff0c00720c */ /* 0x000fe20003f46270 */
[----:B------:R-:W-:Y:S01]  /*1360*/  IMAD.MOV R3, RZ, RZ, -R2 ;  /* 0x000000ffff037224 */ /* 0x000fe200078e0a02 */
[----:B------:R-:W-:Y:S01]  /*1370*/  LOP3.LUT R12, R242, 0x1c, RZ, 0xfc, !PT ;  /* 0x0000001cf20c7812 */ /* 0x000fe200078efcff */
[----:B------:R-:W-:Y:S01]  /*1380*/  @!P4 IMAD.MOV R0, RZ, RZ, -R0 ;  /* 0x000000ffff00c224 */ /* 0x000fe200078e0a00 */
[----:B------:R-:W-:Y:S01]  /*1390*/  ISETP.GT.U32.AND P4, PT, R246, R250, PT ;  /* 0x000000faf600720c */ /* 0x000fe20003f84070 */
[----:B------:R-:W-:Y:S01]  /*13a0*/  IMAD.HI.U32 R2, R243, R248, RZ ;  /* 0x000000f8f3027227 */ /* 0x000fe200078e00ff */
[----:B------:R-:W-:-:S02]  /*13b0*/  ISETP.GE.AND P1, PT, R14, RZ, PT ;  /* 0x000000ff0e00720c */ /* 0x000fc40003f26270 */
[----:B------:R1:W-:Y:S01]  /*13c0*/  STL [R1+0x4], R0 ;  /* 0x0000040001007387 */ /* 0x0003e20000100800 */
[----:B------:R-:W-:Y:S01]  /*13d0*/  IMAD R249, R246, R3, R249 ;  /* 0x00000003f6f97224 */ /* 0x000fe200078e02f9 */
[----:B------:R-:W-:Y:S01]  /*13e0*/  LOP3.LUT R16, R242, 0x24, RZ, 0xfc, !PT ;  /* 0x00000024f2107812 */ /* 0x000fe200078efcff */
[----:B------:R-:W-:Y:S01]  /*13f0*/  IMAD.MOV R3, RZ, RZ, -R2 ;  /* 0x000000ffff037224 */ /* 0x000fe200078e0a02 */
[----:B------:R-:W-:Y:S01]  /*1400*/  IABS R14, R18 ;  /* 0x00000012000e7213 */ /* 0x000fe20000000000 */
[----:B------:R-:W-:Y:S01]  /*1410*/  @!P6 IMAD.IADD R252, R252, 0x1, -R246 ;  /* 0x00000001fcfce824 */ /* 0x000fe200078e0af6 */
[C---:B------:R-:W-:Y:S01]  /*1420*/  ISETP.GT.U32.AND P6, PT, R246.reuse, R249, PT ;  /* 0x000000f9f600720c */ /* 0x040fe20003fc4070 */
[----:B------:R-:W-:Y:S01]  /*1430*/  IMAD R248, R246, R3, R248 ;  /* 0x00000003f6f87224 */ /* 0x000fe200078e02f8 */
[----:B------:R-:W-:Y:S01]  /*1440*/  IABS R45, R50 ;  /* 0x00000032002d7213 */ /* 0x000fe20000000000 */
[----:B------:R-:W-:Y:S01]  /*1450*/  @!P4 IMAD.IADD R250, R250, 0x1, -R246 ;  /* 0x00000001fafac824 */ /* 0x000fe200078e0af6 */
[----:B------:R-:W-:Y:S01]  /*1460*/  IABS R44, R48 ;  /* 0x00000030002c7213 */ /* 0x000fe20000000000 */
[----:B------:R-:W-:Y:S01]  /*1470*/  IMAD.HI.U32 R2, R243, R4, RZ ;  /* 0x00000004f3027227 */ /* 0x000fe200078e00ff */
[----:B------:R-:W-:-:S02]  /*1480*/  ISETP.GT.U32.AND P4, PT, R246, R248, PT ;  /* 0x000000f8f600720c */ /* 0x000fc40003f84070 */
[C---:B------:R-:W-:Y:S01]  /*1490*/  LOP3.LUT R52, R242.reuse, 0x6c, RZ, 0xfc, !PT ;  /* 0x0000006cf2347812 */ /* 0x040fe200078efcff */
[----:B------:R-:W-:Y:S01]  /*14a0*/  @!P5 IMAD.IADD R251, R251, 0x1, -R246 ;  /* 0x00000001fbfbd824 */ /* 0x000fe200078e0af6 */
[----:B------:R-:W-:Y:S01]  /*14b0*/  ISETP.GE.AND P5, PT, R7, RZ, PT ;  /* 0x000000ff0700720c */ /* 0x000fe20003fa6270 */
[----:B------:R-:W-:Y:S01]  /*14c0*/  IMAD.MOV R7, RZ, RZ, -R2 ;  /* 0x000000ffff077224 */ /* 0x000fe200078e0a02 */
[C---:B------:R-:W-:Y:S01]  /*14d0*/  LOP3.LUT R51, R242.reuse, 0x6a, RZ, 0xfc, !PT ;  /* 0x0000006af2337812 */ /* 0x040fe200078efcff */
[----:B------:R-:W-:Y:S01]  /*14e0*/  IMAD.HI.U32 R3, R243, R6, RZ ;  /* 0x00000006f3037227 */ /* 0x000fe200078e00ff */
[----:B------:R-:W-:Y:S02]  /*14f0*/  LOP3.LUT R54, R242, 0x70, RZ, 0xfc, !PT ;  /* 0x00000070f2367812 */ /* 0x000fe400078efcff */
[----:B------:R-:W-:Y:S01]  /*1500*/  IABS R46, R51 ;  /* 0x00000033002e7213 */ /* 0x000fe20000000000 */
[----:B------:R-:W-:Y:S01]  /*1510*/  @!P6 IMAD.IADD R249, R249, 0x1, -R246 ;  /* 0x00000001f9f9e824 */ /* 0x000fe200078e0af6 */
[----:B------:R-:W-:Y:S01]  /*1520*/  ISETP.GE.AND P6, PT, R8, RZ, PT ;  /* 0x000000ff0800720c */ /* 0x000fe20003fc6270 */
[----:B------:R-:W-:Y:S01]  /*1530*/  IMAD R2, R246, R7, R4 ;  /* 0x00000007f6027224 */ /* 0x000fe200078e0204 */
[----:B------:R-:W-:Y:S01]  /*1540*/  IABS R4, R11 ;  /* 0x0000000b00047213 */ /* 0x000fe20000000000 */
[----:B-1----:R-:W-:Y:S01]  /*1550*/  IMAD.MOV.U32 R0, RZ, RZ, R5 ;  /* 0x000000ffff007224 */ /* 0x002fe200078e0005 */
[----:B------:R-:W-:Y:S01]  /*1560*/  IABS R8, R12 ;  /* 0x0000000c00087213 */ /* 0x000fe20000000000 */
[----:B------:R-:W-:Y:S01]  /*1570*/  IMAD.MOV R3, RZ, RZ, -R3 ;  /* 0x000000ffff037224 */ /* 0x000fe200078e0a03 */
[----:B------:R-:W-:Y:S01]  /*1580*/  LOP3.LUT R53, R242, 0x6e, RZ, 0xfc, !PT ;  /* 0x0000006ef2357812 */ /* 0x000fe200078efcff */
[----:B------:R-:W-:Y:S01]  /*1590*/  @!P4 IMAD.IADD R248, R248, 0x1, -R246 ;  /* 0x00000001f8f8c824 */ /* 0x000fe200078e0af6 */
[----:B------:R-:W-:Y:S01]  /*15a0*/  LOP3.LUT R57, R242, 0x76, RZ, 0xfc, !PT ;  /* 0x00000076f2397812 */ /* 0x000fe200078efcff */
[----:B------:R-:W-:Y:S01]  /*15b0*/  @!P3 IMAD.MOV R0, RZ, RZ, -R0 ;  /* 0x000000ffff00b224 */ /* 0x000fe200078e0a00 */
[C---:B------:R-:W-:Y:S01]  /*15c0*/  ISETP.GT.U32.AND P3, PT, R246.reuse, R249, PT ;  /* 0x000000f9f600720c */ /* 0x040fe20003f64070 */
[C---:B------:R-:W-:Y:S01]  /*15d0*/  IMAD R3, R246.reuse, R3, R6 ;  /* 0x00000003f6037224 */ /* 0x040fe200078e0206 */
[----:B------:R-:W-:Y:S01]  /*15e0*/  ISETP.GT.U32.AND P4, PT, R246, R248, PT ;  /* 0x000000f8f600720c */ /* 0x000fe20003f84070 */
[----:B------:R-:W-:Y:S01]  /*15f0*/  IMAD.MOV.U32 R6, RZ, RZ, R4 ;  /* 0x000000ffff067224 */ /* 0x000fe200078e0004 */
[----:B------:R-:W-:Y:S01]  /*1600*/  LOP3.LUT R55, R242, 0x72, RZ, 0xfc, !PT ;  /* 0x00000072f2377812 */ /* 0x000fe200078efcff */
[----:B------:R-:W-:Y:S01]  /*1610*/  @!P2 IMAD.MOV R251, RZ, RZ, -R251 ;  /* 0x000000fffffba224 */ /* 0x000fe200078e0afb */
[----:B------:R-:W-:Y:S01]  /*1620*/  ISETP.GT.U32.AND P2, PT, R246, R3, PT ;  /* 0x00000003f600720c */ /* 0x000fe20003f44070 */
[C---:B------:R-:W-:Y:S01]  /*1630*/  IMAD.HI.U32 R4, R243.reuse, R6, RZ ;  /* 0x00000006f3047227 */ /* 0x040fe200078e00ff */
[C---:B------:R-:W-:Y:S01]  /*1640*/  LOP3.LUT R56, R242.reuse, 0x74, RZ, 0xfc, !PT ;  /* 0x00000074f2387812 */ /* 0x040fe200078efcff */
[----:B------:R-:W-:Y:S01]  /*1650*/  STL [R1], R0 ;  /* 0x0000000001007387 */ /* 0x000fe20000100800 */
[C---:B------:R-:W-:Y:S01]  /*1660*/  LOP3.LUT R58, R242.reuse, 0x78, RZ, 0xfc, !PT ;  /* 0x00000078f23a7812 */ /* 0x040fe200078efcff */
[----:B------:R-:W-:Y:S01]  /*1670*/  IMAD.HI.U32 R5, R243, R8, RZ ;  /* 0x00000008f3057227 */ /* 0x000fe200078e00ff */
[----:B------:R-:W-:-:S02]  /*1680*/  LOP3.LUT R59, R242, 0x7e, RZ, 0xfc, !PT ;  /* 0x0000007ef23b7812 */ /* 0x000fc400078efcff */
[C---:B------:R-:W-:Y:S01]  /*1690*/  LOP3.LUT R60, R242.reuse, 0x80, RZ, 0xfc, !PT ;  /* 0x00000080f23c7812 */ /* 0x040fe200078efcff */
[----:B------:R-:W-:Y:S01]  /*16a0*/  IMAD.MOV R7, RZ, RZ, -R4 ;  /* 0x000000ffff077224 */ /* 0x000fe200078e0a04 */
[----:B------:R-:W-:Y:S01]  /*16b0*/  LOP3.LUT R63, R242, 0x86, RZ, 0xfc, !PT ;  /* 0x00000086f23f7812 */ /* 0x000fe200078efcff */
[----:B------:R-:W-:Y:S01]  /*16c0*/  @!P3 IMAD.IADD R249, R249, 0x1, -R246 ;  /* 0x00000001f9f9b824 */ /* 0x000fe200078e0af6 */
[----:B------:R-:W-:Y:S01]  /*16d0*/  ISETP.GE.AND P3, PT, R10, RZ, PT ;  /* 0x000000ff0a00720c */ /* 0x000fe20003f66270 */
[----:B------:R-:W-:Y:S01]  /*16e0*/  IMAD.MOV R5, RZ, RZ, -R5 ;  /* 0x000000ffff057224 */ /* 0x000fe200078e0a05 */
[----:B------:R-:W-:Y:S01]  /*16f0*/  IABS R10, R13 ;  /* 0x0000000d000a7213 */ /* 0x000fe20000000000 */
[----:B------:R-:W-:Y:S01]  /*1700*/  IMAD R4, R246, R7, R6 ;  /* 0x00000007f6047224 */ /* 0x000fe200078e0206 */
[----:B------:R-:W-:Y:S01]  /*1710*/  LOP3.LUT R7, R242, 0x1e, RZ, 0xfc, !PT ;  /* 0x0000001ef2077812 */ /* 0x000fe200078efcff */
[----:B------:R-:W-:Y:S01]  /*1720*/  @!P4 IMAD.IADD R248, R248, 0x1, -R246 ;  /* 0x00000001f8f8c824 */ /* 0x000fe200078e0af6 */
[----:B------:R-:W-:Y:S01]  /*1730*/  ISETP.GE.AND P4, PT, R11, RZ, PT ;  /* 0x000000ff0b00720c */ /* 0x000fe20003f86270 */
[C---:B------:R-:W-:Y:S01]  /*1740*/  IMAD R5, R246.reuse, R5, R8 ;  /* 0x00000005f6057224 */ /* 0x040fe200078e0208 */
[----:B------:R-:W-:Y:S01]  /*1750*/  IABS R8, R7 ;  /* 0x0000000700087213 */ /* 0x000fe20000000000 */
[----:B------:R-:W-:Y:S01]  /*1760*/  @!P5 IMAD.MOV R249, RZ, RZ, -R249 ;  /* 0x000000fffff9d224 */ /* 0x000fe200078e0af9 */
[C---:B------:R-:W-:Y:S01]  /*1770*/  ISETP.GT.U32.AND P5, PT, R246.reuse, R4, PT ;  /* 0x00000004f600720c */ /* 0x040fe20003fa4070 */
[----:B------:R-:W-:Y:S01]  /*1780*/  @!P2 IMAD.IADD R3, R3, 0x1, -R246 ;  /* 0x000000010303a824 */ /* 0x000fe200078e0af6 */
[----:B------:R-:W-:Y:S01]  /*1790*/  IABS R11, R15 ;  /* 0x0000000f000b7213 */ /* 0x000fe20000000000 */
[----:B------:R-:W-:Y:S01]  /*17a0*/  @!P6 IMAD.MOV R248, RZ, RZ, -R248 ;  /* 0x000000fffff8e224 */ /* 0x000fe200078e0af8 */
[C---:B------:R-:W-:Y:S01]  /*17b0*/  ISETP.GT.U32.AND P6, PT, R246.reuse, R5, PT ;  /* 0x00000005f600720c */ /* 0x040fe20003fc4070 */
[----:B------:R-:W-:Y:S01]  /*17c0*/  @!P0 IMAD.MOV R252, RZ, RZ, -R252 ;  /* 0x000000fffffc8224 */ /* 0x000fe200078e0afc */
[C---:B------:R-:W-:Y:S01]  /*17d0*/  ISETP.GT.U32.AND P2, PT, R246.reuse, R3, PT ;  /* 0x00000003f600720c */ /* 0x040fe20003f44070 */
[----:B------:R-:W-:Y:S01]  /*17e0*/  IMAD.HI.U32 R6, R243, R8, RZ ;  /* 0x00000008f3067227 */ /* 0x000fe200078e00ff */
[----:B------:R-:W-:-:S02]  /*17f0*/  ISETP.GT.U32.AND P0, PT, R246, R2, PT ;  /* 0x00000002f600720c */ /* 0x000fc40003f04070 */
[----:B------:R-:W-:Y:S01]  /*1800*/  LOP3.LUT R62, R242, 0x82, RZ, 0xfc, !PT ;  /* 0x00000082f23e7812 */ /* 0x000fe200078efcff */
[----:B------:R-:W-:Y:S01]  /*1810*/  @!P1 IMAD.MOV R250, RZ, RZ, -R250 ;  /* 0x000000fffffa9224 */ /* 0x000fe200078e0afa */
[----:B------:R-:W-:Y:S01]  /*1820*/  ISETP.GE.AND P1, PT, R9, RZ, PT ;  /* 0x000000ff0900720c */ /* 0x000fe20003f26270 */
[----:B------:R-:W-:Y:S01]  /*1830*/  @!P5 IMAD.IADD R4, R4, 0x1, -R246 ;  /* 0x000000010404d824 */ /* 0x000fe200078e0af6 */
[----:B------:R-:W-:Y:S01]  /*1840*/  IABS R61, R63 ;  /* 0x0000003f003d7213 */ /* 0x000fe20000000000 */
[----:B------:R-:W-:Y:S01]  /*1850*/  IMAD.MOV R9, RZ, RZ, -R6 ;  /* 0x000000ffff097224 */ /* 0x000fe200078e0a06 */
[----:B------:R-:W-:Y:S01]  /*1860*/  LOP3.LUT R69, R242, 0x8e, RZ, 0xfc, !PT ;  /* 0x0000008ef2457812 */ /* 0x000fe200078efcff */
[--C-:B------:R-:W-:Y:S01]  /*1870*/  @!P6 IMAD.IADD R5, R5, 0x1, -R246.reuse ;  /* 0x000000010505e824 */ /* 0x100fe200078e0af6 */
[C---:B------:R-:W-:Y:S01]  /*1880*/  ISETP.GT.U32.AND P5, PT, R246.reuse, R4, PT ;  /* 0x00000004f600720c */ /* 0x040fe20003fa4070 */
[----:B------:R-:W-:Y:S01]  /*1890*/  @!P2 IMAD.IADD R3, R3, 0x1, -R246 ;  /* 0x000000010303a824 */ /* 0x000fe200078e0af6 */
[----:B------:R-:W-:Y:S01]  /*18a0*/  ISETP.GE.AND P2, PT, R7, RZ, PT ;  /* 0x000000ff0700720c */ /* 0x000fe20003f46270 */
[----:B------:R-:W-:Y:S01]  /*18b0*/  IMAD.HI.U32 R7, R243, R10, RZ ;  /* 0x0000000af3077227 */ /* 0x000fe200078e00ff */
[----:B------:R-:W-:Y:S01]  /*18c0*/  ISETP.GT.U32.AND P6, PT, R246, R5, PT ;  /* 0x00000005f600720c */ /* 0x000fe20003fc4070 */
[----:B------:R1:W-:Y:S01]  /*18d0*/  STL [R1+0x3a70], R252 ;  /* 0x003a70fc01007387 */ /* 0x0003e20000100800 */
[----:B------:R-:W-:Y:S01]  /*18e0*/  IABS R65, R69 ;  /* 0x0000004500417213 */ /* 0x000fe20000000000 */
[----:B------:R-:W-:Y:S01]  /*18f0*/  IMAD.MOV R7, RZ, RZ, -R7 ;  /* 0x000000ffff077224 */ /* 0x000fe200078e0a07 */
[----:B------:R-:W-:Y:S01]  /*1900*/  LOP3.LUT R66, R242, 0x8a, RZ, 0xfc, !PT ;  /* 0x0000008af2427812 */ /* 0x000fe200078efcff */
[----:B------:R-:W-:Y:S01]  /*1910*/  IMAD R6, R246, R9, R8 ;  /* 0x00000009f6067224 */ /* 0x000fe200078e0208 */
[----:B------:R-:W-:Y:S01]  /*1920*/  LOP3.LUT R67, R242, 0x8c, RZ, 0xfc, !PT ;  /* 0x0000008cf2437812 */ /* 0x000fe200078efcff */
[----:B------:R-:W-:Y:S01]  /*1930*/  @!P0 IMAD.IADD R2, R2, 0x1, -R246 ;  /* 0x0000000102028824 */ /* 0x000fe200078e0af6 */
[----:B------:R-:W-:Y:S01]  /*1940*/  LOP3.LUT R70, R242, 0x92, RZ, 0xfc, !PT ;  /* 0x00000092f2467812 */ /* 0x000fe200078efcff */
[----:B------:R-:W-:Y:S01]  /*1950*/  IMAD R7, R246, R7, R10 ;  /* 0x00000007f6077224 */ /* 0x000fe200078e020a */
[----:B------:R-:W-:Y:S01]  /*1960*/  IABS R64, R67 ;  /* 0x0000004300407213 */ /* 0x000fe20000000000 */
[--C-:B------:R-:W-:Y:S01]  /*1970*/  @!P5 IMAD.IADD R4, R4, 0x1, -R246.reuse ;  /* 0x000000010404d824 */ /* 0x100fe200078e0af6 */
[C---:B------:R-:W-:Y:S01]  /*1980*/  ISETP.GT.U32.AND P5, PT, R246.reuse, R6, PT ;  /* 0x00000006f600720c */ /* 0x040fe20003fa4070 */
[----:B------:R-:W-:Y:S01]  /*1990*/  @!P6 IMAD.IADD R5, R5, 0x1, -R246 ;  /* 0x000000010505e824 */ /* 0x000fe200078e0af6 */
[C---:B------:R-:W-:Y:S01]  /*19a0*/  ISETP.GT.U32.AND P0, PT, R246.reuse, R2, PT ;  /* 0x00000002f600720c */ /* 0x040fe20003f04070 */
[----:B------:R-:W-:Y:S01]  /*19b0*/  IMAD.MOV.U32 R9, RZ, RZ, R11 ;  /* 0x000000ffff097224 */ /* 0x000fe200078e000b */
[----:B------:R-:W-:Y:S01]  /*19c0*/  ISETP.GT.U32.AND P6, PT, R246, R7, PT ;  /* 0x00000007f600720c */ /* 0x000fe20003fc4070 */
[----:B------:R-:W-:Y:S01]  /*19d0*/  @!P4 IMAD.MOV R4, RZ, RZ, -R4 ;  /* 0x000000ffff04c224 */ /* 0x000fe200078e0a04 */
[----:B------:R-:W-:Y:S01]  /*19e0*/  IABS R11, R16 ;  /* 0x00000010000b7213 */ /* 0x000fe20000000000 */
[----:B------:R-:W-:Y:S01]  /*19f0*/  IMAD.HI.U32 R8, R243, R9, RZ ;  /* 0x00000009f3087227 */ /* 0x000fe200078e00ff */
[C---:B------:R-:W-:Y:S01]  /*1a00*/  LOP3.LUT R71, R242.reuse, 0x94, RZ, 0xfc, !PT ;  /* 0x00000094f2477812 */ /* 0x040fe200078efcff */
[----:B------:R-:W-:Y:S01]  /*1a10*/  STL [R1+0x3a74], R251 ;  /* 0x003a74fb01007387 */ /* 0x000fe20000100800 */
[----:B------:R-:W-:Y:S01]  /*1a20*/  LOP3.LUT R73, R242, 0x9a, RZ, 0xfc, !PT ;  /* 0x0000009af2497812 */ /* 0x000fe200078efcff */
[----:B------:R-:W-:Y:S01]  /*1a30*/  IMAD.MOV R8, RZ, RZ, -R8 ;  /* 0x000000ffff087224 */ /* 0x000fe200078e0a08 */
[----:B------:R-:W-:Y:S01]  /*1a40*/  IABS R68, R71 ;  /* 0x0000004700447213 */ /* 0x000fe20000000000 */
[--C-:B------:R-:W-:Y:S01]  /*1a50*/  @!P5 IMAD.IADD R6, R6, 0x1, -R246.reuse ;  /* 0x000000010606d824 */ /* 0x100fe200078e0af6 */
[----:B------:R-:W-:Y:S01]  /*1a60*/  LOP3.LUT R74, R242, 0x9c, RZ, 0xfc, !PT ;  /* 0x0000009cf24a7812 */ /* 0x000fe200078efcff */
[--C-:B------:R-:W-:Y:S01]  /*1a70*/  @!P0 IMAD.IADD R2, R2, 0x1, -R246.reuse ;  /* 0x0000000102028824 */ /* 0x100fe200078e0af6 */
[----:B------:R-:W-:Y:S01]  /*1a80*/  ISETP.GE.AND P0, PT, R12, RZ, PT ;  /* 0x000000ff0c00720c */ /* 0x000fe20003f06270 */
[C---:B------:R-:W-:Y:S01]  /*1a90*/  IMAD R8, R246.reuse, R8, R9 ;  /* 0x00000008f6087224 */ /* 0x040fe200078e0209 */
[----:B------:R-:W-:Y:S01]  /*1aa0*/  IABS R12, R17 ;  /* 0x00000011000c7213 */ /* 0x000fe20000000000 */
[----:B------:R-:W-:Y:S01]  /*1ab0*/  @!P6 IMAD.IADD R7, R7, 0x1, -R246 ;  /* 0x000000010707e824 */ /* 0x000fe200078e0af6 */
[C---:B------:R-:W-:Y:S01]  /*1ac0*/  ISETP.GT.U32.AND P6, PT, R246.reuse, R6, PT ;  /* 0x00000006f600720c */ /* 0x040fe20003fc4070 */
[C---:B------:R-:W-:Y:S01]  /*1ad0*/  IMAD.HI.U32 R9, R243.reuse, R11, RZ ;  /* 0x0000000bf3097227 */ /* 0x040fe200078e00ff */
[C---:B------:R-:W-:Y:S01]  /*1ae0*/  ISETP.GT.U32.AND P5, PT, R246.reuse, R8, PT ;  /* 0x00000008f600720c */ /* 0x040fe20003fa4070 */
[----:B------:R2:W-:Y:S01]  /*1af0*/  STL [R1+0x3a78], R250 ;  /* 0x003a78fa01007387 */ /* 0x0005e20000100800 */
[----:B------:R-:W-:Y:S01]  /*1b00*/  ISETP.GT.U32.AND P4, PT, R246, R7, PT ;  /* 0x00000007f600720c */ /* 0x000fe20003f84070 */
[----:B------:R-:W-:Y:S01]  /*1b10*/  IMAD.MOV R9, RZ, RZ, -R9 ;  /* 0x000000ffff097224 */ /* 0x000fe200078e0a09 */
[----:B------:R-:W-:Y:S01]  /*1b20*/  IABS R72, R74 ;  /* 0x0000004a00487213 */ /* 0x000fe20000000000 */
[----:B------:R-:W-:Y:S01]  /*1b30*/  IMAD.HI.U32 R10, R243, R12, RZ ;  /* 0x0000000cf30a7227 */ /* 0x000fe200078e00ff */
[C---:B------:R-:W-:Y:S01]  /*1b40*/  LOP3.LUT R80, R242.reuse, 0x9e, RZ, 0xfc, !PT ;  /* 0x0000009ef2507812 */ /* 0x040fe200078efcff */
[----:B------:R3:W-:Y:S01]  /*1b50*/  STL [R1+0x3a80], R249 ;  /* 0x003a80f901007387 */ /* 0x0007e20000100800 */
[----:B------:R-:W-:Y:S01]  /*1b60*/  LOP3.LUT R81, R242, 0xa0, RZ, 0xfc, !PT ;  /* 0x000000a0f2517812 */ /* 0x000fe200078efcff */
[----:B------:R-:W-:Y:S01]  /*1b70*/  @!P1 IMAD.MOV R2, RZ, RZ, -R2 ;  /* 0x000000ffff029224 */ /* 0x000fe200078e0a02 */
[----:B------:R-:W-:Y:S01]  /*1b80*/  ISETP.GE.AND P1, PT, R13, RZ, PT ;  /* 0x000000ff0d00720c */ /* 0x000fe20003f26270 */
[----:B------:R-:W-:Y:S01]  /*1b90*/  IMAD R9, R246, R9, R11 ;  /* 0x00000009f6097224 */ /* 0x000fe200078e020b */
[----:B------:R-:W-:Y:S01]  /*1ba0*/  IABS R11, R20 ;  /* 0x00000014000b7213 */ /* 0x000fe20000000000 */
[----:B------:R-:W-:Y:S01]  /*1bb0*/  IMAD.MOV R13, RZ, RZ, -R10 ;  /* 0x000000ffff0d7224 */ /* 0x000fe200078e0a0a */
[----:B------:R-:W-:Y:S01]  /*1bc0*/  LOP3.LUT R82, R242, 0xa2, RZ, 0xfc, !PT ;  /* 0x000000a2f2527812 */ /* 0x000fe200078efcff */
[----:B------:R-:W-:Y:S01]  /*1bd0*/  @!P6 IMAD.IADD R6, R6, 0x1, -R246 ;  /* 0x000000010606e824 */ /* 0x000fe200078e0af6 */
[C---:B------:R-:W-:Y:S01]  /*1be0*/  ISETP.GT.U32.AND P6, PT, R246.reuse, R9, PT ;  /* 0x00000009f600720c */ /* 0x040fe20003fc4070 */
[----:B------:R-:W-:Y:S01]  /*1bf0*/  IMAD R10, R246, R13, R12 ;  /* 0x0000000df60a7224 */ /* 0x000fe200078e020c */
[----:B------:R-:W-:Y:S01]  /*1c00*/  IABS R75, R81 ;  /* 0x00000051004b7213 */ /* 0x000fe20000000000 */
[----:B------:R-:W-:Y:S01]  /*1c10*/  IMAD.MOV.U32 R13, RZ, RZ, R11 ;  /* 0x000000ffff0d7224 */ /* 0x000fe200078e000b */
[----:B------:R-:W-:Y:S01]  /*1c20*/  IABS R76, R82 ;  /* 0x00000052004c7213 */ /* 0x000fe20000000000 */
[C---:B------:R-:W-:Y:S01]  /*1c30*/  IMAD.HI.U32 R11, R243.reuse, R14, RZ ;  /* 0x0000000ef30b7227 */ /* 0x040fe200078e00ff */
[C---:B------:R-:W-:Y:S01]  /*1c40*/  LOP3.LUT R83, R242.reuse, 0xa4, RZ, 0xfc, !PT ;  /* 0x000000a4f2537812 */ /* 0x040fe200078efcff */
[----:B------:R-:W-:Y:S01]  /*1c50*/  STL [R1+0x3a84], R248 ;  /* 0x003a84f801007387 */ /* 0x000fe20000100800 */
[C---:B------:R-:W-:Y:S01]  /*1c60*/  LOP3.LUT R84, R242.reuse, 0xa6, RZ, 0xfc, !PT ;  /* 0x000000a6f2547812 */ /* 0x040fe200078efcff */
[----:B------:R-:W-:Y:S01]  /*1c70*/  IMAD.MOV R11, RZ, RZ, -R11 ;  /* 0x000000ffff0b7224 */ /* 0x000fe200078e0a0b */
[----:B------:R-:W-:Y:S01]  /*1c80*/  IABS R78, R83 ;  /* 0x00000053004e7213 */ /* 0x000fe20000000000 */
[----:B------:R-:W-:Y:S01]  /*1c90*/  IMAD.HI.U32 R12, R243, R13, RZ ;  /* 0x0000000df30c7227 */ /* 0x000fe200078e00ff */
[----:B------:R-:W-:Y:S01]  /*1ca0*/  IABS R79, R84 ;  /* 0x00000054004f7213 */ /* 0x000fe20000000000 */
[----:B------:R4:W-:Y:S01]  /*1cb0*/  STL [R1+0x3a88], R2 ;  /* 0x003a880201007387 */ /* 0x0009e20000100800 */
[----:B------:R-:W-:Y:S01]  /*1cc0*/  LOP3.LUT R86, R242, 0xaa, RZ, 0xfc, !PT ;  /* 0x000000aaf2567812 */ /* 0x000fe200078efcff */
[----:B------:R-:W-:Y:S01]  /*1cd0*/  IMAD R11, R246, R11, R14 ;  /* 0x0000000bf60b7224 */ /* 0x000fe200078e020e */
[----:B------:R-:W-:Y:S01]  /*1ce0*/  IABS R14, R21 ;  /* 0x00000015000e7213 */ /* 0x000fe20000000000 */
[----:B------:R-:W-:Y:S01]  /*1cf0*/  @!P6 IMAD.IADD R9, R9, 0x1, -R246 ;  /* 0x000000010909e824 */ /* 0x000fe200078e0af6 */
[----:B------:R-:W-:Y:S01]  /*1d00*/  LOP3.LUT R85, R242, 0xa8, RZ, 0xfc, !PT ;  /* 0x000000a8f2557812 */ /* 0x000fe200078efcff */
[----:B------:R-:W-:Y:S01]  /*1d10*/  IMAD.MOV R12, RZ, RZ, -R12 ;  /* 0x000000ffff0c7224 */ /* 0x000fe200078e0a0c */
[----:B------:R-:W-:Y:S01]  /*1d20*/  ISETP.GT.U32.AND P6, PT, R246, R11, PT ;  /* 0x0000000bf600720c */ /* 0x000fe20003fc4070 */
[----:B------:R-:W-:Y:S01]  /*1d30*/  @!P5 IMAD.IADD R8, R8, 0x1, -R246 ;  /* 0x000000010808d824 */ /* 0x000fe200078e0af6 */
[----:B------:R-:W-:Y:S01]  /*1d40*/  LOP3.LUT R90, R242, 0xba, RZ, 0xfc, !PT ;  /* 0x000000baf25a7812 */ /* 0x000fe200078efcff */
[----:B------:R-:W-:Y:S01]  /*1d50*/  @!P2 IMAD.MOV R6, RZ, RZ, -R6 ;  /* 0x000000ffff06a224 */ /* 0x000fe200078e0a06 */
[C---:B------:R-:W-:Y:S01]  /*1d60*/  ISETP.GT.U32.AND P2, PT, R246.reuse, R10, PT ;  /* 0x0000000af600720c */ /* 0x040fe20003f44070 */
[C---:B------:R-:W-:Y:S01]  /*1d70*/  IMAD R12, R246.reuse, R12, R13 ;  /* 0x0000000cf60c7224 */ /* 0x040fe200078e020d */
[----:B------:R-:W-:Y:S01]  /*1d80*/  ISETP.GT.U32.AND P5, PT, R246, R8, PT ;  /* 0x00000008f600720c */ /* 0x000fe20003fa4070 */
[----:B------:R-:W-:Y:S01]  /*1d90*/  IMAD.HI.U32 R13, R243, R14, RZ ;  /* 0x0000000ef30d7227 */ /* 0x000fe200078e00ff */
[----:B------:R-:W-:-:S02]  /*1da0*/  LOP3.LUT R91, R242, 0xbc, RZ, 0xfc, !PT ;  /* 0x000000bcf25b7812 */ /* 0x000fc400078efcff */
[----:B------:R-:W-:Y:S01]  /*1db0*/  IABS R87, R90 ;  /* 0x0000005a00577213 */ /* 0x000fe20000000000 */
[--C-:B------:R-:W-:Y:S01]  /*1dc0*/  @!P4 IMAD.IADD R7, R7, 0x1, -R246.reuse ;  /* 0x000000010707c824 */ /* 0x100fe200078e0af6 */
[----:B------:R-:W-:Y:S01]  /*1dd0*/  ISETP.GE.AND P4, PT, R17, RZ, PT ;  /* 0x000000ff1100720c */ /* 0x000fe20003f86270 */
[----:B------:R-:W-:Y:S01]  /*1de0*/  @!P6 IMAD.IADD R11, R11, 0x1, -R246 ;  /* 0x000000010b0be824 */ /* 0x000fe200078e0af6 */
[----:B------:R-:W-:Y:S01]  /*1df0*/  IABS R17, R22 ;  /* 0x0000001600117213 */ /* 0x000fe20000000000 */
[----:B------:R-:W-:Y:S01]  /*1e00*/  IMAD.MOV R13, RZ, RZ, -R13 ;  /* 0x000000ffff0d7224 */ /* 0x000fe200078e0a0d */
[----:B------:R-:W-:Y:S01]  /*1e10*/  IABS R88, R91 ;  /* 0x0000005b00587213 */ /* 0x000fe20000000000 */
[----:B------:R-:W-:Y:S01]  /*1e20*/  @!P1 IMAD.MOV R7, RZ, RZ, -R7 ;  /* 0x000000ffff079224 */ /* 0x000fe200078e0a07 */
[C---:B------:R-:W-:Y:S01]  /*1e30*/  ISETP.GT.U32.AND P6, PT, R246.reuse, R11, PT ;  /* 0x0000000bf600720c */ /* 0x040fe20003fc4070 */
[C---:B------:R-:W-:Y:S01]  /*1e40*/  IMAD R13, R246.reuse, R13, R14 ;  /* 0x0000000df60d7224 */ /* 0x040fe200078e020e */
[----:B------:R-:W-:Y:S01]  /*1e50*/  ISETP.GT.U32.AND P1, PT, R246, R9, PT ;  /* 0x00000009f600720c */ /* 0x000fe20003f24070 */
[--C-:B------:R-:W-:Y:S01]  /*1e60*/  @!P2 IMAD.IADD R10, R10, 0x1, -R246.reuse ;  /* 0x000000010a0aa824 */ /* 0x100fe200078e0af6 */
[----:B------:R-:W-:Y:S01]  /*1e70*/  LOP3.LUT R89, R242, 0xb8, RZ, 0xfc, !PT ;  /* 0x000000b8f2597812 */ /* 0x000fe200078efcff */
[----:B------:R-:W-:Y:S01]  /*1e80*/  @!P5 IMAD.IADD R8, R8, 0x1, -R246 ;  /* 0x000000010808d824 */ /* 0x000fe200078e0af6 */
[----:B------:R-:W-:Y:S01]  /*1e90*/  ISETP.GE.AND P5, PT, R18, RZ, PT ;  /* 0x000000ff1200720c */ /* 0x000fe20003fa6270 */
[----:B------:R-:W-:Y:S01]  /*1ea0*/  @!P3 IMAD.MOV R3, RZ, RZ, -R3 ;  /* 0x000000ffff03b224 */ /* 0x000fe200078e0a03 */
[----:B------:R-:W-:Y:S01]  /*1eb0*/  ISETP.GE.AND P3, PT, R15, RZ, PT ;  /* 0x000000ff0f00720c */ /* 0x000fe20003f66270 */
[----:B------:R-:W-:Y:S01]  /*1ec0*/  @!P0 IMAD.MOV R5, RZ, RZ, -R5 ;  /* 0x000000ffff058224 */ /* 0x000fe200078e0a05 */
[----:B------:R-:W-:Y:S01]  /*1ed0*/  ISETP.GT.U32.AND P2, PT, R246, R10, PT ;  /* 0x0000000af600720c */ /* 0x000fe20003f44070 */
[----:B------:R-:W-:Y:S01]  /*1ee0*/  IMAD.HI.U32 R14, R243, R17, RZ ;  /* 0x00000011f30e7227 */ /* 0x000fe200078e00ff */
[----:B------:R-:W-:-:S02]  /*1ef0*/  IABS R18, R23 ;  /* 0x0000001700127213 */ /* 0x000fc40000000000 */
[----:B------:R-:W-:Y:S01]  /*1f00*/  ISETP.GE.AND P0, PT, R16, RZ, PT ;  /* 0x000000ff1000720c */ /* 0x000fe20003f06270 */
[--C-:B------:R-:W-:Y:S01]  /*1f10*/  @!P6 IMAD.IADD R11, R11, 0x1, -R246.reuse ;  /* 0x000000010b0be824 */ /* 0x100fe200078e0af6 */
[C---:B------:R-:W-:Y:S01]  /*1f20*/  ISETP.GT.U32.AND P6, PT, R246.reuse, R13, PT ;  /* 0x0000000df600720c */ /* 0x040fe20003fc4070 */
[----:B------:R-:W-:Y:S01]  /*1f30*/  @!P1 IMAD.IADD R9, R9, 0x1, -R246 ;  /* 0x0000000109099824 */ /* 0x000fe200078e0af6 */
[----:B------:R-:W-:Y:S01]  /*1f40*/  ISETP.GT.U32.AND P1, PT, R246, R12, PT ;  /* 0x0000000cf600720c */ /* 0x000fe20003f24070 */
[C---:B------:R-:W-:Y:S01]  /*1f50*/  IMAD.HI.U32 R15, R243.reuse, R18, RZ ;  /* 0x00000012f30f7227 */ /* 0x040fe200078e00ff */
[C---:B------:R-:W-:Y:S02]  /*1f60*/  LOP3.LUT R94, R242.reuse, 0xc2, RZ, 0xfc, !PT ;  /* 0x000000c2f25e7812 */ /* 0x040fe400078efcff */
[C---:B------:R-:W-:Y:S01]  /*1f70*/  LOP3.LUT R95, R242.reuse, 0xc4, RZ, 0xfc, !PT ;  /* 0x000000c4f25f7812 */ /* 0x040fe200078efcff */
[----:B------:R-:W-:Y:S01]  /*1f80*/  IMAD.MOV R14, RZ, RZ, -R14 ;  /* 0x000000ffff0e7224 */ /* 0x000fe200078e0a0e */
[----:B------:R-:W-:Y:S01]  /*1f90*/  LOP3.LUT R96, R242, 0xc6, RZ, 0xfc, !PT ;  /* 0x000000c6f2607812 */ /* 0x000fe200078efcff */
[----:B------:R-:W-:Y:S01]  /*1fa0*/  IMAD.HI.U32 R16, R243, R19, RZ ;  /* 0x00000013f3107227 */ /* 0x000fe200078e00ff */
[----:B------:R-:W-:-:S02]  /*1fb0*/  IABS R92, R95 ;  /* 0x0000005f005c7213 */ /* 0x000fc40000000000 */
[----:B------:R-:W-:Y:S01]  /*1fc0*/  IABS R93, R96 ;  /* 0x00000060005d7213 */ /* 0x000fe20000000000 */
[----:B------:R-:W-:Y:S01]  /*1fd0*/  IMAD.MOV R15, RZ, RZ, -R15 ;  /* 0x000000ffff0f7224 */ /* 0x000fe200078e0a0f */
[----:B------:R-:W-:Y:S01]  /*1fe0*/  LOP3.LUT R97, R242, 0xc8, RZ, 0xfc, !PT ;  /* 0x000000c8f2617812 */ /* 0x000fe200078efcff */
[----:B------:R-:W-:Y:S01]  /*1ff0*/  IMAD R14, R246, R14, R17 ;  /* 0x0000000ef60e7224 */ /* 0x000fe200078e0211 */
[C---:B------:R-:W-:Y:S01]  /*2000*/  LOP3.LUT R99, R242.reuse, 0xca, RZ, 0xfc, !PT ;  /* 0x000000caf2637812 */ /* 0x040fe200078efcff */
[----:B------:R-:W-:Y:S01]  /*2010*/  IMAD.MOV R16, RZ, RZ, -R16 ;  /* 0x000000ffff107224 */ /* 0x000fe200078e0a10 */
[C---:B------:R-:W-:Y:S01]  /*2020*/  LOP3.LUT R100, R242.reuse, 0xcc, RZ, 0xfc, !PT ;  /* 0x000000ccf2647812 */ /* 0x040fe200078efcff */
[--C-:B------:R-:W-:Y:S01]  /*2030*/  @!P6 IMAD.IADD R13, R13, 0x1, -R246.reuse ;  /* 0x000000010d0de824 */ /* 0x100fe200078e0af6 */
[----:B------:R-:W-:Y:S01]  /*2040*/  LOP3.LUT R101, R242, 0xce, RZ, 0xfc, !PT ;  /* 0x000000cef2657812 */ /* 0x000fe200078efcff */
[----:B------:R-:W-:Y:S01]  /*2050*/  @!P2 IMAD.IADD R10, R10, 0x1, -R246 ;  /* 0x000000010a0aa824 */ /* 0x000fe200078e0af6 */
[----:B------:R-:W-:Y:S01]  /*2060*/  ISETP.GE.AND P2, PT, R20, RZ, PT ;  /* 0x000000ff1400720c */ /* 0x000fe20003f46270 */
[C---:B------:R-:W-:Y:S01]  /*2070*/  IMAD R15, R246.reuse, R15, R18 ;  /* 0x0000000ff60f7224 */ /* 0x040fe200078e0212 */
[----:B------:R-:W-:Y:S01]  /*2080*/  IABS R20, R26 ;  /* 0x0000001a00147213 */ /* 0x000fe20000000000 */
[----:B------:R-:W-:Y:S01]  /*2090*/  @!P3 IMAD.MOV R8, RZ, RZ, -R8 ;  /* 0x000000ffff08b224 */ /* 0x000fe200078e0a08 */
[C---:B------:R-:W-:Y:S01]  /*20a0*/  ISETP.GT.U32.AND P3, PT, R246.reuse, R14, PT ;  /* 0x0000000ef600720c */ /* 0x040fe20003f64070 */
[C---:B------:R-:W-:Y:S01]  /*20b0*/  IMAD R16, R246.reuse, R16, R19 ;  /* 0x00000010f6107224 */ /* 0x040fe200078e0213 */
[----:B------:R-:W-:Y:S01]  /*20c0*/  IABS R19, R25 ;  /* 0x0000001900137213 */ /* 0x000fe20000000000 */
[----:B------:R-:W-:Y:S01]  /*20d0*/  @!P0 IMAD.MOV R9, RZ, RZ, -R9 ;  /* 0x000000ffff098224 */ /* 0x000fe200078e0a09 */
[----:B------:R-:W-:Y:S01]  /*20e0*/  ISETP.GT.U32.AND P0, PT, R246, R13, PT ;  /* 0x0000000df600720c */ /* 0x000fe20003f04070 */
[----:B------:R-:W-:Y:S01]  /*20f0*/  @!P1 IMAD.IADD R12, R12, 0x1, -R246 ;  /* 0x000000010c0c9824 */ /* 0x000fe200078e0af6 */
[----:B------:R-:W-:Y:S01]  /*2100*/  ISETP.GE.AND P1, PT, R21, RZ, PT ;  /* 0x000000ff1500720c */ /* 0x000fe20003f26270 */
[----:B------:R-:W-:Y:S01]  /*2110*/  @!P4 IMAD.MOV R10, RZ, RZ, -R10 ;  /* 0x000000ffff0ac224 */ /* 0x000fe200078e0a0a */
[C---:B------:R-:W-:Y:S01]  /*2120*/  ISETP.GT.U32.AND P4, PT, R246.reuse, R15, PT ;  /* 0x0000000ff600720c */ /* 0x040fe20003f84070 */
[----:B------:R-:W-:Y:S01]  /*2130*/  IMAD.HI.U32 R17, R243, R19, RZ ;  /* 0x00000013f3117227 */ /* 0x000fe200078e00ff */
[----:B------:R-:W-:-:S02]  /*2140*/  ISETP.GT.U32.AND P6, PT, R246, R12, PT ;  /* 0x0000000cf600720c */ /* 0x000fc40003fc4070 */
[C---:B------:R-:W-:Y:S01]  /*2150*/  LOP3.LUT R102, R242.reuse, 0xd0, RZ, 0xfc, !PT ;  /* 0x000000d0f2667812 */ /* 0x040fe200078efcff */
[----:B------:R-:W-:Y:S01]  /*2160*/  IMAD.MOV R17, RZ, RZ, -R17 ;  /* 0x000000ffff117224 */ /* 0x000fe200078e0a11 */
[----:B------:R-:W-:Y:S01]  /*2170*/  LOP3.LUT R103, R242, 0xd6, RZ, 0xfc, !PT ;  /* 0x000000d6f2677812 */ /* 0x000fe200078efcff */
[--C-:B------:R-:W-:Y:S01]  /*2180*/  @!P3 IMAD.IADD R14, R14, 0x1, -R246.reuse ;  /* 0x000000010e0eb824 */ /* 0x100fe200078e0af6 */
[----:B------:R-:W-:Y:S01]  /*2190*/  ISETP.GE.AND P3, PT, R24, RZ, PT ;  /* 0x000000ff1800720c */ /* 0x000fe20003f66270 */
[--C-:B------:R-:W-:Y:S01]  /*21a0*/  @!P0 IMAD.IADD R13, R13, 0x1, -R246.reuse ;  /* 0x000000010d0d8824 */ /* 0x100fe200078e0af6 */
[----:B------:R-:W-:Y:S01]  /*21b0*/  ISETP.GE.AND P0, PT, R23, RZ, PT ;  /* 0x000000ff1700720c */ /* 0x000fe20003f06270 */
[----:B------:R-:W-:Y:S01]  /*21c0*/  IMAD R17, R246, R17, R19 ;  /* 0x00000011f6117224 */ /* 0x000fe200078e0213 */
[----:B------:R-:W-:Y:S01]  /*21d0*/  LOP3.LUT R23, R242, 0x38, RZ, 0xfc, !PT ;  /* 0x00000038f2177812 */ /* 0x000fe200078efcff */
[--C-:B------:R-:W-:Y:S01]  /*21e0*/  @!P4 IMAD.IADD R15, R15, 0x1, -R246.reuse ;  /* 0x000000010f0fc824 */ /* 0x100fe200078e0af6 */
[C---:B------:R-:W-:Y:S01]  /*21f0*/  ISETP.GT.U32.AND P4, PT, R246.reuse, R14, PT ;  /* 0x0000000ef600720c */ /* 0x040fe20003f84070 */
[----:B------:R-:W-:Y:S01]  /*2200*/  @!P1 IMAD.MOV R13, RZ, RZ, -R13 ;  /* 0x000000ffff0d9224 */ /* 0x000fe200078e0a0d */
[----:B------:R-:W-:Y:S01]  /*2210*/  ISETP.GT.U32.AND P1, PT, R246, R17, PT ;  /* 0x00000011f600720c */ /* 0x000fe20003f24070 */
[----:B------:R-:W-:Y:S01]  /*2220*/  @!P6 IMAD.IADD R12, R12, 0x1, -R246 ;  /* 0x000000010c0ce824 */ /* 0x000fe200078e0af6 */
[----:B------:R-:W-:Y:S01]  /*2230*/  ISETP.GT.U32.AND P6, PT, R246, R16, PT ;  /* 0x00000010f600720c */ /* 0x000fe20003fc4070 */
[----:B------:R-:W-:Y:S01]  /*2240*/  @!P5 IMAD.MOV R11, RZ, RZ, -R11 ;  /* 0x000000ffff0bd224 */ /* 0x000fe200078e0a0b */
[----:B------:R-:W-:Y:S01]  /*2250*/  ISETP.GE.AND P5, PT, R22, RZ, PT ;  /* 0x000000ff1600720c */ /* 0x000fe20003fa6270 */
[----:B------:R-:W-:Y:S01]  /*2260*/  IMAD.HI.U32 R18, R243, R20, RZ ;  /* 0x00000014f3127227 */ /* 0x000fe200078e00ff */
[----:B------:R-:W-:-:S02]  /*2270*/  IABS R21, R23 ;  /* 0x0000001700157213 */ /* 0x000fc40000000000 */
[----:B------:R-:W-:Y:S01]  /*2280*/  IABS R22, R27 ;  /* 0x0000001b00167213 */ /* 0x000fe20000000000 */
[----:B------:R-:W-:Y:S01]  /*2290*/  IMAD.MOV R19, RZ, RZ, -R18 ;  /* 0x000000ffff137224 */ /* 0x000fe200078e0a12 */
[----:B------:R-:W-:Y:S01]  /*22a0*/  IABS R98, R102 ;  /* 0x0000006600627213 */ /* 0x000fe20000000000 */
[----:B------:R-:W-:Y:S01]  /*22b0*/  @!P4 IMAD.IADD R14, R14, 0x1, -R246 ;  /* 0x000000010e0ec824 */ /* 0x000fe200078e0af6 */
[----:B------:R-:W-:Y:S01]  /*22c0*/  ISETP.GE.AND P4, PT, R25, RZ, PT ;  /* 0x000000ff1900720c */ /* 0x000fe20003f86270 */
[----:B------:R-:W-:Y:S01]  /*22d0*/  IMAD R18, R246, R19, R20 ;  /* 0x00000013f6127224 */ /* 0x000fe200078e0214 */
[----:B------:R-:W-:Y:S01]  /*22e0*/  LOP3.LUT R25, R242, 0x3c, RZ, 0xfc, !PT ;  /* 0x0000003cf2197812 */ /* 0x000fe200078efcff */
[----:B------:R-:W-:Y:S01]  /*22f0*/  @!P1 IMAD.IADD R17, R17, 0x1, -R246 ;  /* 0x0000000111119824 */ /* 0x000fe200078e0af6 */
[----:B------:R-:W-:Y:S01]  /*2300*/  ISETP.GE.AND P1, PT, R23, RZ, PT ;  /* 0x000000ff1700720c */ /* 0x000fe20003f26270 */
[----:B------:R-:W-:Y:S01]  /*2310*/  IMAD.HI.U32 R19, R243, R21, RZ ;  /* 0x00000015f3137227 */ /* 0x000fe200078e00ff */
[----:B------:R-:W-:-:S02]  /*2320*/  IABS R24, R25 ;  /* 0x0000001900187213 */ /* 0x000fc40000000000 */
[----:B------:R-:W-:Y:S01]  /*2330*/  LOP3.LUT R107, R242, 0xd8, RZ, 0xfc, !PT ;  /* 0x000000d8f26b7812 */ /* 0x000fe200078efcff */
[----:B------:R-:W-:Y:S01]  /*2340*/  @!P6 IMAD.IADD R16, R16, 0x1, -R246 ;  /* 0x000000011010e824 */ /* 0x000fe200078e0af6 */
[C---:B------:R-:W-:Y:S01]  /*2350*/  ISETP.GT.U32.AND P6, PT, R246.reuse, R15, PT ;  /* 0x0000000ff600720c */ /* 0x040fe20003fc4070 */
[----:B------:R-:W-:Y:S01]  /*2360*/  @!P5 IMAD.MOV R14, RZ, RZ, -R14 ;  /* 0x000000ffff0ed224 */ /* 0x000fe200078e0a0e */
[----:B------:R-:W-:Y:S01]  /*2370*/  ISETP.GT.U32.AND P5, PT, R246, R17, PT ;  /* 0x00000011f600720c */ /* 0x000fe20003fa4070 */
[----:B------:R-:W-:Y:S01]  /*2380*/  IMAD.MOV R19, RZ, RZ, -R19 ;  /* 0x000000ffff137224 */ /* 0x000fe200078e0a13 */
[----:B------:R-:W-:Y:S01]  /*2390*/  LOP3.LUT R108, R242, 0xda, RZ, 0xfc, !PT ;  /* 0x000000daf26c7812 */ /* 0x000fe200078efcff */
[----:B------:R-:W-:Y:S01]  /*23a0*/  @!P2 IMAD.MOV R12, RZ, RZ, -R12 ;  /* 0x000000ffff0ca224 */ /* 0x000fe200078e0a0c */
[C---:B------:R-:W-:Y:S01]  /*23b0*/  ISETP.GT.U32.AND P2, PT, R246.reuse, R16, PT ;  /* 0x00000010f600720c */ /* 0x040fe20003f44070 */
[----:B------:R-:W-:Y:S01]  /*23c0*/  IMAD R19, R246, R19, R21 ;  /* 0x00000013f6137224 */ /* 0x000fe200078e0215 */
[C---:B------:R-:W-:Y:S01]  /*23d0*/  LOP3.LUT R109, R242.reuse, 0xdc, RZ, 0xfc, !PT ;  /* 0x000000dcf26d7812 */ /* 0x040fe200078efcff */
[----:B------:R-:W-:Y:S01]  /*23e0*/  IMAD.HI.U32 R21, R243, R24, RZ ;  /* 0x00000018f3157227 */ /* 0x000fe200078e00ff */
[----:B------:R-:W-:-:S02]  /*23f0*/  LOP3.LUT R111, R242, 0xe0, RZ, 0xfc, !PT ;  /* 0x000000e0f26f7812 */ /* 0x000fc400078efcff */
[----:B------:R-:W-:Y:S01]  /*2400*/  IABS R104, R109 ;  /* 0x0000006d00687213 */ /* 0x000fe20000000000 */
[----:B------:R-:W-:Y:S01]  /*2410*/  IMAD.MOV R21, RZ, RZ, -R21 ;  /* 0x000000ffff157224 */ /* 0x000fe200078e0a15 */
[----:B------:R-:W-:Y:S01]  /*2420*/  IABS R106, R111 ;  /* 0x0000006f006a7213 */ /* 0x000fe20000000000 */
[--C-:B------:R-:W-:Y:S01]  /*2430*/  @!P6 IMAD.IADD R15, R15, 0x1, -R246.reuse ;  /* 0x000000010f0fe824 */ /* 0x100fe200078e0af6 */
[----:B------:R-:W-:Y:S01]  /*2440*/  ISETP.GT.U32.AND P6, PT, R246, R18, PT ;  /* 0x00000012f600720c */ /* 0x000fe20003fc4070 */
[----:B------:R-:W-:Y:S01]  /*2450*/  @!P5 IMAD.IADD R17, R17, 0x1, -R246 ;  /* 0x000000011111d824 */ /* 0x000fe200078e0af6 */
[----:B------:R-:W-:Y:S01]  /*2460*/  LOP3.LUT R110, R242, 0xde, RZ, 0xfc, !PT ;  /* 0x000000def26e7812 */ /* 0x000fe200078efcff */
[----:B------:R-:W-:Y:S01]  /*2470*/  IMAD R21, R246, R21, R24 ;  /* 0x00000015f6157224 */ /* 0x000fe200078e0218 */
[----:B------:R-:W-:Y:S01]  /*2480*/  LOP3.LUT R118, R242, 0xf0, RZ, 0xfc, !PT ;  /* 0x000000f0f2767812 */ /* 0x000fe200078efcff */
[----:B------:R-:W-:Y:S01]  /*2490*/  @!P4 IMAD.MOV R17, RZ, RZ, -R17 ;  /* 0x000000ffff11c224 */ /* 0x000fe200078e0a11 */
[----:B------:R-:W-:Y:S01]  /*24a0*/  IABS R105, R110 ;  /* 0x0000006e00697213 */ /* 0x000fe20000000000 */
[----:B------:R-:W-:Y:S01]  /*24b0*/  IMAD.HI.U32 R20, R243, R22, RZ ;  /* 0x00000016f3147227 */ /* 0x000fe200078e00ff */
[----:B------:R-:W-:-:S02]  /*24c0*/  ISETP.GT.U32.AND P4, PT, R246, R21, PT ;  /* 0x00000015f600720c */ /* 0x000fc40003f84070 */
[----:B------:R-:W-:Y:S01]  /*24d0*/  IABS R114, R118 ;  /* 0x0000007600727213 */ /* 0x000fe20000000000 */
[----:B------:R-:W-:Y:S01]  /*24e0*/  IMAD.MOV R23, RZ, RZ, -R20 ;  /* 0x000000ffff177224 */ /* 0x000fe200078e0a14 */
[----:B------:R-:W-:Y:S01]  /*24f0*/  LOP3.LUT R117, R242, 0xee, RZ, 0xfc, !PT ;  /* 0x000000eef2757812 */ /* 0x000fe200078efcff */
[----:B------:R-:W-:Y:S01]  /*2500*/  @!P6 IMAD.IADD R18, R18, 0x1, -R246 ;  /* 0x000000011212e824 */ /* 0x000fe200078e0af6 */
[----:B------:R-:W-:Y:S01]  /*2510*/  LOP3.LUT R119, R242, 0xf2, RZ, 0xfc, !PT ;  /* 0x000000f2f2777812 */ /* 0x000fe200078efcff */
[----:B------:R-:W-:Y:S01]  /*2520*/  IMAD R20, R246, R23, R22 ;  /* 0x00000017f6147224 */ /* 0x000fe200078e0216 */
[----:B------:R-:W-:Y:S01]  /*2530*/  LOP3.LUT R22, R242, 0x3e, RZ, 0xfc, !PT ;  /* 0x0000003ef2167812 */ /* 0x000fe200078efcff */
[----:B------:R-:W-:Y:S01]  /*2540*/  @!P0 IMAD.MOV R15, RZ, RZ, -R15 ;  /* 0x000000ffff0f8224 */ /* 0x000fe200078e0a0f */
[----:B------:R-:W-:Y:S01]  /*2550*/  ISETP.GT.U32.AND P0, PT, R246, R19, PT ;  /* 0x00000013f600720c */ /* 0x000fe20003f04070 */
[--C-:B------:R-:W-:Y:S01]  /*2560*/  @!P2 IMAD.IADD R16, R16, 0x1, -R246.reuse ;  /* 0x000000011010a824 */ /* 0x100fe200078e0af6 */
[----:B------:R-:W-:Y:S01]  /*2570*/  ISETP.GE.AND P2, PT, R26, RZ, PT ;  /* 0x000000ff1a00720c */ /* 0x000fe20003f46270 */
[----:B------:R-:W-:Y:S01]  /*2580*/  @!P4 IMAD.IADD R21, R21, 0x1, -R246 ;  /* 0x000000011515c824 */ /* 0x000fe200078e0af6 */
[C---:B------:R-:W-:Y:S01]  /*2590*/  ISETP.GT.U32.AND P6, PT, R246.reuse, R18, PT ;  /* 0x00000012f600720c */ /* 0x040fe20003fc4070 */
[----:B------:R-:W-:Y:S01]  /*25a0*/  @!P3 IMAD.MOV R16, RZ, RZ, -R16 ;  /* 0x000000ffff10b224 */ /* 0x000fe200078e0a10 */
[----:B------:R-:W-:-:S02]  /*25b0*/  ISETP.GT.U32.AND P5, PT, R246, R20, PT ;  /* 0x00000014f600720c */ /* 0x000fc40003fa4070 */
[----:B------:R-:W-:Y:S02]  /*25c0*/  IABS R26, R28 ;  /* 0x0000001c001a7213 */ /* 0x000fe40000000000 */
[----:B------:R-:W-:Y:S02]  /*25d0*/  ISETP.GT.U32.AND P4, PT, R246, R21, PT ;  /* 0x00000015f600720c */ /* 0x000fe40003f84070 */
[----:B------:R-:W-:Y:S01]  /*25e0*/  ISETP.GE.AND P3, PT, R27, RZ, PT ;  /* 0x000000ff1b00720c */ /* 0x000fe20003f66270 */
[----:B------:R-:W-:Y:S01]  /*25f0*/  IMAD.HI.U32 R23, R243, R26, RZ ;  /* 0x0000001af3177227 */ /* 0x000fe200078e00ff */
[----:B------:R-:W-:Y:S02]  /*2600*/  IABS R27, R29 ;  /* 0x0000001d001b7213 */ /* 0x000fe40000000000 */
[----:B------:R-:W-:Y:S01]  /*2610*/  IABS R115, R119 ;  /* 0x0000007700737213 */ /* 0x000fe20000000000 */
[--C-:B------:R-:W-:Y:S01]  /*2620*/  @!P0 IMAD.IADD R19, R19, 0x1, -R246.reuse ;  /* 0x0000000113138824 */ /* 0x100fe200078e0af6 */
[C---:B------:R-:W-:Y:S01]  /*2630*/  LOP3.LUT R120, R242.reuse, 0xf4, RZ, 0xfc, !PT ;  /* 0x000000f4f2787812 */ /* 0x040fe200078efcff */
[----:B------:R-:W-:Y:S01]  /*2640*/  IMAD.MOV R23, RZ, RZ, -R23 ;  /* 0x000000ffff177224 */ /* 0x000fe200078e0a17 */
[----:B------:R-:W-:Y:S01]  /*2650*/  LOP3.LUT R121, R242, 0xf6, RZ, 0xfc, !PT ;  /* 0x000000f6f2797812 */ /* 0x000fe200078efcff */
[--C-:B------:R-:W-:Y:S01]  /*2660*/  @!P6 IMAD.IADD R18, R18, 0x1, -R246.reuse ;  /* 0x000000011212e824 */ /* 0x100fe200078e0af6 */
[----:B------:R-:W-:Y:S01]  /*2670*/  ISETP.GE.AND P6, PT, R25, RZ, PT ;  /* 0x000000ff1900720c */ /* 0x000fe20003fc6270 */
[----:B------:R-:W-:Y:S01]  /*2680*/  @!P5 IMAD.IADD R20, R20, 0x1, -R246 ;  /* 0x000000011414d824 */ /* 0x000fe200078e0af6 */
[----:B------:R-:W-:Y:S01]  /*2690*/  IABS R25, R22 ;  /* 0x0000001600197213 */ /* 0x000fe20000000000 */
[C---:B------:R-:W-:Y:S01]  /*26a0*/  IMAD R23, R246.reuse, R23, R26 ;  /* 0x00000017f6177224 */ /* 0x040fe200078e021a */
[C---:B------:R-:W-:Y:S01]  /*26b0*/  ISETP.GT.U32.AND P0, PT, R246.reuse, R19, PT ;  /* 0x00000013f600720c */ /* 0x040fe20003f04070 */
[----:B------:R-:W-:Y:S01]  /*26c0*/  @!P2 IMAD.MOV R18, RZ, RZ, -R18 ;  /* 0x000000ffff12a224 */ /* 0x000fe200078e0a12 */
[----:B------:R-:W-:Y:S01]  /*26d0*/  ISETP.GT.U32.AND P5, PT, R246, R20, PT ;  /* 0x00000014f600720c */ /* 0x000fe20003fa4070 */
[----:B------:R-:W-:Y:S01]  /*26e0*/  @!P4 IMAD.IADD R21, R21, 0x1, -R246 ;  /* 0x000000011515c824 */ /* 0x000fe200078e0af6 */
[----:B------:R-:W-:Y:S01]  /*26f0*/  ISETP.GE.AND P2, PT, R22, RZ, PT ;  /* 0x000000ff1600720c */ /* 0x000fe20003f46270 */
[----:B------:R-:W-:Y:S01]  /*2700*/  IMAD.HI.U32 R22, R243, R25, RZ ;  /* 0x00000019f3167227 */ /* 0x000fe200078e00ff */
[----:B------:R-:W-:-:S02]  /*2710*/  ISETP.GT.U32.AND P4, PT, R246, R23, PT ;  /* 0x00000017f600720c */ /* 0x000fc40003f84070 */
[----:B------:R-:W-:Y:S01]  /*2720*/  IABS R116, R120 ;  /* 0x0000007800747213 */ /* 0x000fe20000000000 */
[----:B------:R-:W-:Y:S01]  /*2730*/  IMAD.HI.U32 R24, R243, R27, RZ ;  /* 0x0000001bf3187227 */ /* 0x000fe200078e00ff */
[C---:B------:R-:W-:Y:S02]  /*2740*/  LOP3.LUT R122, R242.reuse, 0xf8, RZ, 0xfc, !PT ;  /* 0x000000f8f27a7812 */ /* 0x040fe400078efcff */
[C---:B------:R-:W-:Y:S01]  /*2750*/  LOP3.LUT R123, R242.reuse, 0xfa, RZ, 0xfc, !PT ;  /* 0x000000faf27b7812 */ /* 0x040fe200078efcff */
[----:B------:R-:W-:Y:S01]  /*2760*/  IMAD.MOV R22, RZ, RZ, -R22 ;  /* 0x000000ffff167224 */ /* 0x000fe200078e0a16 */
[----:B------:R-:W-:Y:S01]  /*2770*/  LOP3.LUT R124, R242, 0xfc, RZ, 0xfc, !PT ;  /* 0x000000fcf27c7812 */ /* 0x000fe200078efcff */
[----:B------:R-:W-:Y:S01]  /*2780*/  @!P0 IMAD.IADD R19, R19, 0x1, -R246 ;  /* 0x0000000113138824 */ /* 0x000fe200078e0af6 */
[----:B------:R-:W-:Y:S01]  /*2790*/  ISETP.GE.AND P0, PT, R28, RZ, PT ;  /* 0x000000ff1c00720c */ /* 0x000fe20003f06270 */
[----:B------:R-:W-:Y:S01]  /*27a0*/  IMAD.MOV R24, RZ, RZ, -R24 ;  /* 0x000000ffff187224 */ /* 0x000fe200078e0a18 */
[----:B------:R-:W-:Y:S01]  /*27b0*/  LOP3.LUT R125, R242, 0xfe, RZ, 0xfc, !PT ;  /* 0x000000fef27d7812 */ /* 0x000fe200078efcff */
[----:B------:R-:W-:Y:S01]  /*27c0*/  IMAD R22, R246, R22, R25 ;  /* 0x00000016f6167224 */ /* 0x000fe200078e0219 */
[----:B------:R-:W-:Y:S01]  /*27d0*/  LOP3.LUT R25, R242, 0x44, RZ, 0xfc, !PT ;  /* 0x00000044f2197812 */ /* 0x000fe200078efcff */
[--C-:B------:R-:W-:Y:S01]  /*27e0*/  @!P5 IMAD.IADD R20, R20, 0x1, -R246.reuse ;  /* 0x000000011414d824 */ /* 0x100fe200078e0af6 */
[----:B------:R-:W-:Y:S01]  /*27f0*/  ISETP.GE.AND P5, PT, R29, RZ, PT ;  /* 0x000000ff1d00720c */ /* 0x000fe20003fa6270 */
[C---:B------:R-:W-:Y:S01]  /*2800*/  IMAD R24, R246.reuse, R24, R27 ;  /* 0x00000018f6187224 */ /* 0x040fe200078e021b */
[----:B------:R-:W-:Y:S01]  /*2810*/  IABS R29, R25 ;  /* 0x00000019001d7213 */ /* 0x000fe20000000000 */
[----:B------:R-:W-:Y:S01]  /*2820*/  @!P1 IMAD.MOV R19, RZ, RZ, -R19 ;  /* 0x000000ffff139224 */ /* 0x000fe200078e0a13 */
[----:B------:R-:W-:Y:S01]  /*2830*/  ISETP.GT.U32.AND P1, PT, R246, R22, PT ;  /* 0x00000016f600720c */ /* 0x000fe20003f24070 */
[----:B------:R-:W-:Y:S01]  /*2840*/  @!P4 IMAD.IADD R23, R23, 0x1, -R246 ;  /* 0x000000011717c824 */ /* 0x000fe200078e0af6 */
[----:B------:R-:W-:Y:S01]  /*2850*/  LOP3.LUT R126, R242, 0x100, RZ, 0xfc, !PT ;  /* 0x00000100f27e7812 */ /* 0x000fe200078efcff */
[----:B------:R-:W-:Y:S01]  /*2860*/  @!P3 IMAD.MOV R20, RZ, RZ, -R20 ;  /* 0x000000ffff14b224 */ /* 0x000fe200078e0a14 */
[----:B------:R-:W-:Y:S01]  /*2870*/  ISETP.GE.AND P3, PT, R25, RZ, PT ;  /* 0x000000ff1900720c */ /* 0x000fe20003f66270 */
[----:B------:R-:W-:Y:S01]  /*2880*/  @!P6 IMAD.MOV R21, RZ, RZ, -R21 ;  /* 0x000000ffff15e224 */ /* 0x000fe200078e0a15 */
[C---:B------:R-:W-:Y:S01]  /*2890*/  ISETP.GT.U32.AND P4, PT, R246.reuse, R23, PT ;  /* 0x00000017f600720c */ /* 0x040fe20003f84070 */
[----:B------:R-:W-:Y:S01]  /*28a0*/  IMAD.HI.U32 R25, R243, R29, RZ ;  /* 0x0000001df3197227 */ /* 0x000fe200078e00ff */
[----:B------:R-:W-:-:S02]  /*28b0*/  ISETP.GT.U32.AND P6, PT, R246, R24, PT ;  /* 0x00000018f600720c */ /* 0x000fc40003fc4070 */
[C---:B------:R-:W-:Y:S01]  /*28c0*/  LOP3.LUT R127, R242.reuse, 0x102, RZ, 0xfc, !PT ;  /* 0x00000102f27f7812 */ /* 0x040fe200078efcff */
[----:B------:R-:W-:Y:S01]  /*28d0*/  IMAD.HI.U32 R26, R243, R30, RZ ;  /* 0x0000001ef31a7227 */ /* 0x000fe200078e00ff */
[C---:B------:R-:W-:Y:S02]  /*28e0*/  LOP3.LUT R128, R242.reuse, 0x106, RZ, 0xfc, !PT ;  /* 0x00000106f2807812 */ /* 0x040fe400078efcff */
[C---:B------:R-:W-:Y:S01]  /*28f0*/  LOP3.LUT R130, R242.reuse, 0x108, RZ, 0xfc, !PT ;  /* 0x00000108f2827812 */ /* 0x040fe200078efcff */
[----:B------:R-:W-:Y:S01]  /*2900*/  IMAD.MOV R25, RZ, RZ, -R25 ;  /* 0x000000ffff197224 */ /* 0x000fe200078e0a19 */
[C---:B------:R-:W-:Y:S01]  /*2910*/  LOP3.LUT R131, R242.reuse, 0x10a, RZ, 0xfc, !PT ;  /* 0x0000010af2837812 */ /* 0x040fe200078efcff */
[----:B------:R-:W-:Y:S01]  /*2920*/  IMAD.MOV R31, RZ, RZ, -R26 ;  /* 0x000000ffff1f7224 */ /* 0x000fe200078e0a1a */
[----:B------:R-:W-:Y:S01]  /*2930*/  LOP3.LUT R132, R242, 0x10c, RZ, 0xfc, !PT ;  /* 0x0000010cf2847812 */ /* 0x000fe200078efcff */
[----:B------:R-:W-:Y:S01]  /*2940*/  @!P1 IMAD.IADD R22, R22, 0x1, -R246 ;  /* 0x0000000116169824 */ /* 0x000fe200078e0af6 */
[----:B------:R-:W-:Y:S01]  /*2950*/  LOP3.LUT R135, R242, 0x110, RZ, 0xfc, !PT ;  /* 0x00000110f2877812 */ /* 0x000fe200078efcff */
[----:B------:R-:W-:Y:S01]  /*2960*/  IMAD R25, R246, R25, R29 ;  /* 0x00000019f6197224 */ /* 0x000fe200078e021d */
[----:B------:R-:W-:Y:S01]  /*2970*/  LOP3.LUT R133, R242, 0x10e, RZ, 0xfc, !PT ;  /* 0x0000010ef2857812 */ /* 0x000fe200078efcff */
[C---:B------:R-:W-:Y:S01]  /*2980*/  IMAD R26, R246.reuse, R31, R30 ;  /* 0x0000001ff61a7224 */ /* 0x040fe200078e021e */
[C---:B------:R-:W-:Y:S01]  /*2990*/  ISETP.GT.U32.AND P1, PT, R246.reuse, R22, PT ;  /* 0x00000016f600720c */ /* 0x040fe20003f24070 */
[--C-:B------:R-:W-:Y:S01]  /*29a0*/  @!P4 IMAD.IADD R23, R23, 0x1, -R246.reuse ;  /* 0x000000011717c824 */ /* 0x100fe200078e0af6 */
[----:B------:R-:W-:Y:S01]  /*29b0*/  ISETP.GT.U32.AND P4, PT, R246, R25, PT ;  /* 0x00000019f600720c */ /* 0x000fe20003f84070 */
[----:B------:R-:W-:Y:S01]  /*29c0*/  @!P6 IMAD.IADD R24, R24, 0x1, -R246 ;  /* 0x000000011818e824 */ /* 0x000fe200078e0af6 */
[----:B------:R-:W-:Y:S01]  /*29d0*/  ISETP.GT.U32.AND P6, PT, R246, R26, PT ;  /* 0x0000001af600720c */ /* 0x000fe20003fc4070 */
[----:B------:R-:W-:Y:S01]  /*29e0*/  IMAD.HI.U32 R28, R243, R33, RZ ;  /* 0x00000021f31c7227 */ /* 0x000fe200078e00ff */
[----:B------:R-:W-:-:S02]  /*29f0*/  IABS R31, R38 ;  /* 0x00000026001f7213 */ /* 0x000fc40000000000 */
[----:B------:R-:W-:Y:S01]  /*2a00*/  IABS R129, R133 ;  /* 0x0000008500817213 */ /* 0x000fe20000000000 */
[----:B------:R-:W-:Y:S01]  /*2a10*/  IMAD.MOV R28, RZ, RZ, -R28 ;  /* 0x000000ffff1c7224 */ /* 0x000fe200078e0a1c */
[C---:B------:R-:W-:Y:S01]  /*2a20*/  LOP3.LUT R136, R242.reuse, 0x112, RZ, 0xfc, !PT ;  /* 0x00000112f2887812 */ /* 0x040fe200078efcff */
[----:B------:R-:W-:Y:S01]  /*2a30*/  IMAD.HI.U32 R27, R243, R32, RZ ;  /* 0x00000020f31b7227 */ /* 0x000fe200078e00ff */
[C---:B------:R-:W-:Y:S02]  /*2a40*/  LOP3.LUT R137, R242.reuse, 0x114, RZ, 0xfc, !PT ;  /* 0x00000114f2897812 */ /* 0x040fe400078efcff */
[----:B------:R-:W-:Y:S01]  /*2a50*/  LOP3.LUT R138, R242, 0x116, RZ, 0xfc, !PT ;  /* 0x00000116f28a7812 */ /* 0x000fe200078efcff */
[--C-:B------:R-:W-:Y:S01]  /*2a60*/  @!P1 IMAD.IADD R22, R22, 0x1, -R246.reuse ;  /* 0x0000000116169824 */ /* 0x100fe200078e0af6 */
[----:B------:R-:W-:Y:S01]  /*2a70*/  ISETP.GE.AND P1, PT, R34, RZ, PT ;  /* 0x000000ff2200720c */ /* 0x000fe20003f26270 */
[C---:B------:R-:W-:Y:S01]  /*2a80*/  IMAD R28, R246.reuse, R28, R33 ;  /* 0x0000001cf61c7224 */ /* 0x040fe200078e0221 */
[----:B------:R-:W-:Y:S01]  /*2a90*/  IABS R33, R39 ;  /* 0x0000002700217213 */ /* 0x000fe20000000000 */
[--C-:B------:R-:W-:Y:S01]  /*2aa0*/  @!P4 IMAD.IADD R25, R25, 0x1, -R246.reuse ;  /* 0x000000011919c824 */ /* 0x100fe200078e0af6 */
[----:B------:R-:W-:Y:S01]  /*2ab0*/  ISETP.GT.U32.AND P4, PT, R246, R24, PT ;  /* 0x00000018f600720c */ /* 0x000fe20003f84070 */
[----:B------:R-:W-:Y:S01]  /*2ac0*/  @!P6 IMAD.IADD R26, R26, 0x1, -R246 ;  /* 0x000000011a1ae824 */ /* 0x000fe200078e0af6 */
[----:B------:R-:W-:Y:S01]  /*2ad0*/  IABS R34, R40 ;  /* 0x0000002800227213 */ /* 0x000fe20000000000 */
[----:B------:R-:W-:Y:S01]  /*2ae0*/  @!P2 IMAD.MOV R22, RZ, RZ, -R22 ;  /* 0x000000ffff16a224 */ /* 0x000fe200078e0a16 */
[C---:B------:R-:W-:Y:S01]  /*2af0*/  ISETP.GT.U32.AND P2, PT, R246.reuse, R25, PT ;  /* 0x00000019f600720c */ /* 0x040fe20003f44070 */
[----:B------:R-:W-:Y:S01]  /*2b00*/  IMAD.MOV R27, RZ, RZ, -R27 ;  /* 0x000000ffff1b7224 */ /* 0x000fe200078e0a1b */
[----:B------:R-:W-:Y:S01]  /*2b10*/  ISETP.GT.U32.AND P6, PT, R246, R26, PT ;  /* 0x0000001af600720c */ /* 0x000fe20003fc4070 */
[----:B------:R-:W-:Y:S01]  /*2b20*/  IMAD.HI.U32 R29, R243, R31, RZ ;  /* 0x0000001ff31d7227 */ /* 0x000fe200078e00ff */
[----:B------:R-:W-:-:S02]  /*2b30*/  LOP3.LUT R139, R242, 0x118, RZ, 0xfc, !PT ;  /* 0x00000118f28b7812 */ /* 0x000fc400078efcff */
[C---:B------:R-:W-:Y:S01]  /*2b40*/  LOP3.LUT R140, R242.reuse, 0x11a, RZ, 0xfc, !PT ;  /* 0x0000011af28c7812 */ /* 0x040fe200078efcff */
[----:B------:R-:W-:Y:S01]  /*2b50*/  IMAD.HI.U32 R30, R243, R33, RZ ;  /* 0x00000021f31e7227 */ /* 0x000fe200078e00ff */
[----:B------:R-:W-:Y:S02]  /*2b60*/  IABS R134, R139 ;  /* 0x0000008b00867213 */ /* 0x000fe40000000000 */
[----:B------:R-:W-:Y:S01]  /*2b70*/  LOP3.LUT R141, R242, 0x11c, RZ, 0xfc, !PT ;  /* 0x0000011cf28d7812 */ /* 0x000fe200078efcff */
[----:B------:R-:W-:Y:S01]  /*2b80*/  IMAD R27, R246, R27, R32 ;  /* 0x0000001bf61b7224 */ /* 0x000fe200078e0220 */
[C---:B------:R-:W-:Y:S01]  /*2b90*/  LOP3.LUT R142, R242.reuse, 0x120, RZ, 0xfc, !PT ;  /* 0x00000120f28e7812 */ /* 0x040fe200078efcff */
[----:B------:R-:W-:Y:S01]  /*2ba0*/  IMAD.MOV R29, RZ, RZ, -R29 ;  /* 0x000000ffff1d7224 */ /* 0x000fe200078e0a1d */
[C---:B------:R-:W-:Y:S01]  /*2bb0*/  LOP3.LUT R143, R242.reuse, 0x126, RZ, 0xfc, !PT ;  /* 0x00000126f28f7812 */ /* 0x040fe200078efcff */
[----:B------:R-:W-:Y:S01]  /*2bc0*/  IMAD.MOV R30, RZ, RZ, -R30 ;  /* 0x000000ffff1e7224 */ /* 0x000fe200078e0a1e */
[----:B------:R-:W-:Y:S01]  /*2bd0*/  LOP3.LUT R144, R242, 0x128, RZ, 0xfc, !PT ;  /* 0x00000128f2907812 */ /* 0x000fe200078efcff */
[----:B------:R-:W-:Y:S01]  /*2be0*/  @!P0 IMAD.MOV R23, RZ, RZ, -R23 ;  /* 0x000000ffff178224 */ /* 0x000fe200078e0a17 */
[----:B------:R-:W-:Y:S01]  /*2bf0*/  ISETP.GT.U32.AND P0, PT, R246, R27, PT ;  /* 0x0000001bf600720c */ /* 0x000fe20003f04070 */
[--C-:B------:R-:W-:Y:S01]  /*2c00*/  @!P4 IMAD.IADD R24, R24, 0x1, -R246.reuse ;  /* 0x000000011818c824 */ /* 0x100fe200078e0af6 */
[C---:B------:R-:W-:Y:S01]  /*2c10*/  ISETP.GT.U32.AND P4, PT, R246.reuse, R28, PT ;  /* 0x0000001cf600720c */ /* 0x040fe20003f84070 */
[----:B------:R-:W-:Y:S01]  /*2c20*/  IMAD R29, R246, R29, R31 ;  /* 0x0000001df61d7224 */ /* 0x000fe200078e021f */
[----:B------:R-:W-:Y:S01]  /*2c30*/  LOP3.LUT R149, R242, 0x12c, RZ, 0xfc, !PT ;  /* 0x0000012cf2957812 */ /* 0x000fe200078efcff */
[----:B------:R-:W-:Y:S01]  /*2c40*/  IMAD R30, R246, R30, R33 ;  /* 0x0000001ef61e7224 */ /* 0x000fe200078e0221 */
[----:B------:R-:W-:Y:S01]  /*2c50*/  LOP3.LUT R152, R242, 0x130, RZ, 0xfc, !PT ;  /* 0x00000130f2987812 */ /* 0x000fe200078efcff */
[--C-:B------:R-:W-:Y:S01]  /*2c60*/  @!P2 IMAD.IADD R25, R25, 0x1, -R246.reuse ;  /* 0x000000011919a824 */ /* 0x100fe200078e0af6 */
[----:B------:R-:W-:Y:S01]  /*2c70*/  ISETP.GT.U32.AND P2, PT, R246, R29, PT ;  /* 0x0000001df600720c */ /* 0x000fe20003f44070 */
[----:B------:R-:W-:Y:S01]  /*2c80*/  @!P6 IMAD.IADD R26, R26, 0x1, -R246 ;  /* 0x000000011a1ae824 */ /* 0x000fe200078e0af6 */
[----:B------:R-:W-:Y:S01]  /*2c90*/  ISETP.GT.U32.AND P6, PT, R246, R30, PT ;  /* 0x0000001ef600720c */ /* 0x000fe20003fc4070 */
[----:B------:R-:W-:Y:S01]  /*2ca0*/  IMAD.HI.U32 R32, R243, R35, RZ ;  /* 0x00000023f3207227 */ /* 0x000fe200078e00ff */
[----:B------:R-:W-:-:S02]  /*2cb0*/  IABS R146, R149 ;  /* 0x0000009500927213 */ /* 0x000fc40000000000 */
[----:B------:R-:W-:Y:S01]  /*2cc0*/  IABS R148, R152 ;  /* 0x0000009800947213 */ /* 0x000fe20000000000 */
[--C-:B------:R-:W-:Y:S01]  /*2cd0*/  @!P0 IMAD.IADD R27, R27, 0x1, -R246.reuse ;  /* 0x000000011b1b8824 */ /* 0x100fe200078e0af6 */
[----:B------:R-:W-:Y:S01]  /*2ce0*/  ISETP.GE.AND P0, PT, R36, RZ, PT ;  /* 0x000000ff2400720c */ /* 0x000fe20003f06270 */
[----:B------:R-:W-:Y:S01]  /*2cf0*/  @!P4 IMAD.IADD R28, R28, 0x1, -R246 ;  /* 0x000000011c1cc824 */ /* 0x000fe200078e0af6 */
[----:B------:R-:W-:Y:S01]  /*2d00*/  IABS R36, R43 ;  /* 0x0000002b00247213 */ /* 0x000fe20000000000 */
[----:B------:R-:W-:Y:S01]  /*2d10*/  @!P5 IMAD.MOV R24, RZ, RZ, -R24 ;  /* 0x000000ffff18d224 */ /* 0x000fe200078e0a18 */
[----:B------:R-:W-:Y:S01]  /*2d20*/  ISETP.GE.AND P4, PT, R37, RZ, PT ;  /* 0x000000ff2500720c */ /* 0x000fe20003f86270 */
[--C-:B------:R-:W-:Y:S01]  /*2d30*/  @!P2 IMAD.IADD R29, R29, 0x1, -R246.reuse ;  /* 0x000000011d1da824 */ /* 0x100fe200078e0af6 */
[----:B------:R-:W-:Y:S01]  /*2d40*/  ISETP.GT.U32.AND P2, PT, R246, R27, PT ;  /* 0x0000001bf600720c */ /* 0x000fe20003f44070 */
[----:B------:R-:W-:Y:S01]  /*2d50*/  @!P6 IMAD.IADD R30, R30, 0x1, -R246 ;  /* 0x000000011e1ee824 */ /* 0x000fe200078e0af6 */
[C---:B------:R-:W-:Y:S01]  /*2d60*/  ISETP.GT.U32.AND P6, PT, R246.reuse, R28, PT ;  /* 0x0000001cf600720c */ /* 0x040fe20003fc4070 */
[----:B------:R-:W-:Y:S01]  /*2d70*/  IMAD.MOV R32, RZ, RZ, -R32 ;  /* 0x000000ffff207224 */ /* 0x000fe200078e0a20 */
[----:B------:R-:W-:Y:S01]  /*2d80*/  ISETP.GT.U32.AND P5, PT, R246, R29, PT ;  /* 0x0000001df600720c */ /* 0x000fe20003fa4070 */
[----:B------:R-:W-:Y:S01]  /*2d90*/  IMAD.HI.U32 R31, R243, R34, RZ ;  /* 0x00000022f31f7227 */ /* 0x000fe200078e00ff */
[----:B------:R-:W-:-:S02]  /*2da0*/  LOP3.LUT R151, R242, 0x12e, RZ, 0xfc, !PT ;  /* 0x0000012ef2977812 */ /* 0x000fc400078efcff */
[----:B------:R-:W-:Y:S01]  /*2db0*/  LOP3.LUT R153, R242, 0x132, RZ, 0xfc, !PT ;  /* 0x00000132f2997812 */ /* 0x000fe200078efcff */
[C---:B------:R-:W-:Y:S01]  /*2dc0*/  IMAD R32, R246.reuse, R32, R35 ;  /* 0x00000020f6207224 */ /* 0x040fe200078e0223 */
[----:B------:R-:W-:Y:S01]  /*2dd0*/  IABS R35, R42 ;  /* 0x0000002a00237213 */ /* 0x000fe20000000000 */
[----:B------:R-:W-:Y:S01]  /*2de0*/  @!P3 IMAD.MOV R25, RZ, RZ, -R25 ;  /* 0x000000ffff19b224 */ /* 0x000fe200078e0a19 */
[----:B------:R-:W-:Y:S01]  /*2df0*/  ISETP.GT.U32.AND P3, PT, R246, R30, PT ;  /* 0x0000001ef600720c */ /* 0x000fe20003f64070 */
[--C-:B------:R-:W-:Y:S01]  /*2e00*/  @!P2 IMAD.IADD R27, R27, 0x1, -R246.reuse ;  /* 0x000000011b1ba824 */ /* 0x100fe200078e0af6 */
[----:B------:R-:W-:Y:S01]  /*2e10*/  ISETP.GE.AND P2, PT, R38, RZ, PT ;  /* 0x000000ff2600720c */ /* 0x000fe20003f46270 */
[----:B------:R-:W-:Y:S01]  /*2e20*/  @!P6 IMAD.IADD R28, R28, 0x1, -R246 ;  /* 0x000000011c1ce824 */ /* 0x000fe200078e0af6 */
[----:B------:R-:W-:Y:S01]  /*2e30*/  ISETP.GT.U32.AND P6, PT, R246, R32, PT ;  /* 0x00000020f600720c */ /* 0x000fe20003fc4070 */
[----:B------:R-:W-:Y:S01]  /*2e40*/  IMAD.MOV R31, RZ, RZ, -R31 ;  /* 0x000000ffff1f7224 */ /* 0x000fe200078e0a1f */
[----:B------:R-:W-:Y:S01]  /*2e50*/  IABS R147, R151 ;  /* 0x0000009700937213 */ /* 0x000fe20000000000 */
[----:B------:R-:W-:Y:S01]  /*2e60*/  IMAD.HI.U32 R33, R243, R35, RZ ;  /* 0x00000023f3217227 */ /* 0x000fe200078e00ff */
[----:B------:R-:W-:-:S02]  /*2e70*/  LOP3.LUT R154, R242, 0x134, RZ, 0xfc, !PT ;  /* 0x00000134f29a7812 */ /* 0x000fc400078efcff */
[----:B------:R-:W-:Y:S01]  /*2e80*/  LOP3.LUT R155, R242, 0x136, RZ, 0xfc, !PT ;  /* 0x00000136f29b7812 */ /* 0x000fe200078efcff */
[----:B------:R-:W-:Y:S01]  /*2e90*/  @!P5 IMAD.IADD R29, R29, 0x1, -R246 ;  /* 0x000000011d1dd824 */ /* 0x000fe200078e0af6 */
[----:B------:R-:W-:Y:S01]  /*2ea0*/  ISETP.GE.AND P5, PT, R39, RZ, PT ;  /* 0x000000ff2700720c */ /* 0x000fe20003fa6270 */
[----:B------:R-:W-:Y:S01]  /*2eb0*/  IMAD R31, R246, R31, R34 ;  /* 0x0000001ff61f7224 */ /* 0x000fe200078e0222 */
[C---:B------:R-:W-:Y:S01]  /*2ec0*/  LOP3.LUT R156, R242.reuse, 0x138, RZ, 0xfc, !PT ;  /* 0x00000138f29c7812 */ /* 0x040fe200078efcff */
[----:B------:R-:W-:Y:S01]  /*2ed0*/  IMAD.HI.U32 R34, R243, R36, RZ ;  /* 0x00000024f3227227 */ /* 0x000fe200078e00ff */
[C---:B------:R-:W-:Y:S02]  /*2ee0*/  LOP3.LUT R157, R242.reuse, 0x13a, RZ, 0xfc, !PT ;  /* 0x0000013af29d7812 */ /* 0x040fe400078efcff */
[----:B------:R-:W-:Y:S01]  /*2ef0*/  IABS R150, R156 ;  /* 0x0000009c00967213 */ /* 0x000fe20000000000 */
[----:B------:R-:W-:Y:S01]  /*2f00*/  IMAD.MOV R33, RZ, RZ, -R33 ;  /* 0x000000ffff217224 */ /* 0x000fe200078e0a21 */
[----:B------:R-:W-:Y:S01]  /*2f10*/  LOP3.LUT R158, R242, 0x13c, RZ, 0xfc, !PT ;  /* 0x0000013cf29e7812 */ /* 0x000fe200078efcff */
[----:B------:R-:W-:Y:S01]  /*2f20*/  @!P1 IMAD.MOV R26, RZ, RZ, -R26 ;  /* 0x000000ffff1a9224 */ /* 0x000fe200078e0a1a */
[----:B------:R-:W-:Y:S01]  /*2f30*/  ISETP.GT.U32.AND P1, PT, R246, R31, PT ;  /* 0x0000001ff600720c */ /* 0x000fe20003f24070 */
[----:B------:R-:W-:Y:S01]  /*2f40*/  IMAD.MOV R37, RZ, RZ, -R34 ;  /* 0x000000ffff257224 */ /* 0x000fe200078e0a22 */
[----:B------:R-:W-:Y:S01]  /*2f50*/  LOP3.LUT R161, R242, 0x148, RZ, 0xfc, !PT ;  /* 0x00000148f2a17812 */ /* 0x000fe200078efcff */
[----:B------:R-:W-:Y:S01]  /*2f60*/  IMAD R33, R246, R33, R35 ;  /* 0x00000021f6217224 */ /* 0x000fe200078e0223 */
[----:B------:R-:W-:Y:S01]  /*2f70*/  LOP3.LUT R35, R242, 0x58, RZ, 0xfc, !PT ;  /* 0x00000058f2237812 */ /* 0x000fe200078efcff */
[--C-:B------:R-:W-:Y:S01]  /*2f80*/  @!P3 IMAD.IADD R30, R30, 0x1, -R246.reuse ;  /* 0x000000011e1eb824 */ /* 0x100fe200078e0af6 */
[----:B------:R-:W-:Y:S01]  /*2f90*/  ISETP.GE.AND P3, PT, R40, RZ, PT ;  /* 0x000000ff2800720c */ /* 0x000fe20003f66270 */
[----:B------:R-:W-:Y:S01]  /*2fa0*/  @!P6 IMAD.IADD R32, R32, 0x1, -R246 ;  /* 0x000000012020e824 */ /* 0x000fe200078e0af6 */
[----:B------:R-:W-:Y:S01]  /*2fb0*/  ISETP.GE.AND P6, PT, R42, RZ, PT ;  /* 0x000000ff2a00720c */ /* 0x000fe20003fc6270 */
[C---:B------:R-:W-:Y:S01]  /*2fc0*/  IMAD R34, R246.reuse, R37, R36 ;  /* 0x00000025f6227224 */ /* 0x040fe200078e0224 */
[----:B------:R-:W-:Y:S01]  /*2fd0*/  IABS R37, R35 ;  /* 0x0000002300257213 */ /* 0x000fe20000000000 */
[----:B------:R-:W-:Y:S01]  /*2fe0*/  @!P2 IMAD.MOV R29, RZ, RZ, -R29 ;  /* 0x000000ffff1da224 */ /* 0x000fe200078e0a1d */
[C---:B------:R-:W-:Y:S01]  /*2ff0*/  ISETP.GT.U32.AND P2, PT, R246.reuse, R33, PT ;  /* 0x00000021f600720c */ /* 0x040fe20003f44070 */
[----:B------:R-:W-:Y:S01]  /*3000*/  @!P4 IMAD.MOV R28, RZ, RZ, -R28 ;  /* 0x000000ffff1cc224 */ /* 0x000fe200078e0a1c */
[C---:B------:R-:W-:Y:S01]  /*3010*/  ISETP.GT.U32.AND P4, PT, R246.reuse, R32, PT ;  /* 0x00000020f600720c */ /* 0x040fe20003f84070 */
[----:B------:R-:W-:Y:S01]  /*3020*/  @!P5 IMAD.MOV R30, RZ, RZ, -R30 ;  /* 0x000000ffff1ed224 */ /* 0x000fe200078e0a1e */
[----:B------:R-:W-:Y:S01]  /*3030*/  ISETP.GT.U32.AND P5, PT, R246, R34, PT ;  /* 0x00000022f600720c */ /* 0x000fe20003fa4070 */
[----:B------:R-:W-:Y:S01]  /*3040*/  @!P1 IMAD.IADD R31, R31, 0x1, -R246 ;  /* 0x000000011f1f9824 */ /* 0x000fe200078e0af6 */
[----:B------:R-:W-:Y:S01]  /*3050*/  LOP3.LUT R36, R242, 0x5a, RZ, 0xfc, !PT ;  /* 0x0000005af2247812 */ /* 0x000fe200078efcff */
[----:B------:R-:W-:Y:S01]  /*3060*/  @!P0 IMAD.MOV R27, RZ, RZ, -R27 ;  /* 0x000000ffff1b8224 */ /* 0x000fe200078e0a1b */
[----:B------:R-:W-:-:S02]  /*3070*/  ISETP.GE.AND P1, PT, R41, RZ, PT ;  /* 0x000000ff2900720c */ /* 0x000fc40003f26270 */
[----:B------:R-:W-:Y:S02]  /*3080*/  ISETP.GT.U32.AND P0, PT, R246, R31, PT ;  /* 0x0000001ff600720c */ /* 0x000fe40003f04070 */
[----:B------:R-:W-:Y:S01]  /*3090*/  IABS R38, R36 ;  /* 0x0000002400267213 */ /* 0x000fe20000000000 */
[--C-:B------:R-:W-:Y:S01]  /*30a0*/  @!P2 IMAD.IADD R33, R33, 0x1, -R246.reuse ;  /* 0x000000012121a824 */ /* 0x100fe200078e0af6 */
[----:B------:R-:W-:Y:S01]  /*30b0*/  ISETP.GE.AND P2, PT, R36, RZ, PT ;  /* 0x000000ff2400720c */ /* 0x000fe20003f46270 */
[--C-:B------:R-:W-:Y:S01]  /*30c0*/  @!P4 IMAD.IADD R32, R32, 0x1, -R246.reuse ;  /* 0x000000012020c824 */ /* 0x100fe200078e0af6 */
[----:B------:R-:W-:Y:S01]  /*30d0*/  ISETP.GE.AND P4, PT, R35, RZ, PT ;  /* 0x000000ff2300720c */ /* 0x000fe20003f86270 */
[----:B------:R-:W-:Y:S01]  /*30e0*/  @!P5 IMAD.IADD R34, R34, 0x1, -R246 ;  /* 0x000000012222d824 */ /* 0x000fe200078e0af6 */
[----:B------:R-:W-:Y:S01]  /*30f0*/  ISETP.GT.U32.AND P5, PT, R246, R33, PT ;  /* 0x00000021f600720c */ /* 0x000fe20003fa4070 */
[----:B------:R-:W-:Y:S01]  /*3100*/  IMAD.HI.U32 R35, R243, R37, RZ ;  /* 0x00000025f3237227 */ /* 0x000fe200078e00ff */
[----:B------:R-:W-:-:S02]  /*3110*/  LOP3.LUT R40, R242, 0x5c, RZ, 0xfc, !PT ;  /* 0x0000005cf2287812 */ /* 0x000fc400078efcff */
[----:B------:R-:W-:Y:S01]  /*3120*/  LOP3.LUT R41, R242, 0x60, RZ, 0xfc, !PT ;  /* 0x00000060f2297812 */ /* 0x000fe200078efcff */
[----:B------:R-:W-:Y:S01]  /*3130*/  IMAD.MOV R35, RZ, RZ, -R35 ;  /* 0x000000ffff237224 */ /* 0x000fe200078e0a23 */
[----:B------:R-:W-:Y:S01]  /*3140*/  IABS R42, R47 ;  /* 0x0000002f002a7213 */ /* 0x000fe20000000000 */
[--C-:B------:R-:W-:Y:S01]  /*3150*/  @!P0 IMAD.IADD R31, R31, 0x1, -R246.reuse ;  /* 0x000000011f1f8824 */ /* 0x100fe200078e0af6 */
[----:B------:R-:W-:Y:S01]  /*3160*/  ISETP.GE.AND P0, PT, R43, RZ, PT ;  /* 0x000000ff2b00720c */ /* 0x000fe20003f06270 */
[----:B------:R-:W-:Y:S01]  /*3170*/  IMAD R35, R246, R35, R37 ;  /* 0x00000023f6237224 */ /* 0x000fe200078e0225 */
[C---:B------:R-:W-:Y:S01]  /*3180*/  LOP3.LUT R37, R242.reuse, 0x5e, RZ, 0xfc, !PT ;  /* 0x0000005ef2257812 */ /* 0x040fe200078efcff */
[----:B------:R-:W-:Y:S01]  /*3190*/  IMAD.HI.U32 R36, R243, R38, RZ ;  /* 0x00000026f3247227 */ /* 0x000fe200078e00ff */
[C---:B------:R-:W-:Y:S02]  /*31a0*/  LOP3.LUT R164, R242.reuse, 0x14c, RZ, 0xfc, !PT ;  /* 0x0000014cf2a47812 */ /* 0x040fe400078efcff */
[----:B------:R-:W-:Y:S01]  /*31b0*/  LOP3.LUT R163, R242, 0x14a, RZ, 0xfc, !PT ;  /* 0x0000014af2a37812 */ /* 0x000fe200078efcff */
[----:B------:R-:W-:Y:S01]  /*31c0*/  @!P3 IMAD.MOV R31, RZ, RZ, -R31 ;  /* 0x000000ffff1fb224 */ /* 0x000fe200078e0a1f */
[C---:B------:R-:W-:Y:S01]  /*31d0*/  ISETP.GT.U32.AND P3, PT, R246.reuse, R34, PT ;  /* 0x00000022f600720c */ /* 0x040fe20003f64070 */
[----:B------:R-:W-:Y:S01]  /*31e0*/  @!P5 IMAD.IADD R33, R33, 0x1, -R246 ;  /* 0x000000012121d824 */ /* 0x000fe200078e0af6 */
[----:B------:R-:W-:Y:S01]  /*31f0*/  ISETP.GT.U32.AND P5, PT, R246, R35, PT ;  /* 0x00000023f600720c */ /* 0x000fe20003fa4070 */
[----:B------:R-:W-:Y:S01]  /*3200*/  IMAD.MOV R39, RZ, RZ, -R36 ;  /* 0x000000ffff277224 */ /* 0x000fe200078e0a24 */
[----:B------:R-:W-:Y:S01]  /*3210*/  IABS R159, R163 ;  /* 0x000000a3009f7213 */ /* 0x000fe20000000000 */
[----:B------:R-:W-:Y:S01]  /*3220*/  @!P1 IMAD.MOV R32, RZ, RZ, -R32 ;  /* 0x000000ffff209224 */ /* 0x000fe200078e0a20 */
[----:B------:R-:W-:Y:S01]  /*3230*/  ISETP.GE.AND P1, PT, R40, RZ, PT ;  /* 0x000000ff2800720c */ /* 0x000fe20003f26270 */
[----:B------:R-:W-:Y:S01]  /*3240*/  IMAD R36, R246, R39, R38 ;  /* 0x00000027f6247224 */ /* 0x000fe200078e0226 */
[----:B------:R-:W-:Y:S01]  /*3250*/  IABS R40, R40 ;  /* 0x0000002800287213 */ /* 0x000fe20000000000 */
[----:B------:R-:W-:Y:S01]  /*3260*/  @!P6 IMAD.MOV R33, RZ, RZ, -R33 ;  /* 0x000000ffff21e224 */ /* 0x000fe200078e0a21 */
[----:B------:R-:W-:-:S02]  /*3270*/  LOP3.LUT R165, R242, 0x14e, RZ, 0xfc, !PT ;  /* 0x0000014ef2a57812 */ /* 0x000fc400078efcff */
[----:B------:R-:W-:Y:S01]  /*3280*/  ISETP.GT.U32.AND P6, PT, R246, R36, PT ;  /* 0x00000024f600720c */ /* 0x000fe20003fc4070 */
[----:B------:R-:W-:Y:S01]  /*3290*/  IMAD.MOV.U32 R39, RZ, RZ, R40 ;  /* 0x000000ffff277224 */ /* 0x000fe200078e0028 */
[----:B------:R-:W-:Y:S01]  /*32a0*/  IABS R40, R37 ;  /* 0x0000002500287213 */ /* 0x000fe20000000000 */
[--C-:B------:R-:W-:Y:S01]  /*32b0*/  @!P3 IMAD.IADD R34, R34, 0x1, -R246.reuse ;  /* 0x000000012222b824 */ /* 0x100fe200078e0af6 */
[----:B------:R-:W-:Y:S01]  /*32c0*/  ISETP.GE.AND P3, PT, R37, RZ, PT ;  /* 0x000000ff2500720c */ /* 0x000fe20003f66270 */
[----:B------:R-:W-:Y:S01]  /*32d0*/  @!P5 IMAD.IADD R35, R35, 0x1, -R246 ;  /* 0x000000012323d824 */ /* 0x000fe200078e0af6 */
[----:B------:R-:W-:Y:S01]  /*32e0*/  IABS R160, R165 ;  /* 0x000000a500a07213 */ /* 0x000fe20000000000 */
[C---:B------:R-:W-:Y:S01]  /*32f0*/  IMAD.HI.U32 R37, R243.reuse, R39, RZ ;  /* 0x00000027f3257227 */ /* 0x040fe200078e00ff */
[----:B------:R-:W-:Y:S02]  /*3300*/  LOP3.LUT R167, R242, 0x152, RZ, 0xfc, !PT ;  /* 0x00000152f2a77812 */ /* 0x000fe400078efcff */
[----:B------:R-:W-:Y:S01]  /*3310*/  ISETP.GT.U32.AND P5, PT, R246, R35, PT ;  /* 0x00000023f600720c */ /* 0x000fe20003fa4070 */
[----:B------:R-:W-:Y:S01]  /*3320*/  IMAD.MOV R37, RZ, RZ, -R37 ;  /* 0x000000ffff257224 */ /* 0x000fe200078e0a25 */
[C---:B------:R-:W-:Y:S01]  /*3330*/  LOP3.LUT R166, R242.reuse, 0x150, RZ, 0xfc, !PT ;  /* 0x00000150f2a67812 */ /* 0x040fe200078efcff */
[----:B------:R-:W-:Y:S01]  /*3340*/  IMAD.HI.U32 R38, R243, R40, RZ ;  /* 0x00000028f3267227 */ /* 0x000fe200078e00ff */
[----:B------:R-:W-:-:S02]  /*3350*/  LOP3.LUT R168, R242, 0x154, RZ, 0xfc, !PT ;  /* 0x00000154f2a87812 */ /* 0x000fc400078efcff */
[----:B------:R-:W-:Y:S01]  /*3360*/  IABS R162, R166 ;  /* 0x000000a600a27213 */ /* 0x000fe20000000000 */
[----:B------:R-:W-:Y:S01]  /*3370*/  @!P0 IMAD.MOV R34, RZ, RZ, -R34 ;  /* 0x000000ffff228224 */ /* 0x000fe200078e0a22 */
[----:B------:R-:W-:Y:S01]  /*3380*/  ISETP.GE.AND P0, PT, R41, RZ, PT ;  /* 0x000000ff2900720c */ /* 0x000fe20003f06270 */
[----:B------:R-:W-:Y:S01]  /*3390*/  IMAD R37, R246, R37, R39 ;  /* 0x00000025f6257224 */ /* 0x000fe200078e0227 */
[----:B------:R-:W-:Y:S01]  /*33a0*/  IABS R41, R41 ;  /* 0x0000002900297213 */ /* 0x000fe20000000000 */
[----:B------:R-:W-:Y:S01]  /*33b0*/  @!P6 IMAD.IADD R36, R36, 0x1, -R246 ;  /* 0x000000012424e824 */ /* 0x000fe200078e0af6 */
[C---:B------:R-:W-:Y:S01]  /*33c0*/  LOP3.LUT R169, R242.reuse, 0x156, RZ, 0xfc, !PT ;  /* 0x00000156f2a97812 */ /* 0x040fe200078efcff */
[----:B------:R-:W-:Y:S01]  /*33d0*/  IMAD.MOV R39, RZ, RZ, -R38 ;  /* 0x000000ffff277224 */ /* 0x000fe200078e0a26 */
[----:B------:R-:W-:Y:S01]  /*33e0*/  LOP3.LUT R170, R242, 0x158, RZ, 0xfc, !PT ;  /* 0x00000158f2aa7812 */ /* 0x000fe200078efcff */
[----:B------:R-:W-:Y:S01]  /*33f0*/  @!P5 IMAD.IADD R35, R35, 0x1, -R246 ;  /* 0x000000012323d824 */ /* 0x000fe200078e0af6 */
[C---:B------:R-:W-:Y:S01]  /*3400*/  ISETP.GT.U32.AND P6, PT, R246.reuse, R36, PT ;  /* 0x00000024f600720c */ /* 0x040fe20003fc4070 */
[C---:B------:R-:W-:Y:S01]  /*3410*/  IMAD R38, R246.reuse, R39, R40 ;  /* 0x00000027f6267224 */ /* 0x040fe200078e0228 */
[----:B------:R-:W-:Y:S01]  /*3420*/  ISETP.GT.U32.AND P5, PT, R246, R37, PT ;  /* 0x00000025f600720c */ /* 0x000fe20003fa4070 */
[----:B------:R-:W-:Y:S01]  /*3430*/  IMAD.HI.U32 R39, R243, R41, RZ ;  /* 0x00000029f3277227 */ /* 0x000fe200078e00ff */
[----:B------:R-:W-:-:S02]  /*3440*/  LOP3.LUT R172, R242, 0x15c, RZ, 0xfc, !PT ;  /* 0x0000015cf2ac7812 */ /* 0x000fc400078efcff */
        /* <DEDUP_REMOVED lines=8> */
[----:B------:R-:W-:Y:S01]  /*34d0*/  IMAD R39, R246, R39, R41 ;  /* 0x00000027f6277224 */ /* 0x000fe200078e0229 */
[----:B------:R-:W-:Y:S01]  /*34e0*/  LOP3.LUT R177, R242, 0x168, RZ, 0xfc, !PT ;  /* 0x00000168f2b17812 */ /* 0x000fe200078efcff */
[----:B------:R-:W-:Y:S01]  /*34f0*/  IMAD R40, R246, R43, R42 ;  /* 0x0000002bf6287224 */ /* 0x000fe200078e022a */
[----:B------:R-:W-:Y:S01]  /*3500*/  IABS R43, R49 ;  /* 0x00000031002b7213 */ /* 0x000fe20000000000 */
[--C-:B------:R-:W-:Y:S01]  /*3510*/  @!P6 IMAD.IADD R36, R36, 0x1, -R246.reuse ;  /* 0x000000012424e824 */ /* 0x100fe200078e0af6 */
[C---:B------:R-:W-:Y:S01]  /*3520*/  ISETP.GT.U32.AND P6, PT, R246.reuse, R39, PT ;  /* 0x00000027f600720c */ /* 0x040fe20003fc4070 */
[----:B------:R-:W-:Y:S01]  /*3530*/  @!P5 IMAD.IADD R37, R37, 0x1, -R246 ;  /* 0x000000012525d824 */ /* 0x000fe200078e0af6 */
[----:B------:R-:W-:Y:S01]  /*3540*/  ISETP.GT.U32.AND P5, PT, R246, R40, PT ;  /* 0x00000028f600720c */ /* 0x000fe20003fa4070 */
[----:B------:R-:W-:Y:S01]  /*3550*/  IMAD.HI.U32 R42, R243, R43, RZ ;  /* 0x0000002bf32a7227 */ /* 0x000fe200078e00ff */
[----:B------:R-:W-:-:S02]  /*3560*/  IABS R176, R178 ;  /* 0x000000b200b07213 */ /* 0x000fc40000000000 */
[C---:B------:R-:W-:Y:S01]  /*3570*/  LOP3.LUT R183, R242.reuse, 0x174, RZ, 0xfc, !PT ;  /* 0x00000174f2b77812 */ /* 0x040fe200078efcff */
[----:B------:R-:W-:Y:S01]  /*3580*/  IMAD.MOV R42, RZ, RZ, -R42 ;  /* 0x000000ffff2a7224 */ /* 0x000fe200078e0a2a */
[----:B------:R-:W-:Y:S01]  /*3590*/  LOP3.LUT R181, R242, 0x170, RZ, 0xfc, !PT ;  /* 0x00000170f2b57812 */ /* 0x000fe200078efcff */
[----:B------:R-:W-:Y:S01]  /*35a0*/  @!P4 IMAD.MOV R35, RZ, RZ, -R35 ;  /* 0x000000ffff23c224 */ /* 0x000fe200078e0a23 */
[C---:B------:R-:W-:Y:S01]  /*35b0*/  ISETP.GT.U32.AND P4, PT, R246.reuse, R38, PT ;  /* 0x00000026f600720c */ /* 0x040fe20003f84070 */
[----:B------:R-:W-:Y:S01]  /*35c0*/  IMAD R42, R246, R42, R43 ;  /* 0x0000002af62a7224 */ /* 0x000fe200078e022b */
[----:B------:R-:W-:Y:S01]  /*35d0*/  IABS R180, R183 ;  /* 0x000000b700b47213 */ /* 0x000fe20000000000 */
[--C-:B------:R-:W-:Y:S01]  /*35e0*/  @!P6 IMAD.IADD R39, R39, 0x1, -R246.reuse ;  /* 0x000000012727e824 */ /* 0x100fe200078e0af6 */
[----:B------:R-:W-:Y:S01]  /*35f0*/  LOP3.LUT R182, R242, 0x172, RZ, 0xfc, !PT ;  /* 0x00000172f2b67812 */ /* 0x000fe200078efcff */
[----:B------:R-:W-:Y:S01]  /*3600*/  @!P5 IMAD.IADD R40, R40, 0x1, -R246 ;  /* 0x000000012828d824 */ /* 0x000fe200078e0af6 */
[----:B------:R-:W-:Y:S01]  /*3610*/  LOP3.LUT R184, R242, 0x176, RZ, 0xfc, !PT ;  /* 0x00000176f2b87812 */ /* 0x000fe200078efcff */
[----:B------:R-:W-:Y:S01]  /*3620*/  @!P2 IMAD.MOV R36, RZ, RZ, -R36 ;  /* 0x000000ffff24a224 */ /* 0x000fe200078e0a24 */
[C---:B------:R-:W-:Y:S01]  /*3630*/  ISETP.GT.U32.AND P5, PT, R246.reuse, R39, PT ;  /* 0x00000027f600720c */ /* 0x040fe20003fa4070 */
[----:B------:R-:W-:Y:S01]  /*3640*/  IMAD.HI.U32 R43, R243, R45, RZ ;  /* 0x0000002df32b7227 */ /* 0x000fe200078e00ff */
[----:B------:R-:W-:-:S02]  /*3650*/  ISETP.GT.U32.AND P2, PT, R246, R40, PT ;  /* 0x00000028f600720c */ /* 0x000fc40003f44070 */
[----:B------:R-:W-:Y:S01]  /*3660*/  IABS R179, R182 ;  /* 0x000000b600b37213 */ /* 0x000fe20000000000 */
[--C-:B------:R-:W-:Y:S01]  /*3670*/  @!P4 IMAD.IADD R38, R38, 0x1, -R246.reuse ;  /* 0x000000012626c824 */ /* 0x100fe200078e0af6 */
[----:B------:R-:W-:Y:S01]  /*3680*/  ISETP.GT.U32.AND P4, PT, R246, R37, PT ;  /* 0x00000025f600720c */ /* 0x000fe20003f84070 */
[----:B------:R-:W-:Y:S01]  /*3690*/  IMAD.HI.U32 R41, R243, R44, RZ ;  /* 0x0000002cf3297227 */ /* 0x000fe200078e00ff */
[----:B------:R-:W-:Y:S02]  /*36a0*/  LOP3.LUT R185, R242, 0x178, RZ, 0xfc, !PT ;  /* 0x00000178f2b97812 */ /* 0x000fe400078efcff */
[----:B------:R-:W-:Y:S01]  /*36b0*/  ISETP.GT.U32.AND P6, PT, R246, R38, PT ;  /* 0x00000026f600720c */ /* 0x000fe20003fc4070 */
[----:B------:R-:W-:Y:S01]  /*36c0*/  IMAD.MOV R43, RZ, RZ, -R43 ;  /* 0x000000ffff2b7224 */ /* 0x000fe200078e0a2b */
[----:B------:R-:W-:Y:S01]  /*36d0*/  LOP3.LUT R186, R242, 0x17a, RZ, 0xfc, !PT ;  /* 0x0000017af2ba7812 */ /* 0x000fe200078efcff */
[--C-:B------:R-:W-:Y:S01]  /*36e0*/  @!P5 IMAD.IADD R39, R39, 0x1, -R246.reuse ;  /* 0x000000012727d824 */ /* 0x100fe200078e0af6 */
[----:B------:R-:W-:Y:S01]  /*36f0*/  ISETP.GT.U32.AND P5, PT, R246, R42, PT ;  /* 0x0000002af600720c */ /* 0x000fe20003fa4070 */
[----:B------:R-:W-:Y:S01]  /*3700*/  @!P2 IMAD.IADD R40, R40, 0x1, -R246 ;  /* 0x000000012828a824 */ /* 0x000fe200078e0af6 */
[----:B------:R-:W-:Y:S01]  /*3710*/  ISETP.GE.AND P2, PT, R48, RZ, PT ;  /* 0x000000ff3000720c */ /* 0x000fe20003f46270 */
[----:B------:R-:W-:Y:S01]  /*3720*/  IMAD.MOV R41, RZ, RZ, -R41 ;  /* 0x000000ffff297224 */ /* 0x000fe200078e0a29 */
[----:B------:R-:W-:Y:S01]  /*3730*/  IABS R48, R52 ;  /* 0x0000003400307213 */ /* 0x000fe20000000000 */
[----:B------:R-:W-:Y:S01]  /*3740*/  IMAD R43, R246, R43, R45 ;  /* 0x0000002bf62b7224 */ /* 0x000fe200078e022d */
[----:B------:R-:W-:Y:S01]  /*3750*/  LOP3.LUT R188, R242, 0x180, RZ, 0xfc, !PT ;  /* 0x00000180f2bc7812 */ /* 0x000fe200078efcff */
[----:B------:R-:W-:Y:S01]  /*3760*/  IMAD R41, R246, R41, R44 ;  /* 0x00000029f6297224 */ /* 0x000fe200078e022c */
[C---:B------:R-:W-:Y:S01]  /*3770*/  LOP3.LUT R189, R242.reuse, 0x182, RZ, 0xfc, !PT ;  /* 0x00000182f2bd7812 */ /* 0x040fe200078efcff */
[----:B------:R-:W-:Y:S01]  /*3780*/  IMAD.HI.U32 R45, R243, R48, RZ ;  /* 0x00000030f32d7227 */ /* 0x000fe200078e00ff */
[----:B------:R-:W-:-:S02]  /*3790*/  LOP3.LUT R196, R242, 0x184, RZ, 0xfc, !PT ;  /* 0x00000184f2c47812 */ /* 0x000fc400078efcff */
[----:B------:R-:W-:Y:S01]  /*37a0*/  IABS R187, R189 ;  /* 0x000000bd00bb7213 */ /* 0x000fe20000000000 */
[--C-:B------:R-:W-:Y:S01]  /*37b0*/  @!P5 IMAD.IADD R42, R42, 0x1, -R246.reuse ;  /* 0x000000012a2ad824 */ /* 0x100fe200078e0af6 */
[C---:B------:R-:W-:Y:S01]  /*37c0*/  LOP3.LUT R197, R242.reuse, 0x186, RZ, 0xfc, !PT ;  /* 0x00000186f2c57812 */ /* 0x040fe200078efcff */
[----:B------:R-:W-:Y:S01]  /*37d0*/  IMAD.MOV R45, RZ, RZ, -R45 ;  /* 0x000000ffff2d7224 */ /* 0x000fe200078e0a2d */
[----:B------:R-:W-:Y:S01]  /*37e0*/  LOP3.LUT R198, R242, 0x188, RZ, 0xfc, !PT ;  /* 0x00000188f2c67812 */ /* 0x000fe200078efcff */
[----:B------:R-:W-:Y:S01]  /*37f0*/  @!P4 IMAD.IADD R37, R37, 0x1, -R246 ;  /* 0x000000012525c824 */ /* 0x000fe200078e0af6 */
[C---:B------:R-:W-:Y:S01]  /*3800*/  ISETP.GT.U32.AND P5, PT, R246.reuse, R42, PT ;  /* 0x0000002af600720c */ /* 0x040fe20003fa4070 */
[C---:B------:R-:W-:Y:S01]  /*3810*/  IMAD R45, R246.reuse, R45, R48 ;  /* 0x0000002df62d7224 */ /* 0x040fe200078e0230 */
[----:B------:R-:W-:Y:S01]  /*3820*/  ISETP.GT.U32.AND P4, PT, R246, R41, PT ;  /* 0x00000029f600720c */ /* 0x000fe20003f84070 */
[----:B------:R-:W-:Y:S01]  /*3830*/  @!P6 IMAD.IADD R38, R38, 0x1, -R246 ;  /* 0x000000012626e824 */ /* 0x000fe200078e0af6 */
[----:B------:R-:W-:Y:S01]  /*3840*/  ISETP.GE.AND P6, PT, R47, RZ, PT ;  /* 0x000000ff2f00720c */ /* 0x000fe20003fc6270 */
[----:B------:R-:W-:Y:S01]  /*3850*/  IMAD.HI.U32 R44, R243, R46, RZ ;  /* 0x0000002ef32c7227 */ /* 0x000fe200078e00ff */
[----:B------:R-:W-:-:S02]  /*3860*/  IABS R48, R53 ;  /* 0x0000003500307213 */ /* 0x000fc40000000000 */
[----:B------:R-:W-:Y:S01]  /*3870*/  IABS R190, R197 ;  /* 0x000000c500be7213 */ /* 0x000fe20000000000 */
[----:B------:R-:W-:Y:S01]  /*3880*/  IMAD.MOV R47, RZ, RZ, -R44 ;  /* 0x000000ffff2f7224 */ /* 0x000fe200078e0a2c */
[----:B------:R-:W-:Y:S01]  /*3890*/  IABS R192, R198 ;  /* 0x000000c600c07213 */ /* 0x000fe20000000000 */
[----:B------:R-:W-:Y:S01]  /*38a0*/  @!P1 IMAD.MOV R37, RZ, RZ, -R37 ;  /* 0x000000ffff259224 */ /* 0x000fe200078e0a25 */
[----:B------:R-:W-:Y:S01]  /*38b0*/  LOP3.LUT R195, R242, 0x18c, RZ, 0xfc, !PT ;  /* 0x0000018cf2c37812 */ /* 0x000fe200078efcff */
[--C-:B------:R-:W-:Y:S01]  /*38c0*/  @!P5 IMAD.IADD R42, R42, 0x1, -R246.reuse ;  /* 0x000000012a2ad824 */ /* 0x100fe200078e0af6 */
[C---:B------:R-:W-:Y:S01]  /*38d0*/  ISETP.GT.U32.AND P5, PT, R246.reuse, R45, PT ;  /* 0x0000002df600720c */ /* 0x040fe20003fa4070 */
[----:B------:R-:W-:Y:S01]  /*38e0*/  @!P4 IMAD.IADD R41, R41, 0x1, -R246 ;  /* 0x000000012929c824 */ /* 0x000fe200078e0af6 */
[----:B------:R-:W-:Y:S01]  /*38f0*/  ISETP.GE.AND P4, PT, R49, RZ, PT ;  /* 0x000000ff3100720c */ /* 0x000fe20003f86270 */
[C---:B------:R-:W-:Y:S01]  /*3900*/  IMAD R44, R246.reuse, R47, R46 ;  /* 0x0000002ff62c7224 */ /* 0x040fe200078e022e */
[----:B------:R-:W-:Y:S01]  /*3910*/  IABS R194, R195 ;  /* 0x000000c300c27213 */ /* 0x000fe20000000000 */
[----:B------:R-:W-:Y:S01]  /*3920*/  @!P0 IMAD.MOV R39, RZ, RZ, -R39 ;  /* 0x000000ffff278224 */ /* 0x000fe200078e0a27 */
[----:B------:R-:W-:Y:S01]  /*3930*/  ISETP.GT.U32.AND P1, PT, R246, R41, PT ;  /* 0x00000029f600720c */ /* 0x000fe20003f24070 */
[----:B------:R-:W-:Y:S01]  /*3940*/  @!P6 IMAD.MOV R40, RZ, RZ, -R40 ;  /* 0x000000ffff28e224 */ /* 0x000fe200078e0a28 */
[----:B------:R-:W-:Y:S01]  /*3950*/  ISETP.GE.AND P0, PT, R50, RZ, PT ;  /* 0x000000ff3200720c */ /* 0x000fe20003f06270 */
[----:B------:R-:W-:Y:S01]  /*3960*/  @!P3 IMAD.MOV R38, RZ, RZ, -R38 ;  /* 0x000000ffff26b224 */ /* 0x000fe200078e0a26 */
[----:B------:R-:W-:Y:S01]  /*3970*/  ISETP.GT.U32.AND P6, PT, R246, R44, PT ;  /* 0x0000002cf600720c */ /* 0x000fe20003fc4070 */
[----:B------:R-:W-:Y:S01]  /*3980*/  IMAD.HI.U32 R46, R243, R48, RZ ;  /* 0x00000030f32e7227 */ /* 0x000fe200078e00ff */
[----:B------:R-:W-:-:S02]  /*3990*/  IABS R50, R54 ;  /* 0x0000003600327213 */ /* 0x000fc40000000000 */
[----:B------:R-:W-:Y:S01]  /*39a0*/  ISETP.GT.U32.AND P3, PT, R246, R43, PT ;  /* 0x0000002bf600720c */ /* 0x000fe20003f64070 */
[--C-:B------:R-:W-:Y:S01]  /*39b0*/  @!P5 IMAD.IADD R45, R45, 0x1, -R246.reuse ;  /* 0x000000012d2dd824 */ /* 0x100fe200078e0af6 */
[C---:B------:R-:W-:Y:S01]  /*39c0*/  LOP3.LUT R199, R242.reuse, 0x18a, RZ, 0xfc, !PT ;  /* 0x0000018af2c77812 */ /* 0x040fe200078efcff */
[----:B------:R-:W-:Y:S01]  /*39d0*/  IMAD.HI.U32 R47, R243, R50, RZ ;  /* 0x00000032f32f7227 */ /* 0x000fe200078e00ff */
[----:B------:R-:W-:Y:S02]  /*39e0*/  LOP3.LUT R200, R242, 0x18e, RZ, 0xfc, !PT ;  /* 0x0000018ef2c87812 */ /* 0x000fe400078efcff */
[----:B------:R-:W-:Y:S01]  /*39f0*/  ISETP.GT.U32.AND P5, PT, R246, R45, PT ;  /* 0x0000002df600720c */ /* 0x000fe20003fa4070 */
[----:B------:R-:W-:Y:S01]  /*3a00*/  IMAD.MOV R47, RZ, RZ, -R47 ;  /* 0x000000ffff2f7224 */ /* 0x000fe200078e0a2f */
[----:B------:R-:W-:Y:S01]  /*3a10*/  IABS R193, R199 ;  /* 0x000000c700c17213 */ /* 0x000fe20000000000 */
[--C-:B------:R-:W-:Y:S01]  /*3a20*/  @!P1 IMAD.IADD R41, R41, 0x1, -R246.reuse ;  /* 0x0000000129299824 */ /* 0x100fe200078e0af6 */
[----:B------:R-:W-:Y:S01]  /*3a30*/  ISETP.GE.AND P1, PT, R51, RZ, PT ;  /* 0x000000ff3300720c */ /* 0x000fe20003f26270 */
[----:B------:R-:W-:Y:S01]  /*3a40*/  @!P6 IMAD.IADD R44, R44, 0x1, -R246 ;  /* 0x000000012c2ce824 */ /* 0x000fe200078e0af6 */
[----:B------:R-:W-:Y:S01]  /*3a50*/  IABS R51, R55 ;  /* 0x0000003700337213 */ /* 0x000fe20000000000 */
        /* <DEDUP_REMOVED lines=8> */
[----:B------:R-:W-:Y:S01]  /*3ae0*/  IMAD.MOV R49, RZ, RZ, -R46 ;  /* 0x000000ffff317224 */ /* 0x000fe200078e0a2e */
[C---:B------:R-:W-:Y:S01]  /*3af0*/  ISETP.GT.U32.AND P6, PT, R246.reuse, R43, PT ;  /* 0x0000002bf600720c */ /* 0x040fe20003fc4070 */
[----:B------:R-:W-:Y:S01]  /*3b00*/  @!P4 IMAD.MOV R42, RZ, RZ, -R42 ;  /* 0x000000ffff2ac224 */ /* 0x000fe200078e0a2a */
[----:B------:R-:W-:Y:S01]  /*3b10*/  IABS R52, R56 ;  /* 0x0000003800347213 */ /* 0x000fe20000000000 */
[----:B------:R-:W-:Y:S01]  /*3b20*/  IMAD R46, R246, R49, R48 ;  /* 0x00000031f62e7224 */ /* 0x000fe200078e0230 */
[C---:B------:R-:W-:Y:S01]  /*3b30*/  LOP3.LUT R205, R242.reuse, 0x1a0, RZ, 0xfc, !PT ;  /* 0x000001a0f2cd7812 */ /* 0x040fe200078efcff */
[----:B------:R-:W-:Y:S01]  /*3b40*/  IMAD.HI.U32 R48, R243, R51, RZ ;  /* 0x00000033f3307227 */ /* 0x000fe200078e00ff */
[----:B------:R-:W-:-:S02]  /*3b50*/  LOP3.LUT R206, R242, 0x19e, RZ, 0xfc, !PT ;  /* 0x0000019ef2ce7812 */ /* 0x000fc400078efcff */
[----:B------:R-:W-:Y:S01]  /*3b60*/  IABS R202, R205 ;  /* 0x000000cd00ca7213 */ /* 0x000fe20000000000 */
[--C-:B------:R-:W-:Y:S01]  /*3b70*/  @!P2 IMAD.IADD R44, R44, 0x1, -R246.reuse ;  /* 0x000000012c2ca824 */ /* 0x100fe200078e0af6 */
[----:B------:R-:W-:Y:S01]  /*3b80*/  ISETP.GE.AND P2, PT, R53, RZ, PT ;  /* 0x000000ff3500720c */ /* 0x000fe20003f46270 */
[--C-:B------:R-:W-:Y:S01]  /*3b90*/  @!P5 IMAD.IADD R47, R47, 0x1, -R246.reuse ;  /* 0x000000012f2fd824 */ /* 0x100fe200078e0af6 */
[----:B------:R-:W-:Y:S01]  /*3ba0*/  IABS R53, R57 ;  /* 0x0000003900357213 */ /* 0x000fe20000000000 */
[----:B------:R-:W-:Y:S01]  /*3bb0*/  @!P6 IMAD.IADD R43, R43, 0x1, -R246 ;  /* 0x000000012b2be824 */ /* 0x000fe200078e0af6 */
[C---:B------:R-:W-:Y:S01]  /*3bc0*/  ISETP.GT.U32.AND P6, PT, R246.reuse, R46, PT ;  /* 0x0000002ef600720c */ /* 0x040fe20003fc4070 */
[C---:B------:R-:W-:Y:S01]  /*3bd0*/  IMAD.HI.U32 R49, R243.reuse, R52, RZ ;  /* 0x00000034f3317227 */ /* 0x040fe200078e00ff */
[----:B------:R-:W-:Y:S02]  /*3be0*/  ISETP.GT.U32.AND P5, PT, R246, R47, PT ;  /* 0x0000002ff600720c */ /* 0x000fe40003fa4070 */
[C---:B------:R-:W-:Y:S01]  /*3bf0*/  LOP3.LUT R204, R242.reuse, 0x1a2, RZ, 0xfc, !PT ;  /* 0x000001a2f2cc7812 */ /* 0x040fe200078efcff */
[----:B------:R-:W-:Y:S01]  /*3c00*/  IMAD.HI.U32 R50, R243, R53, RZ ;  /* 0x00000035f3327227 */ /* 0x000fe200078e00ff */
[----:B------:R-:W-:-:S02]  /*3c10*/  LOP3.LUT R211, R242, 0x1a8, RZ, 0xfc, !PT ;  /* 0x000001a8f2d37812 */ /* 0x000fc400078efcff */
[----:B------:R-:W-:Y:S01]  /*3c20*/  IABS R203, R204 ;  /* 0x000000cc00cb7213 */ /* 0x000fe20000000000 */
[----:B------:R-:W-:Y:S01]  /*3c30*/  IMAD.MOV R50, RZ, RZ, -R50 ;  /* 0x000000ffff327224 */ /* 0x000fe200078e0a32 */
[C---:B------:R-:W-:Y:S01]  /*3c40*/  LOP3.LUT R210, R242.reuse, 0x1aa, RZ, 0xfc, !PT ;  /* 0x000001aaf2d27812 */ /* 0x040fe200078efcff */
[----:B------:R-:W-:Y:S01]  /*3c50*/  IMAD.MOV R48, RZ, RZ, -R48 ;  /* 0x000000ffff307224 */ /* 0x000fe200078e0a30 */
[----:B------:R-:W-:Y:S01]  /*3c60*/  LOP3.LUT R209, R242, 0x1ac, RZ, 0xfc, !PT ;  /* 0x000001acf2d17812 */ /* 0x000fe200078efcff */
[C---:B------:R-:W-:Y:S01]  /*3c70*/  IMAD R50, R246.reuse, R50, R53 ;  /* 0x00000032f6327224 */ /* 0x040fe200078e0235 */
[----:B------:R-:W-:Y:S01]  /*3c80*/  IABS R207, R210 ;  /* 0x000000d200cf7213 */ /* 0x000fe20000000000 */
[--C-:B------:R-:W-:Y:S01]  /*3c90*/  @!P5 IMAD.IADD R47, R47, 0x1, -R246.reuse ;  /* 0x000000012f2fd824 */ /* 0x100fe200078e0af6 */
[----:B------:R-:W-:Y:S01]  /*3ca0*/  IABS R208, R209 ;  /* 0x000000d100d07213 */ /* 0x000fe20000000000 */
[----:B------:R-:W-:Y:S01]  /*3cb0*/  IMAD.MOV R49, RZ, RZ, -R49 ;  /* 0x000000ffff317224 */ /* 0x000fe200078e0a31 */
[----:B------:R-:W-:Y:S01]  /*3cc0*/  ISETP.GT.U32.AND P5, PT, R246, R50, PT ;  /* 0x00000032f600720c */ /* 0x000fe20003fa4070 */
[----:B------:R-:W-:Y:S01]  /*3cd0*/  @!P6 IMAD.IADD R46, R46, 0x1, -R246 ;  /* 0x000000012e2ee824 */ /* 0x000fe200078e0af6 */
[----:B------:R-:W-:Y:S01]  /*3ce0*/  ISETP.GE.AND P6, PT, R54, RZ, PT ;  /* 0x000000ff3600720c */ /* 0x000fe20003fc6270 */
[----:B------:R-:W-:Y:S01]  /*3cf0*/  IMAD R48, R246, R48, R51 ;  /* 0x00000030f6307224 */ /* 0x000fe200078e0233 */
[----:B------:R-:W-:Y:S01]  /*3d00*/  LOP3.LUT R217, R242, 0x1ae, RZ, 0xfc, !PT ;  /* 0x000001aef2d97812 */ /* 0x000fe200078efcff */
[C---:B------:R-:W-:Y:S01]  /*3d10*/  IMAD R49, R246.reuse, R49, R52 ;  /* 0x00000031f6317224 */ /* 0x040fe200078e0234 */
[----:B------:R-:W-:Y:S01]  /*3d20*/  IABS R52, R58 ;  /* 0x0000003a00347213 */ /* 0x000fe20000000000 */
[----:B------:R-:W-:Y:S01]  /*3d30*/  @!P0 IMAD.MOV R43, RZ, RZ, -R43 ;  /* 0x000000ffff2b8224 */ /* 0x000fe200078e0a2b */
[C---:B------:R-:W-:Y:S01]  /*3d40*/  ISETP.GT.U32.AND P4, PT, R246.reuse, R46, PT ;  /* 0x0000002ef600720c */ /* 0x040fe20003f84070 */
[----:B------:R-:W-:Y:S01]  /*3d50*/  @!P1 IMAD.MOV R44, RZ, RZ, -R44 ;  /* 0x000000ffff2c9224 */ /* 0x000fe200078e0a2c */
[----:B------:R-:W-:Y:S01]  /*3d60*/  ISETP.GT.U32.AND P0, PT, R246, R48, PT ;  /* 0x00000030f600720c */ /* 0x000fe20003f04070 */
[----:B------:R-:W-:Y:S01]  /*3d70*/  IMAD.HI.U32 R51, R243, R52, RZ ;  /* 0x00000034f3337227 */ /* 0x000fe200078e00ff */
[----:B------:R-:W-:-:S02]  /*3d80*/  ISETP.GE.AND P1, PT, R55, RZ, PT ;  /* 0x000000ff3700720c */ /* 0x000fc40003f26270 */
[----:B------:R-:W-:Y:S01]  /*3d90*/  LOP3.LUT R55, R242, 0x7a, RZ, 0xfc, !PT ;  /* 0x0000007af2377812 */ /* 0x000fe200078efcff */
[----:B------:R-:W-:Y:S01]  /*3da0*/  @!P5 IMAD.IADD R50, R50, 0x1, -R246 ;  /* 0x000000013232d824 */ /* 0x000fe200078e0af6 */
[----:B------:R-:W-:Y:S01]  /*3db0*/  LOP3.LUT R215, R242, 0x1b0, RZ, 0xfc, !PT ;  /* 0x000001b0f2d77812 */ /* 0x000fe200078efcff */
[----:B------:R-:W-:Y:S01]  /*3dc0*/  IMAD.MOV R51, RZ, RZ, -R51 ;  /* 0x000000ffff337224 */ /* 0x000fe200078e0a33 */
[----:B------:R-:W-:Y:S01]  /*3dd0*/  IABS R53, R55 ;  /* 0x0000003700357213 */ /* 0x000fe20000000000 */
[----:B------:R-:W-:Y:S01]  /*3de0*/  @!P3 IMAD.MOV R45, RZ, RZ, -R45 ;  /* 0x000000ffff2db224 */ /* 0x000fe200078e0a2d */
[C---:B------:R-:W-:Y:S01]  /*3df0*/  ISETP.GT.U32.AND P3, PT, R246.reuse, R49, PT ;  /* 0x00000031f600720c */ /* 0x040fe20003f64070 */
[C---:B------:R-:W-:Y:S01]  /*3e00*/  IMAD R51, R246.reuse, R51, R52 ;  /* 0x00000033f6337224 */ /* 0x040fe200078e0234 */
[----:B------:R-:W-:Y:S01]  /*3e10*/  ISETP.GT.U32.AND P5, PT, R246, R50, PT ;  /* 0x00000032f600720c */ /* 0x000fe20003fa4070 */
[--C-:B------:R-:W-:Y:S01]  /*3e20*/  @!P4 IMAD.IADD R46, R46, 0x1, -R246.reuse ;  /* 0x000000012e2ec824 */ /* 0x100fe200078e0af6 */
[----:B------:R-:W-:Y:S01]  /*3e30*/  ISETP.GE.AND P4, PT, R56, RZ, PT ;  /* 0x000000ff3800720c */ /* 0x000fe20003f86270 */
[----:B------:R-:W-:Y:S01]  /*3e40*/  @!P0 IMAD.IADD R48, R48, 0x1, -R246 ;  /* 0x0000000130308824 */ /* 0x000fe200078e0af6 */
[----:B------:R-:W-:Y:S01]  /*3e50*/  ISETP.GE.AND P0, PT, R57, RZ, PT ;  /* 0x000000ff3900720c */ /* 0x000fe20003f06270 */
[----:B------:R-:W-:Y:S01]  /*3e60*/  IMAD.HI.U32 R52, R243, R53, RZ ;  /* 0x00000035f3347227 */ /* 0x000fe200078e00ff */
[----:B------:R-:W-:-:S02]  /*3e70*/  LOP3.LUT R57, R242, 0x7c, RZ, 0xfc, !PT ;  /* 0x0000007cf2397812 */ /* 0x000fc400078efcff */
[----:B------:R-:W-:Y:S01]  /*3e80*/  IABS R56, R59 ;  /* 0x0000003b00387213 */ /* 0x000fe20000000000 */
[----:B------:R-:W-:Y:S01]  /*3e90*/  @!P2 IMAD.MOV R46, RZ, RZ, -R46 ;  /* 0x000000ffff2ea224 */ /* 0x000fe200078e0a2e */
[----:B------:R-:W-:Y:S01]  /*3ea0*/  ISETP.GT.U32.AND P2, PT, R246, R48, PT ;  /* 0x00000030f600720c */ /* 0x000fe20003f44070 */
[----:B------:R-:W-:Y:S01]  /*3eb0*/  IMAD.MOV R52, RZ, RZ, -R52 ;  /* 0x000000ffff347224 */ /* 0x000fe200078e0a34 */
[----:B------:R-:W-:Y:S01]  /*3ec0*/  IABS R54, R57 ;  /* 0x0000003900367213 */ /* 0x000fe20000000000 */
[--C-:B------:R-:W-:Y:S01]  /*3ed0*/  @!P3 IMAD.IADD R49, R49, 0x1, -R246.reuse ;  /* 0x000000013131b824 */ /* 0x100fe200078e0af6 */
[----:B------:R-:W-:Y:S01]  /*3ee0*/  LOP3.LUT R213, R242, 0x1b2, RZ, 0xfc, !PT ;  /* 0x000001b2f2d57812 */ /* 0x000fe200078efcff */
[----:B------:R-:W-:Y:S01]  /*3ef0*/  IMAD R52, R246, R52, R53 ;  /* 0x00000034f6347224 */ /* 0x000fe200078e0235 */
[----:B------:R-:W-:Y:S01]  /*3f00*/  LOP3.LUT R214, R242, 0x1b4, RZ, 0xfc, !PT ;  /* 0x000001b4f2d67812 */ /* 0x000fe200078efcff */
[----:B------:R-:W-:Y:S01]  /*3f10*/  @!P5 IMAD.IADD R50, R50, 0x1, -R246 ;  /* 0x000000013232d824 */ /* 0x000fe200078e0af6 */
[C---:B------:R-:W-:Y:S01]  /*3f20*/  ISETP.GT.U32.AND P3, PT, R246.reuse, R49, PT ;  /* 0x00000031f600720c */ /* 0x040fe20003f64070 */
[----:B------:R-:W-:Y:S01]  /*3f30*/  IMAD.HI.U32 R53, R243, R54, RZ ;  /* 0x00000036f3357227 */ /* 0x000fe200078e00ff */
[----:B------:R-:W-:-:S02]  /*3f40*/  ISETP.GT.U32.AND P5, PT, R246, R52, PT ;  /* 0x00000034f600720c */ /* 0x000fc40003fa4070 */
[----:B------:R-:W-:Y:S01]  /*3f50*/  IABS R212, R214 ;  /* 0x000000d600d47213 */ /* 0x000fe20000000000 */
[----:B------:R-:W-:Y:S01]  /*3f60*/  @!P2 IMAD.IADD R48, R48, 0x1, -R246 ;  /* 0x000000013030a824 */ /* 0x000fe200078e0af6 */
[----:B------:R-:W-:Y:S01]  /*3f70*/  ISETP.GT.U32.AND P2, PT, R246, R51, PT ;  /* 0x00000033f600720c */ /* 0x000fe20003f44070 */
[----:B------:R-:W-:Y:S01]  /*3f80*/  IMAD.MOV R53, RZ, RZ, -R53 ;  /* 0x000000ffff357224 */ /* 0x000fe200078e0a35 */
[----:B------:R-:W-:Y:S01]  /*3f90*/  LOP3.LUT R216, R242, 0x1b6, RZ, 0xfc, !PT ;  /* 0x000001b6f2d87812 */ /* 0x000fe200078efcff */
[----:B------:R-:W-:Y:S01]  /*3fa0*/  @!P6 IMAD.MOV R47, RZ, RZ, -R47 ;  /* 0x000000ffff2fe224 */ /* 0x000fe200078e0a2f */
[----:B------:R-:W-:Y:S01]  /*3fb0*/  ISETP.GE.AND P6, PT, R58, RZ, PT ;  /* 0x000000ff3a00720c */ /* 0x000fe20003fc6270 */
[----:B------:R-:W-:Y:S01]  /*3fc0*/  IMAD R53, R246, R53, R54 ;  /* 0x00000035f6357224 */ /* 0x000fe200078e0236 */
[----:B------:R-:W-:Y:S01]  /*3fd0*/  IABS R58, R60 ;  /* 0x0000003c003a7213 */ /* 0x000fe20000000000 */
[--C-:B------:R-:W-:Y:S01]  /*3fe0*/  @!P3 IMAD.IADD R49, R49, 0x1, -R246.reuse ;  /* 0x000000013131b824 */ /* 0x100fe200078e0af6 */
[----:B------:R-:W-:Y:S01]  /*3ff0*/  ISETP.GE.AND P3, PT, R55, RZ, PT ;  /* 0x000000ff3700720c */ /* 0x000fe20003f66270 */
[----:B------:R-:W-:Y:S01]  /*4000*/  @!P5 IMAD.IADD R52, R52, 0x1, -R246 ;  /* 0x000000013434d824 */ /* 0x000fe200078e0af6 */
[C---:B------:R-:W-:Y:S01]  /*4010*/  LOP3.LUT R219, R242.reuse, 0x1bc, RZ, 0xfc, !PT ;  /* 0x000001bcf2db7812 */ /* 0x040fe200078efcff */
[----:B------:R-:W-:Y:S01]  /*4020*/  IMAD.HI.U32 R54, R243, R56, RZ ;  /* 0x00000038f3367227 */ /* 0x000fe200078e00ff */
[----:B------:R-:W-:-:S02]  /*4030*/  LOP3.LUT R224, R242, 0x1c0, RZ, 0xfc, !PT ;  /* 0x000001c0f2e07812 */ /* 0x000fc400078efcff */
[C---:B------:R-:W-:Y:S01]  /*4040*/  ISETP.GT.U32.AND P5, PT, R246.reuse, R52, PT ;  /* 0x00000034f600720c */ /* 0x040fe20003fa4070 */
[----:B------:R-:W-:Y:S01]  /*4050*/  @!P2 IMAD.IADD R51, R51, 0x1, -R246 ;  /* 0x000000013333a824 */ /* 0x000fe200078e0af6 */
[----:B------:R-:W-:Y:S01]  /*4060*/  ISETP.GE.AND P2, PT, R57, RZ, PT ;  /* 0x000000ff3900720c */ /* 0x000fe20003f46270 */
[----:B------:R-:W-:Y:S01]  /*4070*/  @!P4 IMAD.MOV R49, RZ, RZ, -R49 ;  /* 0x000000ffff31c224 */ /* 0x000fe200078e0a31 */
[C---:B------:R-:W-:Y:S01]  /*4080*/  ISETP.GT.U32.AND P4, PT, R246.reuse, R53, PT ;  /* 0x00000035f600720c */ /* 0x040fe20003f84070 */
[----:B------:R-:W-:Y:S01]  /*4090*/  @!P1 IMAD.MOV R48, RZ, RZ, -R48 ;  /* 0x000000ffff309224 */ /* 0x000fe200078e0a30 */
[----:B------:R-:W-:Y:S01]  /*40a0*/  ISETP.GT.U32.AND P1, PT, R246, R51, PT ;  /* 0x00000033f600720c */ /* 0x000fe20003f24070 */
[----:B------:R-:W-:Y:S01]  /*40b0*/  IMAD.MOV R57, RZ, RZ, -R54 ;  /* 0x000000ffff397224 */ /* 0x000fe200078e0a36 */
[C---:B------:R-:W-:Y:S01]  /*40c0*/  LOP3.LUT R220, R242.reuse, 0x1c6, RZ, 0xfc, !PT ;  /* 0x000001c6f2dc7812 */ /* 0x040fe200078efcff */
[----:B------:R-:W-:Y:S01]  /*40d0*/  IMAD.HI.U32 R55, R243, R58, RZ ;  /* 0x0000003af3377227 */ /* 0x000fe200078e00ff */
[----:B------:R-:W-:-:S02]  /*40e0*/  LOP3.LUT R222, R242, 0x1c2, RZ, 0xfc, !PT ;  /* 0x000001c2f2de7812 */ /* 0x000fc400078efcff */
[----:B------:R-:W-:Y:S01]  /*40f0*/  IABS R223, R220 ;  /* 0x000000dc00df7213 */ /* 0x000fe20000000000 */
[----:B------:R-:W-:Y:S01]  /*4100*/  IMAD R54, R246, R57, R56 ;  /* 0x00000039f6367224 */ /* 0x000fe200078e0238 */
[----:B------:R-:W-:Y:S01]  /*4110*/  LOP3.LUT R57, R242, 0x84, RZ, 0xfc, !PT ;  /* 0x00000084f2397812 */ /* 0x000fe200078efcff */
[--C-:B------:R-:W-:Y:S01]  /*4120*/  @!P5 IMAD.IADD R52, R52, 0x1, -R246.reuse ;  /* 0x000000013434d824 */ /* 0x100fe200078e0af6 */
[----:B------:R-:W-:Y:S01]  /*4130*/  LOP3.LUT R226, R242, 0x1d2, RZ, 0xfc, !PT ;  /* 0x000001d2f2e27812 */ /* 0x000fe200078efcff */
[----:B------:R-:W-:Y:S01]  /*4140*/  IMAD.MOV R55, RZ, RZ, -R55 ;  /* 0x000000ffff377224 */ /* 0x000fe200078e0a37 */
[----:B------:R-:W-:Y:S01]  /*4150*/  ISETP.GT.U32.AND P5, PT, R246, R54, PT ;  /* 0x00000036f600720c */ /* 0x000fe20003fa4070 */
[--C-:B------:R-:W-:Y:S01]  /*4160*/  @!P4 IMAD.IADD R53, R53, 0x1, -R246.reuse ;  /* 0x000000013535c824 */ /* 0x100fe200078e0af6 */
[----:B------:R-:W-:Y:S01]  /*4170*/  LOP3.LUT R228, R242, 0x1d6, RZ, 0xfc, !PT ;  /* 0x000001d6f2e47812 */ /* 0x000fe200078efcff */
[----:B------:R-:W-:Y:S01]  /*4180*/  @!P1 IMAD.IADD R51, R51, 0x1, -R246 ;  /* 0x0000000133339824 */ /* 0x000fe200078e0af6 */
[----:B------:R-:W-:Y:S01]  /*4190*/  ISETP.GE.AND P1, PT, R60, RZ, PT ;  /* 0x000000ff3c00720c */ /* 0x000fe20003f26270 */
[C---:B------:R-:W-:Y:S01]  /*41a0*/  IMAD R55, R246.reuse, R55, R58 ;  /* 0x00000037f6377224 */ /* 0x040fe200078e023a */
[C---:B------:R-:W-:Y:S01]  /*41b0*/  ISETP.GT.U32.AND P4, PT, R246.reuse, R53, PT ;  /* 0x00000035f600720c */ /* 0x040fe20003f84070 */
[----:B------:R-:W-:Y:S01]  /*41c0*/  @!P6 IMAD.MOV R51, RZ, RZ, -R51 ;  /* 0x000000ffff33e224 */ /* 0x000fe200078e0a33 */
[----:B------:R-:W-:Y:S01]  /*41d0*/  IABS R60, R57 ;  /* 0x00000039003c7213 */ /* 0x000fe20000000000 */
[----:B------:R-:W-:Y:S01]  /*41e0*/  @!P0 IMAD.MOV R50, RZ, RZ, -R50 ;  /* 0x000000ffff328224 */ /* 0x000fe200078e0a32 */
[----:B------:R-:W-:Y:S01]  /*41f0*/  ISETP.GT.U32.AND P6, PT, R246, R55, PT ;  /* 0x00000037f600720c */ /* 0x000fe20003fc4070 */
[----:B------:R-:W-:Y:S01]  /*4200*/  IMAD.HI.U32 R58, R243, R61, RZ ;  /* 0x0000003df33a7227 */ /* 0x000fe200078e00ff */
[----:B------:R-:W-:-:S02]  /*4210*/  ISETP.GE.AND P0, PT, R59, RZ, PT ;  /* 0x000000ff3b00720c */ /* 0x000fc40003f06270 */
[----:B------:R-:W-:Y:S01]  /*4220*/  IABS R59, R62 ;  /* 0x0000003e003b7213 */ /* 0x000fe20000000000 */
[----:B------:R-:W-:Y:S01]  /*4230*/  @!P5 IMAD.IADD R54, R54, 0x1, -R246 ;  /* 0x000000013636d824 */ /* 0x000fe200078e0af6 */
[C---:B------:R-:W-:Y:S01]  /*4240*/  LOP3.LUT R234, R242.reuse, 0x1d8, RZ, 0xfc, !PT ;  /* 0x000001d8f2ea7812 */ /* 0x040fe200078efcff */
[----:B------:R-:W-:Y:S01]  /*4250*/  IMAD.MOV R58, RZ, RZ, -R58 ;  /* 0x000000ffff3a7224 */ /* 0x000fe200078e0a3a */
[----:B------:R-:W-:Y:S01]  /*4260*/  LOP3.LUT R238, R242, 0x1dc, RZ, 0xfc, !PT ;  /* 0x000001dcf2ee7812 */ /* 0x000fe200078efcff */
[----:B------:R-:W-:Y:S01]  /*4270*/  @!P4 IMAD.IADD R53, R53, 0x1, -R246 ;  /* 0x000000013535c824 */ /* 0x000fe200078e0af6 */
[----:B------:R-:W-:Y:S01]  /*4280*/  ISETP.GT.U32.AND P5, PT, R246, R54, PT ;  /* 0x00000036f600720c */ /* 0x000fe20003fa4070 */
[----:B------:R-:W-:Y:S01]  /*4290*/  IMAD.HI.U32 R56, R243, R59, RZ ;  /* 0x0000003bf3387227 */ /* 0x000fe200078e00ff */
[----:B------:R-:W-:Y:S02]  /*42a0*/  ISETP.GE.AND P4, PT, R57, RZ, PT ;  /* 0x000000ff3900720c */ /* 0x000fe40003f86270 */
[----:B------:R-:W-:Y:S01]  /*42b0*/  LOP3.LUT R236, R242, 0x1da, RZ, 0xfc, !PT ;  /* 0x000001daf2ec7812 */ /* 0x000fe200078efcff */
[----:B------:R-:W-:Y:S01]  /*42c0*/  IMAD.HI.U32 R57, R243, R60, RZ ;  /* 0x0000003cf3397227 */ /* 0x000fe200078e00ff */
[----:B------:R-:W-:-:S02]  /*42d0*/  IABS R232, R238 ;  /* 0x000000ee00e87213 */ /* 0x000fc40000000000 */
[----:B------:R-:W-:Y:S01]  /*42e0*/  IABS R231, R236 ;  /* 0x000000ec00e77213 */ /* 0x000fe20000000000 */
[--C-:B------:R-:W-:Y:S01]  /*42f0*/  @!P6 IMAD.IADD R55, R55, 0x1, -R246.reuse ;  /* 0x000000013737e824 */ /* 0x100fe200078e0af6 */
[C---:B------:R-:W-:Y:S01]  /*4300*/  LOP3.LUT R235, R242.reuse, 0x1de, RZ, 0xfc, !PT ;  /* 0x000001def2eb7812 */ /* 0x040fe200078efcff */
[----:B------:R-:W-:Y:S01]  /*4310*/  IMAD.MOV R57, RZ, RZ, -R57 ;  /* 0x000000ffff397224 */ /* 0x000fe200078e0a39 */
[----:B------:R-:W-:Y:S01]  /*4320*/  LOP3.LUT R239, R242, 0x1e2, RZ, 0xfc, !PT ;  /* 0x000001e2f2ef7812 */ /* 0x000fe200078efcff */
[----:B------:R-:W-:Y:S01]  /*4330*/  @!P5 IMAD.IADD R54, R54, 0x1, -R246 ;  /* 0x000000013636d824 */ /* 0x000fe200078e0af6 */
[C---:B------:R-:W-:Y:S01]  /*4340*/  ISETP.GT.U32.AND P6, PT, R246.reuse, R55, PT ;  /* 0x00000037f600720c */ /* 0x040fe20003fc4070 */
[----:B------:R-:W-:Y:S01]  /*4350*/  IMAD R57, R246, R57, R60 ;  /* 0x00000039f6397224 */ /* 0x000fe200078e023c */
[C---:B------:R-:W-:Y:S01]  /*4360*/  LOP3.LUT R237, R242.reuse, 0x1e0, RZ, 0xfc, !PT ;  /* 0x000001e0f2ed7812 */ /* 0x040fe200078efcff */
[----:B------:R-:W-:Y:S01]  /*4370*/  @!P0 IMAD.MOV R54, RZ, RZ, -R54 ;  /* 0x000000ffff368224 */ /* 0x000fe200078e0a36 */
[----:B------:R-:W-:Y:S01]  /*4380*/  LOP3.LUT R240, R242, 0x1ec, RZ, 0xfc, !PT ;  /* 0x000001ecf2f07812 */ /* 0x000fe200078efcff */
[----:B------:R-:W-:Y:S01]  /*4390*/  IMAD.MOV R56, RZ, RZ, -R56 ;  /* 0x000000ffff387224 */ /* 0x000fe200078e0a38 */
[C---:B------:R-:W-:Y:S01]  /*43a0*/  ISETP.GT.U32.AND P0, PT, R246.reuse, R57, PT ;  /* 0x00000039f600720c */ /* 0x040fe20003f04070 */
[----:B------:R-:W-:Y:S01]  /*43b0*/  IMAD R58, R246, R58, R61 ;  /* 0x0000003af63a7224 */ /* 0x000fe200078e023d */
[----:B------:R-:W-:Y:S01]  /*43c0*/  LOP3.LUT R241, R242, 0x1ee, RZ, 0xfc, !PT ;  /* 0x000001eef2f17812 */ /* 0x000fe200078efcff */
[----:B------:R-:W-:Y:S01]  /*43d0*/  IMAD R56, R246, R56, R59 ;  /* 0x00000038f6387224 */ /* 0x000fe200078e023b */
[----:B------:R-:W-:Y:S01]  /*43e0*/  LOP3.LUT R59, R242, 0x88, RZ, 0xfc, !PT ;  /* 0x00000088f23b7812 */ /* 0x000fe200078efcff */
[----:B------:R-:W-:Y:S01]  /*43f0*/  @!P3 IMAD.MOV R52, RZ, RZ, -R52 ;  /* 0x000000ffff34b224 */ /* 0x000fe200078e0a34 */
[----:B------:R-:W-:Y:S01]  /*4400*/  ISETP.GE.AND P3, PT, R62, RZ, PT ;  /* 0x000000ff3e00720c */ /* 0x000fe20003f66270 */
[--C-:B------:R-:W-:Y:S01]  /*4410*/  @!P6 IMAD.IADD R55, R55, 0x1, -R246.reuse ;  /* 0x000000013737e824 */ /* 0x100fe200078e0af6 */
[----:B------:R-:W-:Y:S01]  /*4420*/  IABS R62, R59 ;  /* 0x0000003b003e7213 */ /* 0x000fe20000000000 */
[----:B------:R-:W-:Y:S01]  /*4430*/  @!P2 IMAD.MOV R53, RZ, RZ, -R53 ;  /* 0x000000ffff35a224 */ /* 0x000fe200078e0a35 */
[C---:B------:R-:W-:Y:S01]  /*4440*/  ISETP.GT.U32.AND P5, PT, R246.reuse, R56, PT ;  /* 0x00000038f600720c */ /* 0x040fe20003fa4070 */
[----:B------:R-:W-:Y:S01]  /*4450*/  @!P1 IMAD.MOV R55, RZ, RZ, -R55 ;  /* 0x000000ffff379224 */ /* 0x000fe200078e0a37 */
[----:B------:R-:W-:Y:S01]  /*4460*/  ISETP.GT.U32.AND P1, PT, R246, R58, PT ;  /* 0x0000003af600720c */ /* 0x000fe20003f24070 */
[----:B------:R-:W-:Y:S01]  /*4470*/  @!P0 IMAD.IADD R57, R57, 0x1, -R246 ;  /* 0x0000000139398824 */ /* 0x000fe200078e0af6 */
[----:B------:R-:W-:Y:S01]  /*4480*/  ISETP.GE.AND P6, PT, R59, RZ, PT ;  /* 0x000000ff3b00720c */ /* 0x000fe20003fc6270 */
[----:B------:R-:W-:Y:S01]  /*4490*/  IMAD.HI.U32 R59, R243, R62, RZ ;  /* 0x0000003ef33b7227 */ /* 0x000fe200078e00ff */
[----:B------:R-:W-:-:S02]  /*44a0*/  ISETP.GE.AND P2, PT, R63, RZ, PT ;  /* 0x000000ff3f00720c */ /* 0x000fc40003f46270 */
[----:B------:R-:W-:Y:S01]  /*44b0*/  ISETP.GT.U32.AND P0, PT, R246, R57, PT ;  /* 0x00000039f600720c */ /* 0x000fe20003f04070 */
[----:B------:R-:W-:Y:S01]  /*44c0*/  IMAD.MOV R59, RZ, RZ, -R59 ;  /* 0x000000ffff3b7224 */ /* 0x000fe200078e0a3b */
[----:B------:R-:W-:Y:S01]  /*44d0*/  IABS R63, R66 ;  /* 0x00000042003f7213 */ /* 0x000fe20000000000 */
[----:B------:R-:W-:Y:S01]  /*44e0*/  IMAD.HI.U32 R61, R243, R64, RZ ;  /* 0x00000040f33d7227 */ /* 0x000fe200078e00ff */
[C---:B------:R-:W-:Y:S02]  /*44f0*/  LOP3.LUT R247, R242.reuse, 0x1f2, RZ, 0xfc, !PT ;  /* 0x000001f2f2f77812 */ /* 0x040fe400078efcff */
[----:B-1----:R-:W-:Y:S01]  /*4500*/  LOP3.LUT R252, R242, 0x1f4, RZ, 0xfc, !PT ;  /* 0x000001f4f2fc7812 */ /* 0x002fe200078efcff */
[----:B------:R-:W-:Y:S01]  /*4510*/  @!P1 IMAD.IADD R58, R58, 0x1, -R246 ;  /* 0x000000013a3a9824 */ /* 0x000fe200078e0af6 */
[----:B--2---:R-:W-:Y:S01]  /*4520*/  LOP3.LUT R250, R242, 0x1f6, RZ, 0xfc, !PT ;  /* 0x000001f6f2fa7812 */ /* 0x004fe200078efcff */
[----:B------:R-:W-:Y:S01]  /*4530*/  IMAD R59, R246, R59, R62 ;  /* 0x0000003bf63b7224 */ /* 0x000fe200078e023e */
[----:B---3--:R-:W-:Y:S01]  /*4540*/  LOP3.LUT R249, R242, 0x1fa, RZ, 0xfc, !PT ;  /* 0x000001faf2f97812 */ /* 0x008fe200078efcff */
[--C-:B------:R-:W-:Y:S01]  /*4550*/  @!P5 IMAD.IADD R56, R56, 0x1, -R246.reuse ;  /* 0x000000013838d824 */ /* 0x100fe200078e0af6 */
[C---:B------:R-:W-:Y:S01]  /*4560*/  ISETP.GT.U32.AND P1, PT, R246.reuse, R58, PT ;  /* 0x0000003af600720c */ /* 0x040fe20003f24070 */
[----:B------:R-:W-:Y:S01]  /*4570*/  @!P0 IMAD.IADD R57, R57, 0x1, -R246 ;  /* 0x0000000139398824 */ /* 0x000fe200078e0af6 */
[C---:B------:R-:W-:Y:S01]  /*4580*/  ISETP.GT.U32.AND P0, PT, R246.reuse, R59, PT ;  /* 0x0000003bf600720c */ /* 0x040fe20003f04070 */
[----:B------:R-:W-:Y:S01]  /*4590*/  IMAD.HI.U32 R62, R243, R65, RZ ;  /* 0x00000041f33e7227 */ /* 0x000fe200078e00ff */
[----:B------:R-:W-:-:S02]  /*45a0*/  ISETP.GT.U32.AND P5, PT, R246, R56, PT ;  /* 0x00000038f600720c */ /* 0x000fc40003fa4070 */
[----:B----4-:R-:W-:Y:S01]  /*45b0*/  LOP3.LUT R2, R242, 0x1fc, RZ, 0xfc, !PT ;  /* 0x000001fcf2027812 */ /* 0x010fe200078efcff */
[----:B------:R-:W-:Y:S02]  /*45c0*/  IMAD.MOV R62, RZ, RZ, -R62 ;  /* 0x000000ffff3e7224 */ /* 0x000fe400078e0a3e */
[----:B------:R-:W-:Y:S02]  /*45d0*/  IMAD.HI.U32 R60, R243, R63, RZ ;  /* 0x0000003ff33c7227 */ /* 0x000fe400078e00ff */
[----:B------:R1:W-:Y:S02]  /*45e0*/  STL [R1+0x2c], R2 ;  /* 0x00002c0201007387 */ /* 0x0003e40000100800 */
[----:B------:R-:W-:Y:S02]  /*45f0*/  IMAD R62, R246, R62, R65 ;  /* 0x0000003ef63e7224 */ /* 0x000fe400078e0241 */
[----:B------:R-:W-:Y:S02]  /*4600*/  @!P1 IMAD.IADD R58, R58, 0x1, -R246 ;  /* 0x000000013a3a9824 */ /* 0x000fe400078e0af6 */
[----:B------:R-:W-:-:S02]  /*4610*/  IMAD.MOV R60, RZ, RZ, -R60 ;  /* 0x000000ffff3c7224 */ /* 0x000fc400078e0a3c */
[----:B------:R-:W-:Y:S01]  /*4620*/  @!P4 IMAD.MOV R57, RZ, RZ, -R57 ;  /* 0x000000ffff39c224 */ /* 0x000fe200078e0a39 */
[----:B------:R-:W-:Y:S01]  /*4630*/  ISETP.GE.AND P4, PT, R67, RZ, PT ;  /* 0x000000ff4300720c */ /* 0x000fe20003f86270 */
[----:B------:R-:W-:Y:S01]  /*4640*/  @!P0 IMAD.IADD R59, R59, 0x1, -R246 ;  /* 0x000000013b3b8824 */ /* 0x000fe200078e0af6 */
[----:B------:R-:W-:Y:S01]  /*4650*/  LOP3.LUT R67, R242, 0x90, RZ, 0xfc, !PT ;  /* 0x00000090f2437812 */ /* 0x000fe200078efcff */
[----:B------:R-:W-:Y:S01]  /*4660*/  @!P2 IMAD.MOV R58, RZ, RZ, -R58 ;  /* 0x000000ffff3aa224 */ /* 0x000fe200078e0a3a */
[C---:B------:R-:W-:Y:S01]  /*4670*/  ISETP.GT.U32.AND P2, PT, R246.reuse, R62, PT ;  /* 0x0000003ef600720c */ /* 0x040fe20003f44070 */
[----:B------:R-:W-:Y:S01]  /*4680*/  IMAD.MOV R61, RZ, RZ, -R61 ;  /* 0x000000ffff3d7224 */ /* 0x000fe200078e0a3d */
[----:B------:R-:W-:Y:S01]  /*4690*/  ISETP.GT.U32.AND P0, PT, R246, R59, PT ;  /* 0x0000003bf600720c */ /* 0x000fe20003f04070 */
[----:B------:R-:W-:Y:S01]  /*46a0*/  @!P5 IMAD.IADD R56, R56, 0x1, -R246 ;  /* 0x000000013838d824 */ /* 0x000fe200078e0af6 */
[----:B------:R-:W-:Y:S01]  /*46b0*/  ISETP.GE.AND P5, PT, R66, RZ, PT ;  /* 0x000000ff4200720c */ /* 0x000fe20003fa6270 */
[C---:B------:R-:W-:Y:S01]  /*46c0*/  IMAD R60, R246.reuse, R60, R63 ;  /* 0x0000003cf63c7224 */ /* 0x040fe200078e023f */
[----:B------:R-:W-:Y:S01]  /*46d0*/  IABS R66, R70 ;  /* 0x0000004600427213 */ /* 0x000fe20000000000 */
[C---:B------:R-:W-:Y:S01]  /*46e0*/  IMAD R61, R246.reuse, R61, R64 ;  /* 0x0000003df63d7224 */ /* 0x040fe200078e0240 */
[----:B------:R-:W-:Y:S01]  /*46f0*/  IABS R64, R67 ;  /* 0x0000004300407213 */ /* 0x000fe20000000000 */
[----:B------:R-:W-:Y:S01]  /*4700*/  @!P3 IMAD.MOV R56, RZ, RZ, -R56 ;  /* 0x000000ffff38b224 */ /* 0x000fe200078e0a38 */
[C---:B------:R-:W-:Y:S01]  /*4710*/  ISETP.GT.U32.AND P3, PT, R246.reuse, R60, PT ;  /* 0x0000003cf600720c */ /* 0x040fe20003f64070 */
[----:B------:R-:W-:Y:S01]  /*4720*/  IMAD.HI.U32 R65, R243, R68, RZ ;  /* 0x00000044f3417227 */ /* 0x000fe200078e00ff */
[----:B------:R-:W-:-:S02]  /*4730*/  ISETP.GT.U32.AND P1, PT, R246, R61, PT ;  /* 0x0000003df600720c */ /* 0x000fc40003f24070 */
[----:B-1----:R-:W-:Y:S01]  /*4740*/  IABS R2, R2 ;  /* 0x0000000200027213 */ /* 0x002fe20000000000 */
[----:B------:R-:W-:-:S04]  /*4750*/  IMAD.HI.U32 R63, R243, R64, RZ ;  /* 0x00000040f33f7227 */ /* 0x000fc800078e00ff */
[--C-:B------:R-:W-:Y:S02]  /*4760*/  @!P2 IMAD.IADD R62, R62, 0x1, -R246.reuse ;  /* 0x000000013e3ea824 */ /* 0x100fe400078e0af6 */
[----:B------:R-:W-:Y:S02]  /*4770*/  IMAD.MOV R63, RZ, RZ, -R63 ;  /* 0x000000ffff3f7224 */ /* 0x000fe400078e0a3f */
[----:B------:R-:W-:Y:S01]  /*4780*/  @!P0 IMAD.IADD R59, R59, 0x1, -R246 ;  /* 0x000000013b3b8824 */ /* 0x000fe200078e0af6 */
[C---:B------:R-:W-:Y:S01]  /*4790*/  ISETP.GT.U32.AND P2, PT, R246.reuse, R62, PT ;  /* 0x0000003ef600720c */ /* 0x040fe20003f44070 */
[----:B------:R-:W-:Y:S01]  /*47a0*/  IMAD R63, R246, R63, R64 ;  /* 0x0000003ff63f7224 */ /* 0x000fe200078e0240 */
[----:B------:R-:W-:Y:S01]  /*47b0*/  ISETP.GE.AND P0, PT, R69, RZ, PT ;  /* 0x000000ff4500720c */ /* 0x000fe20003f06270 */
[----:B------:R-:W-:Y:S02]  /*47c0*/  @!P3 IMAD.IADD R60, R60, 0x1, -R246 ;  /* 0x000000013c3cb824 */ /* 0x000fe400078e0af6 */
[----:B------:R-:W-:-:S03]  /*47d0*/  IMAD.HI.U32 R64, R243, R66, RZ ;  /* 0x00000042f3407227 */ /* 0x000fc600078e00ff */
[C---:B------:R-:W-:Y:S01]  /*47e0*/  ISETP.GT.U32.AND P3, PT, R246.reuse, R60, PT ;  /* 0x0000003cf600720c */ /* 0x040fe20003f64070 */
[----:B------:R-:W-:Y:S01]  /*47f0*/  @!P6 IMAD.MOV R59, RZ, RZ, -R59 ;  /* 0x000000ffff3be224 */ /* 0x000fe200078e0a3b */
[----:B------:R-:W-:Y:S01]  /*4800*/  ISETP.GE.AND P6, PT, R67, RZ, PT ;  /* 0x000000ff4300720c */ /* 0x000fe20003fc6270 */
[----:B------:R-:W-:Y:S02]  /*4810*/  IMAD.MOV R67, RZ, RZ, -R64 ;  /* 0x000000ffff437224 */ /* 0x000fe400078e0a40 */
[----:B------:R-:W-:Y:S02]  /*4820*/  @!P1 IMAD.IADD R61, R61, 0x1, -R246 ;  /* 0x000000013d3d9824 */ /* 0x000fe400078e0af6 */
[----:B------:R-:W-:Y:S01]  /*4830*/  IMAD R64, R246, R67, R66 ;  /* 0x00000043f6407224 */ /* 0x000fe200078e0242 */
[----:B------:R-:W-:Y:S01]  /*4840*/  LOP3.LUT R66, R242, 0x96, RZ, 0xfc, !PT ;  /* 0x00000096f2427812 */ /* 0x000fe200078efcff */
[--C-:B------:R-:W-:Y:S01]  /*4850*/  @!P2 IMAD.IADD R62, R62, 0x1, -R246.reuse ;  /* 0x000000013e3ea824 */ /* 0x100fe200078e0af6 */
[C---:B------:R-:W-:Y:S01]  /*4860*/  ISETP.GT.U32.AND P1, PT, R246.reuse, R61, PT ;  /* 0x0000003df600720c */ /* 0x040fe20003f24070 */
[----:B------:R-:W-:Y:S01]  /*4870*/  IMAD.MOV R65, RZ, RZ, -R65 ;  /* 0x000000ffff417224 */ /* 0x000fe200078e0a41 */
[----:B------:R-:W-:Y:S01]  /*4880*/  ISETP.GT.U32.AND P2, PT, R246, R64, PT ;  /* 0x00000040f600720c */ /* 0x000fe20003f44070 */
[----:B------:R-:W-:Y:S01]  /*4890*/  @!P3 IMAD.IADD R60, R60, 0x1, -R246 ;  /* 0x000000013c3cb824 */ /* 0x000fe200078e0af6 */
[C---:B------:R-:W-:Y:S01]  /*48a0*/  ISETP.GT.U32.AND P3, PT, R246.reuse, R63, PT ;  /* 0x0000003ff600720c */ /* 0x040fe20003f64070 */
[----:B------:R-:W-:Y:S01]  /*48b0*/  IMAD R65, R246, R65, R68 ;  /* 0x00000041f6417224 */ /* 0x000fe200078e0244 */
[----:B------:R-:W-:Y:S01]  /*48c0*/  IABS R68, R66 ;  /* 0x0000004200447213 */ /* 0x000fe20000000000 */
[----:B------:R-:W-:Y:S01]  /*48d0*/  @!P5 IMAD.MOV R60, RZ, RZ, -R60 ;  /* 0x000000ffff3cd224 */ /* 0x000fe200078e0a3c */
[----:B------:R-:W-:Y:S01]  /*48e0*/  LOP3.LUT R67, R242, 0x98, RZ, 0xfc, !PT ;  /* 0x00000098f2437812 */ /* 0x000fe200078efcff */
[----:B------:R-:W-:Y:S01]  /*48f0*/  @!P0 IMAD.MOV R62, RZ, RZ, -R62 ;  /* 0x000000ffff3e8224 */ /* 0x000fe200078e0a3e */
[----:B------:R-:W-:-:S02]  /*4900*/  ISETP.GE.AND P5, PT, R70, RZ, PT ;  /* 0x000000ff4600720c */ /* 0x000fc40003fa6270 */
[----:B------:R-:W-:Y:S01]  /*4910*/  IABS R70, R67 ;  /* 0x0000004300467213 */ /* 0x000fe20000000000 */
[--C-:B------:R-:W-:Y:S01]  /*4920*/  @!P1 IMAD.IADD R61, R61, 0x1, -R246.reuse ;  /* 0x000000013d3d9824 */ /* 0x100fe200078e0af6 */
[----:B------:R-:W-:Y:S01]  /*4930*/  ISETP.GE.AND P0, PT, R67, RZ, PT ;  /* 0x000000ff4300720c */ /* 0x000fe20003f06270 */
[--C-:B------:R-:W-:Y:S01]  /*4940*/  @!P2 IMAD.IADD R64, R64, 0x1, -R246.reuse ;  /* 0x000000014040a824 */ /* 0x100fe200078e0af6 */
[----:B------:R-:W-:Y:S01]  /*4950*/  ISETP.GE.AND P1, PT, R71, RZ, PT ;  /* 0x000000ff4700720c */ /* 0x000fe20003f26270 */
[----:B------:R-:W-:Y:S01]  /*4960*/  @!P4 IMAD.MOV R61, RZ, RZ, -R61 ;  /* 0x000000ffff3dc224 */ /* 0x000fe200078e0a3d */
[----:B------:R-:W-:Y:S01]  /*4970*/  ISETP.GE.AND P4, PT, R66, RZ, PT ;  /* 0x000000ff4200720c */ /* 0x000fe20003f86270 */
[----:B------:R-:W-:Y:S01]  /*4980*/  @!P3 IMAD.IADD R63, R63, 0x1, -R246 ;  /* 0x000000013f3fb824 */ /* 0x000fe200078e0af6 */
[----:B------:R-:W-:Y:S01]  /*4990*/  ISETP.GT.U32.AND P2, PT, R246, R64, PT ;  /* 0x00000040f600720c */ /* 0x000fe20003f44070 */
[----:B------:R-:W-:Y:S01]  /*49a0*/  IMAD.HI.U32 R66, R243, R68, RZ ;  /* 0x00000044f3427227 */ /* 0x000fe200078e00ff */
[----:B------:R-:W-:-:S02]  /*49b0*/  IABS R71, R73 ;  /* 0x0000004900477213 */ /* 0x000fc40000000000 */
[----:B------:R-:W-:Y:S01]  /*49c0*/  ISETP.GT.U32.AND P3, PT, R246, R63, PT ;  /* 0x0000003ff600720c */ /* 0x000fe20003f64070 */
[----:B------:R-:W-:Y:S02]  /*49d0*/  IMAD.MOV R69, RZ, RZ, -R66 ;  /* 0x000000ffff457224 */ /* 0x000fe400078e0a42 */
[----:B------:R-:W-:-:S04]  /*49e0*/  IMAD.HI.U32 R67, R243, R70, RZ ;  /* 0x00000046f3437227 */ /* 0x000fc800078e00ff */
[----:B------:R-:W-:Y:S02]  /*49f0*/  IMAD R66, R246, R69, R68 ;  /* 0x00000045f6427224 */ /* 0x000fe400078e0244 */
[--C-:B------:R-:W-:Y:S02]  /*4a00*/  @!P2 IMAD.IADD R64, R64, 0x1, -R246.reuse ;  /* 0x000000014040a824 */ /* 0x100fe400078e0af6 */
[----:B------:R-:W-:Y:S01]  /*4a10*/  IMAD.MOV R67, RZ, RZ, -R67 ;  /* 0x000000ffff437224 */ /* 0x000fe200078e0a43 */
[C---:B------:R-:W-:Y:S01]  /*4a20*/  ISETP.GT.U32.AND P2, PT, R246.reuse, R66, PT ;  /* 0x00000042f600720c */ /* 0x040fe20003f44070 */
[----:B------:R-:W-:Y:S01]  /*4a30*/  @!P3 IMAD.IADD R63, R63, 0x1, -R246 ;  /* 0x000000013f3fb824 */ /* 0x000fe200078e0af6 */
[C---:B------:R-:W-:Y:S01]  /*4a40*/  ISETP.GT.U32.AND P3, PT, R246.reuse, R65, PT ;  /* 0x00000041f600720c */ /* 0x040fe20003f64070 */
[----:B------:R-:W-:Y:S02]  /*4a50*/  IMAD R67, R246, R67, R70 ;  /* 0x00000043f6437224 */ /* 0x000fe400078e0246 */
[----:B------:R-:W-:-:S02]  /*4a60*/  @!P6 IMAD.MOV R63, RZ, RZ, -R63 ;  /* 0x000000ffff3fe224 */ /* 0x000fc400078e0a3f */
[----:B------:R-:W-:Y:S01]  /*4a70*/  IMAD.HI.U32 R68, R243, R71, RZ ;  /* 0x00000047f3447227 */ /* 0x000fe200078e00ff */
[----:B------:R-:W-:-:S03]  /*4a80*/  ISETP.GT.U32.AND P6, PT, R246, R67, PT ;  /* 0x00000043f600720c */ /* 0x000fc60003fc4070 */
[----:B------:R-:W-:Y:S02]  /*4a90*/  IMAD.MOV R68, RZ, RZ, -R68 ;  /* 0x000000ffff447224 */ /* 0x000fe400078e0a44 */
[----:B------:R-:W-:Y:S02]  /*4aa0*/  @!P2 IMAD.IADD R66, R66, 0x1, -R246 ;  /* 0x000000014242a824 */ /* 0x000fe400078e0af6 */
[----:B------:R-:W-:Y:S01]  /*4ab0*/  @!P5 IMAD.MOV R64, RZ, RZ, -R64 ;  /* 0x000000ffff40d224 */ /* 0x000fe200078e0a40 */
[----:B------:R-:W-:Y:S01]  /*4ac0*/  ISETP.GE.AND P5, PT, R73, RZ, PT ;  /* 0x000000ff4900720c */ /* 0x000fe20003fa6270 */
[C---:B------:R-:W-:Y:S01]  /*4ad0*/  IMAD R68, R246.reuse, R68, R71 ;  /* 0x00000044f6447224 */ /* 0x040fe200078e0247 */
[----:B------:R-:W-:Y:S01]  /*4ae0*/  ISETP.GT.U32.AND P2, PT, R246, R66, PT ;  /* 0x00000042f600720c */ /* 0x000fe20003f44070 */
[----:B------:R-:W-:Y:S01]  /*4af0*/  IMAD.HI.U32 R69, R243, R72, RZ ;  /* 0x00000048f3457227 */ /* 0x000fe200078e00ff */
[----:B------:R-:W-:-:S03]  /*4b00*/  IABS R73, R80 ;  /* 0x0000005000497213 */ /* 0x000fc60000000000 */
[----:B------:R-:W-:Y:S02]  /*4b10*/  @!P6 IMAD.IADD R67, R67, 0x1, -R246 ;  /* 0x000000014343e824 */ /* 0x000fe400078e0af6 */
[----:B------:R-:W-:Y:S02]  /*4b20*/  IMAD.MOV R69, RZ, RZ, -R69 ;  /* 0x000000ffff457224 */ /* 0x000fe400078e0a45 */
[----:B------:R-:W-:Y:S01]  /*4b30*/  IMAD.HI.U32 R70, R243, R73, RZ ;  /* 0x00000049f3467227 */ /* 0x000fe200078e00ff */
[----:B------:R-:W-:-:S03]  /*4b40*/  ISETP.GT.U32.AND P6, PT, R246, R67, PT ;  /* 0x00000043f600720c */ /* 0x000fc60003fc4070 */
[----:B------:R-:W-:Y:S01]  /*4b50*/  @!P2 IMAD.IADD R66, R66, 0x1, -R246 ;  /* 0x000000014242a824 */ /* 0x000fe200078e0af6 */
[C---:B------:R-:W-:Y:S01]  /*4b60*/  ISETP.GT.U32.AND P2, PT, R246.reuse, R68, PT ;  /* 0x00000044f600720c */ /* 0x040fe20003f44070 */
[----:B------:R-:W-:Y:S02]  /*4b70*/  IMAD R69, R246, R69, R72 ;  /* 0x00000045f6457224 */ /* 0x000fe400078e0248 */
[----:B------:R-:W-:Y:S02]  /*4b80*/  IMAD.MOV R70, RZ, RZ, -R70 ;  /* 0x000000ffff467224 */ /* 0x000fe400078e0a46 */
[----:B------:R-:W-:-:S04]  /*4b90*/  IMAD.HI.U32 R71, R243, R75, RZ ;  /* 0x0000004bf3477227 */ /* 0x000fc800078e00ff */
[--C-:B------:R-:W-:Y:S01]  /*4ba0*/  @!P6 IMAD.IADD R67, R67, 0x1, -R246.reuse ;  /* 0x000000014343e824 */ /* 0x100fe200078e0af6 */
[C---:B------:R-:W-:Y:S01]  /*4bb0*/  ISETP.GT.U32.AND P6, PT, R246.reuse, R69, PT ;  /* 0x00000045f600720c */ /* 0x040fe20003fc4070 */
[----:B------:R-:W-:Y:S02]  /*4bc0*/  IMAD R70, R246, R70, R73 ;  /* 0x00000046f6467224 */ /* 0x000fe400078e0249 */
[--C-:B------:R-:W-:Y:S02]  /*4bd0*/  @!P3 IMAD.IADD R65, R65, 0x1, -R246.reuse ;  /* 0x000000014141b824 */ /* 0x100fe400078e0af6 */
[----:B------:R-:W-:Y:S01]  /*4be0*/  @!P2 IMAD.IADD R68, R68, 0x1, -R246 ;  /* 0x000000014444a824 */ /* 0x000fe200078e0af6 */
[C---:B------:R-:W-:Y:S01]  /*4bf0*/  ISETP.GT.U32.AND P2, PT, R246.reuse, R70, PT ;  /* 0x00000046f600720c */ /* 0x040fe20003f44070 */
[----:B------:R-:W-:Y:S01]  /*4c00*/  IMAD.HI.U32 R72, R243, R76, RZ ;  /* 0x0000004cf3487227 */ /* 0x000fe200078e00ff */
[----:B------:R-:W-:-:S03]  /*4c10*/  ISETP.GT.U32.AND P3, PT, R246, R65, PT ;  /* 0x00000041f600720c */ /* 0x000fc60003f64070 */
[----:B------:R-:W-:Y:S02]  /*4c20*/  IMAD.MOV R71, RZ, RZ, -R71 ;  /* 0x000000ffff477224 */ /* 0x000fe400078e0a47 */
[----:B------:R-:W-:Y:S02]  /*4c30*/  IMAD.MOV R77, RZ, RZ, -R72 ;  /* 0x000000ffff4d7224 */ /* 0x000fe400078e0a48 */
[C---:B------:R-:W-:Y:S02]  /*4c40*/  IMAD R71, R246.reuse, R71, R75 ;  /* 0x00000047f6477224 */ /* 0x040fe400078e024b */
[C---:B------:R-:W-:Y:S01]  /*4c50*/  IMAD R72, R246.reuse, R77, R76 ;  /* 0x0000004df6487224 */ /* 0x040fe200078e024c */
[----:B------:R-:W-:Y:S01]  /*4c60*/  IABS R77, R85 ;  /* 0x00000055004d7213 */ /* 0x000fe20000000000 */
[--C-:B------:R-:W-:Y:S01]  /*4c70*/  @!P6 IMAD.IADD R69, R69, 0x1, -R246.reuse ;  /* 0x000000014545e824 */ /* 0x100fe200078e0af6 */
[----:B------:R-:W-:Y:S01]  /*4c80*/  ISETP.GT.U32.AND P6, PT, R246, R71, PT ;  /* 0x00000047f600720c */ /* 0x000fe20003fc4070 */
[--C-:B------:R-:W-:Y:S01]  /*4c90*/  @!P2 IMAD.IADD R70, R70, 0x1, -R246.reuse ;  /* 0x000000014646a824 */ /* 0x100fe200078e0af6 */
[C---:B------:R-:W-:Y:S01]  /*4ca0*/  ISETP.GT.U32.AND P2, PT, R246.reuse, R68, PT ;  /* 0x00000044f600720c */ /* 0x040fe20003f44070 */
[----:B------:R-:W-:Y:S01]  /*4cb0*/  @!P0 IMAD.MOV R67, RZ, RZ, -R67 ;  /* 0x000000ffff438224 */ /* 0x000fe200078e0a43 */
[----:B------:R-:W-:Y:S01]  /*4cc0*/  ISETP.GT.U32.AND P0, PT, R246, R72, PT ;  /* 0x00000048f600720c */ /* 0x000fe20003f04070 */
[----:B------:R-:W-:Y:S01]  /*4cd0*/  @!P3 IMAD.IADD R65, R65, 0x1, -R246 ;  /* 0x000000014141b824 */ /* 0x000fe200078e0af6 */
[----:B------:R-:W-:Y:S01]  /*4ce0*/  ISETP.GE.AND P3, PT, R74, RZ, PT ;  /* 0x000000ff4a00720c */ /* 0x000fe20003f66270 */
[----:B------:R-:W-:-:S04]  /*4cf0*/  IMAD.HI.U32 R73, R243, R78, RZ ;  /* 0x0000004ef3497227 */ /* 0x000fc800078e00ff */
[----:B------:R-:W-:Y:S01]  /*4d00*/  @!P1 IMAD.MOV R65, RZ, RZ, -R65 ;  /* 0x000000ffff419224 */ /* 0x000fe200078e0a41 */
[C---:B------:R-:W-:Y:S01]  /*4d10*/  ISETP.GT.U32.AND P1, PT, R246.reuse, R69, PT ;  /* 0x00000045f600720c */ /* 0x040fe20003f24070 */
[----:B------:R-:W-:Y:S02]  /*4d20*/  IMAD.MOV R73, RZ, RZ, -R73 ;  /* 0x000000ffff497224 */ /* 0x000fe400078e0a49 */
[----:B------:R-:W-:Y:S01]  /*4d30*/  @!P6 IMAD.IADD R71, R71, 0x1, -R246 ;  /* 0x000000014747e824 */ /* 0x000fe200078e0af6 */
[----:B------:R-:W-:Y:S01]  /*4d40*/  ISETP.GT.U32.AND P6, PT, R246, R70, PT ;  /* 0x00000046f600720c */ /* 0x000fe20003fc4070 */
[----:B------:R-:W-:-:S04]  /*4d50*/  IMAD.HI.U32 R74, R243, R79, RZ ;  /* 0x0000004ff34a7227 */ /* 0x000fc800078e00ff */
[----:B------:R-:W-:Y:S01]  /*4d60*/  IMAD R73, R246, R73, R78 ;  /* 0x00000049f6497224 */ /* 0x000fe200078e024e */
[----:B------:R-:W-:Y:S01]  /*4d70*/  IABS R78, R86 ;  /* 0x00000056004e7213 */ /* 0x000fe20000000000 */
[--C-:B------:R-:W-:Y:S02]  /*4d80*/  @!P2 IMAD.IADD R68, R68, 0x1, -R246.reuse ;  /* 0x000000014444a824 */ /* 0x100fe400078e0af6 */
[----:B------:R-:W-:Y:S01]  /*4d90*/  @!P0 IMAD.IADD R72, R72, 0x1, -R246 ;  /* 0x0000000148488824 */ /* 0x000fe200078e0af6 */
[----:B------:R-:W-:Y:S01]  /*4da0*/  ISETP.GT.U32.AND P2, PT, R246, R73, PT ;  /* 0x00000049f600720c */ /* 0x000fe20003f44070 */
[----:B------:R-:W-:Y:S01]  /*4db0*/  IMAD.MOV R74, RZ, RZ, -R74 ;  /* 0x000000ffff4a7224 */ /* 0x000fe200078e0a4a */
[----:B------:R-:W-:Y:S01]  /*4dc0*/  ISETP.GE.AND P0, PT, R82, RZ, PT ;  /* 0x000000ff5200720c */ /* 0x000fe20003f06270 */
[----:B------:R-:W-:Y:S01]  /*4dd0*/  @!P4 IMAD.MOV R66, RZ, RZ, -R66 ;  /* 0x000000ffff42c224 */ /* 0x000fe200078e0a42 */
[C---:B------:R-:W-:Y:S01]  /*4de0*/  ISETP.GT.U32.AND P4, PT, R246.reuse, R71, PT ;  /* 0x00000047f600720c */ /* 0x040fe20003f84070 */
[----:B------:R-:W-:Y:S01]  /*4df0*/  @!P5 IMAD.MOV R68, RZ, RZ, -R68 ;  /* 0x000000ffff44d224 */ /* 0x000fe200078e0a44 */
[C---:B------:R-:W-:Y:S01]  /*4e00*/  ISETP.GT.U32.AND P5, PT, R246.reuse, R72, PT ;  /* 0x00000048f600720c */ /* 0x040fe20003fa4070 */
[----:B------:R-:W-:Y:S01]  /*4e10*/  IMAD R74, R246, R74, R79 ;  /* 0x0000004af64a7224 */ /* 0x000fe200078e024f */
[----:B------:R-:W-:Y:S01]  /*4e20*/  LOP3.LUT R82, R242, 0xae, RZ, 0xfc, !PT ;  /* 0x000000aef2527812 */ /* 0x000fe200078efcff */
[----:B------:R-:W-:-:S04]  /*4e30*/  IMAD.HI.U32 R76, R243, R78, RZ ;  /* 0x0000004ef34c7227 */ /* 0x000fc800078e00ff */
[----:B------:R-:W-:Y:S01]  /*4e40*/  @!P1 IMAD.IADD R69, R69, 0x1, -R246 ;  /* 0x0000000145459824 */ /* 0x000fe200078e0af6 */
[----:B------:R-:W-:Y:S01]  /*4e50*/  ISETP.GE.AND P1, PT, R80, RZ, PT ;  /* 0x000000ff5000720c */ /* 0x000fe20003f26270 */
[----:B------:R-:W-:Y:S01]  /*4e60*/  IMAD.HI.U32 R75, R243, R77, RZ ;  /* 0x0000004df34b7227 */ /* 0x000fe200078e00ff */
[----:B------:R-:W-:-:S03]  /*4e70*/  IABS R80, R82 ;  /* 0x0000005200507213 */ /* 0x000fc60000000000 */
[----:B------:R-:W-:Y:S01]  /*4e80*/  @!P6 IMAD.IADD R70, R70, 0x1, -R246 ;  /* 0x000000014646e824 */ /* 0x000fe200078e0af6 */
[C---:B------:R-:W-:Y:S01]  /*4e90*/  ISETP.GT.U32.AND P6, PT, R246.reuse, R74, PT ;  /* 0x0000004af600720c */ /* 0x040fe20003fc4070 */
[----:B------:R-:W-:Y:S02]  /*4ea0*/  IMAD.MOV R79, RZ, RZ, -R76 ;  /* 0x000000ffff4f7224 */ /* 0x000fe400078e0a4c */
[----:B------:R-:W-:Y:S02]  /*4eb0*/  IMAD.MOV R75, RZ, RZ, -R75 ;  /* 0x000000ffff4b7224 */ /* 0x000fe400078e0a4b */
[----:B------:R-:W-:Y:S01]  /*4ec0*/  IMAD R76, R246, R79, R78 ;  /* 0x0000004ff64c7224 */ /* 0x000fe200078e024e */
[----:B------:R-:W-:Y:S01]  /*4ed0*/  LOP3.LUT R78, R242, 0xac, RZ, 0xfc, !PT ;  /* 0x000000acf24e7812 */ /* 0x000fe200078efcff */
[--C-:B------:R-:W-:Y:S01]  /*4ee0*/  @!P4 IMAD.IADD R71, R71, 0x1, -R246.reuse ;  /* 0x000000014747c824 */ /* 0x100fe200078e0af6 */
[----:B------:R-:W-:Y:S01]  /*4ef0*/  ISETP.GE.AND P4, PT, R81, RZ, PT ;  /* 0x000000ff5100720c */ /* 0x000fe20003f86270 */
[----:B------:R-:W-:Y:S01]  /*4f00*/  IMAD R75, R246, R75, R77 ;  /* 0x0000004bf64b7224 */ /* 0x000fe200078e024d */
[----:B------:R-:W-:Y:S01]  /*4f10*/  IABS R79, R78 ;  /* 0x0000004e004f7213 */ /* 0x000fe20000000000 */
[----:B------:R-:W-:Y:S01]  /*4f20*/  @!P5 IMAD.IADD R72, R72, 0x1, -R246 ;  /* 0x000000014848d824 */ /* 0x000fe200078e0af6 */
[C---:B------:R-:W-:Y:S01]  /*4f30*/  ISETP.GT.U32.AND P5, PT, R246.reuse, R76, PT ;  /* 0x0000004cf600720c */ /* 0x040fe20003fa4070 */
[----:B------:R-:W-:Y:S01]  /*4f40*/  @!P1 IMAD.MOV R70, RZ, RZ, -R70 ;  /* 0x000000ffff469224 */ /* 0x000fe200078e0a46 */
[----:B------:R-:W-:Y:S01]  /*4f50*/  ISETP.GT.U32.AND P1, PT, R246, R75, PT ;  /* 0x0000004bf600720c */ /* 0x000fe20003f24070 */
[----:B------:R-:W-:-:S02]  /*4f60*/  @!P6 IMAD.IADD R74, R74, 0x1, -R246 ;  /* 0x000000014a4ae824 */ /* 0x000fc400078e0af6 */
[----:B------:R-:W-:Y:S01]  /*4f70*/  @!P2 IMAD.IADD R73, R73, 0x1, -R246 ;  /* 0x000000014949a824 */ /* 0x000fe200078e0af6 */
[----:B------:R-:W-:Y:S01]  /*4f80*/  ISETP.GE.AND P2, PT, R83, RZ, PT ;  /* 0x000000ff5300720c */ /* 0x000fe20003f46270 */
[----:B------:R-:W-:Y:S01]  /*4f90*/  IMAD.HI.U32 R77, R243, R79, RZ ;  /* 0x0000004ff34d7227 */ /* 0x000fe200078e00ff */
[----:B------:R-:W-:-:S03]  /*4fa0*/  ISETP.GT.U32.AND P6, PT, R246, R74, PT ;  /* 0x0000004af600720c */ /* 0x000fc60003fc4070 */
[----:B------:R-:W-:Y:S01]  /*4fb0*/  @!P4 IMAD.MOV R71, RZ, RZ, -R71 ;  /* 0x000000ffff47c224 */ /* 0x000fe200078e0a47 */
[----:B------:R-:W-:Y:S01]  /*4fc0*/  ISETP.GE.AND P4, PT, R84, RZ, PT ;  /* 0x000000ff5400720c */ /* 0x000fe20003f86270 */
[--C-:B------:R-:W-:Y:S02]  /*4fd0*/  @!P5 IMAD.IADD R76, R76, 0x1, -R246.reuse ;  /* 0x000000014c4cd824 */ /* 0x100fe400078e0af6 */
[----:B------:R-:W-:Y:S01]  /*4fe0*/  @!P3 IMAD.MOV R69, RZ, RZ, -R69 ;  /* 0x000000ffff45b224 */ /* 0x000fe200078e0a45 */
[----:B------:R-:W-:Y:S01]  /*4ff0*/  ISETP.GT.U32.AND P3, PT, R246, R73, PT ;  /* 0x00000049f600720c */ /* 0x000fe20003f64070 */
[----:B------:R-:W-:Y:S01]  /*5000*/  @!P1 IMAD.IADD R75, R75, 0x1, -R246 ;  /* 0x000000014b4b9824 */ /* 0x000fe200078e0af6 */
[----:B------:R-:W-:Y:S01]  /*5010*/  ISETP.GE.AND P1, PT, R78, RZ, PT ;  /* 0x000000ff4e00720c */ /* 0x000fe20003f26270 */
[----:B------:R-:W-:Y:S01]  /*5020*/  IMAD.HI.U32 R78, R243, R80, RZ ;  /* 0x00000050f34e7227 */ /* 0x000fe200078e00ff */
[----:B------:R-:W-:-:S03]  /*5030*/  ISETP.GT.U32.AND P5, PT, R246, R76, PT ;  /* 0x0000004cf600720c */ /* 0x000fc60003fa4070 */
[----:B------:R-:W-:Y:S02]  /*5040*/  IMAD.MOV R77, RZ, RZ, -R77 ;  /* 0x000000ffff4d7224 */ /* 0x000fe400078e0a4d */
[----:B------:R-:W-:Y:S01]  /*5050*/  @!P6 IMAD.IADD R74, R74, 0x1, -R246 ;  /* 0x000000014a4ae824 */ /* 0x000fe200078e0af6 */
[----:B------:R-:W-:Y:S01]  /*5060*/  ISETP.GE.AND P6, PT, R86, RZ, PT ;  /* 0x000000ff5600720c */ /* 0x000fe20003fc6270 */
[----:B------:R-:W-:Y:S01]  /*5070*/  IMAD.MOV R81, RZ, RZ, -R78 ;  /* 0x000000ffff517224 */ /* 0x000fe200078e0a4e */
[----:B------:R-:W-:Y:S01]  /*5080*/  IABS R86, R89 ;  /* 0x0000005900567213 */ /* 0x000fe20000000000 */
[----:B------:R-:W-:Y:S01]  /*5090*/  IMAD R77, R246, R77, R79 ;  /* 0x0000004df64d7224 */ /* 0x000fe200078e024f */
[----:B------:R-:W-:Y:S01]  /*50a0*/  LOP3.LUT R79, R242, 0xb0, RZ, 0xfc, !PT ;  /* 0x000000b0f24f7812 */ /* 0x000fe200078efcff */
[----:B------:R-:W-:Y:S01]  /*50b0*/  @!P0 IMAD.MOV R72, RZ, RZ, -R72 ;  /* 0x000000ffff488224 */ /* 0x000fe200078e0a48 */
[C---:B------:R-:W-:Y:S01]  /*50c0*/  ISETP.GT.U32.AND P0, PT, R246.reuse, R75, PT ;  /* 0x0000004bf600720c */ /* 0x040fe20003f04070 */
[----:B------:R-:W-:Y:S01]  /*50d0*/  IMAD R78, R246, R81, R80 ;  /* 0x00000051f64e7224 */ /* 0x000fe200078e0250 */
[----:B------:R-:W-:Y:S01]  /*50e0*/  LOP3.LUT R80, R242, 0xb2, RZ, 0xfc, !PT ;  /* 0x000000b2f2507812 */ /* 0x000fe200078efcff */
[----:B------:R-:W-:Y:S01]  /*50f0*/  @!P4 IMAD.MOV R74, RZ, RZ, -R74 ;  /* 0x000000ffff4ac224 */ /* 0x000fe200078e0a4a */
[----:B------:R-:W-:Y:S01]  /*5100*/  ISETP.GT.U32.AND P4, PT, R246, R77, PT ;  /* 0x0000004df600720c */ /* 0x000fe20003f84070 */
[--C-:B------:R-:W-:Y:S01]  /*5110*/  @!P3 IMAD.IADD R73, R73, 0x1, -R246.reuse ;  /* 0x000000014949b824 */ /* 0x100fe200078e0af6 */
[----:B------:R-:W-:Y:S01]  /*5120*/  ISETP.GE.AND P3, PT, R85, RZ, PT ;  /* 0x000000ff5500720c */ /* 0x000fe20003f66270 */
[----:B------:R-:W-:Y:S01]  /*5130*/  @!P5 IMAD.IADD R76, R76, 0x1, -R246 ;  /* 0x000000014c4cd824 */ /* 0x000fe200078e0af6 */
[----:B------:R-:W-:Y:S01]  /*5140*/  ISETP.GT.U32.AND P5, PT, R246, R78, PT ;  /* 0x0000004ef600720c */ /* 0x000fe20003fa4070 */
[----:B------:R-:W-:Y:S01]  /*5150*/  @!P2 IMAD.MOV R73, RZ, RZ, -R73 ;  /* 0x000000ffff49a224 */ /* 0x000fe200078e0a49 */
[----:B------:R-:W-:Y:S01]  /*5160*/  LOP3.LUT R85, R242, 0xb4, RZ, 0xfc, !PT ;  /* 0x000000b4f2557812 */ /* 0x000fe200078efcff */
[----:B------:R-:W-:Y:S01]  /*5170*/  @!P6 IMAD.MOV R76, RZ, RZ, -R76 ;  /* 0x000000ffff4ce224 */ /* 0x000fe200078e0a4c */
[----:B------:R-:W-:Y:S01]  /*5180*/  ISETP.GE.AND P2, PT, R82, RZ, PT ;  /* 0x000000ff5200720c */ /* 0x000fe20003f46270 */
[----:B------:R-:W-:Y:S01]  /*5190*/  @!P0 IMAD.IADD R75, R75, 0x1, -R246 ;  /* 0x000000014b4b8824 */ /* 0x000fe200078e0af6 */
[----:B------:R-:W-:-:S02]  /*51a0*/  IABS R82, R79 ;  /* 0x0000004f00527213 */ /* 0x000fc40000000000 */
[----:B------:R-:W-:Y:S01]  /*51b0*/  IABS R83, R80 ;  /* 0x0000005000537213 */ /* 0x000fe20000000000 */
[--C-:B------:R-:W-:Y:S01]  /*51c0*/  @!P4 IMAD.IADD R77, R77, 0x1, -R246.reuse ;  /* 0x000000014d4dc824 */ /* 0x100fe200078e0af6 */
[----:B------:R-:W-:Y:S01]  /*51d0*/  IABS R84, R85 ;  /* 0x0000005500547213 */ /* 0x000fe20000000000 */
[----:B------:R-:W-:Y:S01]  /*51e0*/  @!P3 IMAD.MOV R75, RZ, RZ, -R75 ;  /* 0x000000ffff4bb224 */ /* 0x000fe200078e0a4b */
[----:B------:R-:W-:Y:S01]  /*51f0*/  ISETP.GE.AND P0, PT, R79, RZ, PT ;  /* 0x000000ff4f00720c */ /* 0x000fe20003f06270 */
[----:B------:R-:W-:Y:S01]  /*5200*/  @!P5 IMAD.IADD R78, R78, 0x1, -R246 ;  /* 0x000000014e4ed824 */ /* 0x000fe200078e0af6 */
[----:B------:R-:W-:Y:S01]  /*5210*/  ISETP.GT.U32.AND P3, PT, R246, R77, PT ;  /* 0x0000004df600720c */ /* 0x000fe20003f64070 */
[C---:B------:R-:W-:Y:S01]  /*5220*/  IMAD.HI.U32 R79, R243.reuse, R82, RZ ;  /* 0x00000052f34f7227 */ /* 0x040fe200078e00ff */
[----:B------:R-:W-:Y:S02]  /*5230*/  ISETP.GE.AND P4, PT, R80, RZ, PT ;  /* 0x000000ff5000720c */ /* 0x000fe40003f86270 */
[----:B------:R-:W-:Y:S01]  /*5240*/  ISETP.GT.U32.AND P5, PT, R246, R78, PT ;  /* 0x0000004ef600720c */ /* 0x000fe20003fa4070 */
[----:B------:R-:W-:Y:S01]  /*5250*/  IMAD.HI.U32 R80, R243, R83, RZ ;  /* 0x00000053f3507227 */ /* 0x000fe200078e00ff */
[----:B------:R-:W-:-:S02]  /*5260*/  ISETP.GE.AND P6, PT, R85, RZ, PT ;  /* 0x000000ff5500720c */ /* 0x000fc40003fc6270 */
[----:B------:R-:W-:Y:S01]  /*5270*/  LOP3.LUT R85, R242, 0xb6, RZ, 0xfc, !PT ;  /* 0x000000b6f2557812 */ /* 0x000fe200078efcff */
[----:B------:R-:W-:-:S04]  /*5280*/  IMAD.HI.U32 R81, R243, R84, RZ ;  /* 0x00000054f3517227 */ /* 0x000fc800078e00ff */
[----:B------:R-:W-:Y:S02]  /*5290*/  IMAD.MOV R79, RZ, RZ, -R79 ;  /* 0x000000ffff4f7224 */ /* 0x000fe400078e0a4f */
[----:B------:R-:W-:Y:S02]  /*52a0*/  IMAD.MOV R80, RZ, RZ, -R80 ;  /* 0x000000ffff507224 */ /* 0x000fe400078e0a50 */
[----:B------:R-:W-:Y:S02]  /*52b0*/  IMAD.MOV R81, RZ, RZ, -R81 ;  /* 0x000000ffff517224 */ /* 0x000fe400078e0a51 */
[C---:B------:R-:W-:Y:S02]  /*52c0*/  IMAD R79, R246.reuse, R79, R82 ;  /* 0x0000004ff64f7224 */ /* 0x040fe400078e0252 */
[C---:B------:R-:W-:Y:S01]  /*52d0*/  IMAD R80, R246.reuse, R80, R83 ;  /* 0x00000050f6507224 */ /* 0x040fe200078e0253 */
[----:B------:R-:W-:Y:S01]  /*52e0*/  IABS R83, R85 ;  /* 0x0000005500537213 */ /* 0x000fe20000000000 */
[----:B------:R-:W-:Y:S01]  /*52f0*/  @!P3 IMAD.IADD R77, R77, 0x1, -R246 ;  /* 0x000000014d4db824 */ /* 0x000fe200078e0af6 */
[C---:B------:R-:W-:Y:S01]  /*5300*/  ISETP.GT.U32.AND P3, PT, R246.reuse, R79, PT ;  /* 0x0000004ff600720c */ /* 0x040fe20003f64070 */
[----:B------:R-:W-:-:S02]  /*5310*/  IMAD R81, R246, R81, R84 ;  /* 0x00000051f6517224 */ /* 0x000fc400078e0254 */
[----:B------:R-:W-:Y:S01]  /*5320*/  @!P5 IMAD.IADD R78, R78, 0x1, -R246 ;  /* 0x000000014e4ed824 */ /* 0x000fe200078e0af6 */
[C---:B------:R-:W-:Y:S01]  /*5330*/  ISETP.GT.U32.AND P5, PT, R246.reuse, R80, PT ;  /* 0x00000050f600720c */ /* 0x040fe20003fa4070 */
[----:B------:R-:W-:Y:S01]  /*5340*/  @!P1 IMAD.MOV R77, RZ, RZ, -R77 ;  /* 0x000000ffff4d9224 */ /* 0x000fe200078e0a4d */
[----:B------:R-:W-:Y:S01]  /*5350*/  ISETP.GT.U32.AND P1, PT, R246, R81, PT ;  /* 0x00000051f600720c */ /* 0x000fe20003f24070 */
[----:B------:R-:W-:-:S04]  /*5360*/  IMAD.HI.U32 R82, R243, R83, RZ ;  /* 0x00000053f3527227 */ /* 0x000fc800078e00ff */
[----:B------:R-:W-:-:S04]  /*5370*/  IMAD.HI.U32 R84, R243, R87, RZ ;  /* 0x00000057f3547227 */ /* 0x000fc800078e00ff */
[--C-:B------:R-:W-:Y:S02]  /*5380*/  @!P3 IMAD.IADD R79, R79, 0x1, -R246.reuse ;  /* 0x000000014f4fb824 */ /* 0x100fe400078e0af6 */
[--C-:B------:R-:W-:Y:S02]  /*5390*/  @!P5 IMAD.IADD R80, R80, 0x1, -R246.reuse ;  /* 0x000000015050d824 */ /* 0x100fe400078e0af6 */
[----:B------:R-:W-:Y:S01]  /*53a0*/  @!P1 IMAD.IADD R81, R81, 0x1, -R246 ;  /* 0x0000000151519824 */ /* 0x000fe200078e0af6 */
[C---:B------:R-:W-:Y:S01]  /*53b0*/  ISETP.GT.U32.AND P3, PT, R246.reuse, R79, PT ;  /* 0x0000004ff600720c */ /* 0x040fe20003f64070 */
[----:B------:R-:W-:Y:S01]  /*53c0*/  @!P2 IMAD.MOV R78, RZ, RZ, -R78 ;  /* 0x000000ffff4ea224 */ /* 0x000fe200078e0a4e */
[C---:B------:R-:W-:Y:S01]  /*53d0*/  ISETP.GT.U32.AND P5, PT, R246.reuse, R80, PT ;  /* 0x00000050f600720c */ /* 0x040fe20003fa4070 */
[----:B------:R-:W-:Y:S01]  /*53e0*/  IMAD.MOV R82, RZ, RZ, -R82 ;  /* 0x000000ffff527224 */ /* 0x000fe200078e0a52 */
[----:B------:R-:W-:Y:S01]  /*53f0*/  ISETP.GT.U32.AND P1, PT, R246, R81, PT ;  /* 0x00000051f600720c */ /* 0x000fe20003f24070 */
[----:B------:R-:W-:Y:S01]  /*5400*/  IMAD.MOV R84, RZ, RZ, -R84 ;  /* 0x000000ffff547224 */ /* 0x000fe200078e0a54 */
[----:B------:R-:W-:Y:S01]  /*5410*/  ISETP.GE.AND P2, PT, R85, RZ, PT ;  /* 0x000000ff5500720c */ /* 0x000fe20003f46270 */
[----:B------:R-:W-:-:S04]  /*5420*/  IMAD.HI.U32 R85, R243, R88, RZ ;  /* 0x00000058f3557227 */ /* 0x000fc800078e00ff */
[C---:B------:R-:W-:Y:S02]  /*5430*/  IMAD R82, R246.reuse, R82, R83 ;  /* 0x00000052f6527224 */ /* 0x040fe400078e0253 */
[----:B------:R-:W-:Y:S02]  /*5440*/  IMAD.MOV R85, RZ, RZ, -R85 ;  /* 0x000000ffff557224 */ /* 0x000fe400078e0a55 */
[C---:B------:R-:W-:Y:S02]  /*5450*/  IMAD R84, R246.reuse, R84, R87 ;  /* 0x00000054f6547224 */ /* 0x040fe400078e0257 */
[--C-:B------:R-:W-:Y:S01]  /*5460*/  @!P3 IMAD.IADD R79, R79, 0x1, -R246.reuse ;  /* 0x000000014f4fb824 */ /* 0x100fe200078e0af6 */
[----:B------:R-:W-:Y:S01]  /*5470*/  ISETP.GT.U32.AND P3, PT, R246, R82, PT ;  /* 0x00000052f600720c */ /* 0x000fe20003f64070 */
[----:B------:R-:W-:Y:S01]  /*5480*/  @!P5 IMAD.IADD R80, R80, 0x1, -R246 ;  /* 0x000000015050d824 */ /* 0x000fe200078e0af6 */
[----:B------:R-:W-:Y:S01]  /*5490*/  ISETP.GE.AND P5, PT, R89, RZ, PT ;  /* 0x000000ff5900720c */ /* 0x000fe20003fa6270 */
[----:B------:R-:W-:Y:S01]  /*54a0*/  IMAD R85, R246, R85, R88 ;  /* 0x00000055f6557224 */ /* 0x000fe200078e0258 */
[----:B------:R-:W-:Y:S01]  /*54b0*/  LOP3.LUT R89, R242, 0xbe, RZ, 0xfc, !PT ;  /* 0x000000bef2597812 */ /* 0x000fe200078efcff */
[----:B------:R-:W-:Y:S01]  /*54c0*/  @!P1 IMAD.IADD R81, R81, 0x1, -R246 ;  /* 0x0000000151519824 */ /* 0x000fe200078e0af6 */
[----:B------:R-:W-:Y:S01]  /*54d0*/  ISETP.GT.U32.AND P1, PT, R246, R84, PT ;  /* 0x00000054f600720c */ /* 0x000fe20003f24070 */
[----:B------:R-:W-:Y:S01]  /*54e0*/  IMAD.HI.U32 R83, R243, R86, RZ ;  /* 0x00000056f3537227 */ /* 0x000fe200078e00ff */
[----:B------:R-:W-:-:S03]  /*54f0*/  IABS R87, R89 ;  /* 0x0000005900577213 */ /* 0x000fc60000000000 */
[----:B------:R-:W-:Y:S01]  /*5500*/  @!P6 IMAD.MOV R81, RZ, RZ, -R81 ;  /* 0x000000ffff51e224 */ /* 0x000fe200078e0a51 */
[----:B------:R-:W-:Y:S01]  /*5510*/  ISETP.GT.U32.AND P6, PT, R246, R85, PT ;  /* 0x00000055f600720c */ /* 0x000fe20003fc4070 */
[----:B------:R-:W-:Y:S02]  /*5520*/  IMAD.MOV R83, RZ, RZ, -R83 ;  /* 0x000000ffff537224 */ /* 0x000fe400078e0a53 */
[----:B------:R-:W-:Y:S01]  /*5530*/  @!P4 IMAD.MOV R80, RZ, RZ, -R80 ;  /* 0x000000ffff50c224 */ /* 0x000fe200078e0a50 */
[----:B------:R-:W-:Y:S01]  /*5540*/  ISETP.GE.AND P4, PT, R90, RZ, PT ;  /* 0x000000ff5a00720c */ /* 0x000fe20003f86270 */
[----:B------:R-:W-:Y:S01]  /*5550*/  IMAD R83, R246, R83, R86 ;  /* 0x00000053f6537224 */ /* 0x000fe200078e0256 */
[----:B------:R-:W-:Y:S01]  /*5560*/  LOP3.LUT R90, R242, 0xc0, RZ, 0xfc, !PT ;  /* 0x000000c0f25a7812 */ /* 0x000fe200078efcff */
[----:B------:R-:W-:-:S03]  /*5570*/  IMAD.HI.U32 R86, R243, R87, RZ ;  /* 0x00000057f3567227 */ /* 0x000fc600078e00ff */
[----:B------:R-:W-:Y:S01]  /*5580*/  IABS R88, R90 ;  /* 0x0000005a00587213 */ /* 0x000fe20000000000 */
[--C-:B------:R-:W-:Y:S02]  /*5590*/  @!P3 IMAD.IADD R82, R82, 0x1, -R246.reuse ;  /* 0x000000015252b824 */ /* 0x100fe400078e0af6 */
[----:B------:R-:W-:Y:S02]  /*55a0*/  @!P1 IMAD.IADD R84, R84, 0x1, -R246 ;  /* 0x0000000154549824 */ /* 0x000fe400078e0af6 */
[----:B------:R-:W-:Y:S01]  /*55b0*/  IMAD.MOV R86, RZ, RZ, -R86 ;  /* 0x000000ffff567224 */ /* 0x000fe200078e0a56 */
[C---:B------:R-:W-:Y:S01]  /*55c0*/  ISETP.GT.U32.AND P3, PT, R246.reuse, R82, PT ;  /* 0x00000052f600720c */ /* 0x040fe20003f64070 */
[----:B------:R-:W-:Y:S01]  /*55d0*/  @!P6 IMAD.IADD R85, R85, 0x1, -R246 ;  /* 0x000000015555e824 */ /* 0x000fe200078e0af6 */
[C---:B------:R-:W-:Y:S01]  /*55e0*/  ISETP.GT.U32.AND P6, PT, R246.reuse, R84, PT ;  /* 0x00000054f600720c */ /* 0x040fe20003fc4070 */
[----:B------:R-:W-:Y:S02]  /*55f0*/  IMAD R86, R246, R86, R87 ;  /* 0x00000056f6567224 */ /* 0x000fe400078e0257 */
[----:B------:R-:W-:-:S04]  /*5600*/  IMAD.HI.U32 R87, R243, R88, RZ ;  /* 0x00000058f3577227 */ /* 0x000fc800078e00ff */
[----:B------:R-:W-:Y:S02]  /*5610*/  IMAD.MOV R87, RZ, RZ, -R87 ;  /* 0x000000ffff577224 */ /* 0x000fe400078e0a57 */
[----:B------:R-:W-:Y:S01]  /*5620*/  @!P0 IMAD.MOV R79, RZ, RZ, -R79 ;  /* 0x000000ffff4f8224 */ /* 0x000fe200078e0a4f */
[C---:B------:R-:W-:Y:S01]  /*5630*/  ISETP.GT.U32.AND P0, PT, R246.reuse, R83, PT ;  /* 0x00000053f600720c */ /* 0x040fe20003f04070 */
[----:B------:R-:W-:Y:S02]  /*5640*/  IMAD R87, R246, R87, R88 ;  /* 0x00000057f6577224 */ /* 0x000fe400078e0258 */
[--C-:B------:R-:W-:Y:S01]  /*5650*/  @!P3 IMAD.IADD R82, R82, 0x1, -R246.reuse ;  /* 0x000000015252b824 */ /* 0x100fe200078e0af6 */
[----:B------:R-:W-:Y:S01]  /*5660*/  ISETP.GE.AND P3, PT, R91, RZ, PT ;  /* 0x000000ff5b00720c */ /* 0x000fe20003f66270 */
[----:B------:R-:W-:Y:S01]  /*5670*/  @!P6 IMAD.IADD R84, R84, 0x1, -R246 ;  /* 0x000000015454e824 */ /* 0x000fe200078e0af6 */
[C---:B------:R-:W-:Y:S01]  /*5680*/  ISETP.GT.U32.AND P6, PT, R246.reuse, R87, PT ;  /* 0x00000057f600720c */ /* 0x040fe20003fc4070 */
[----:B------:R-:W-:Y:S01]  /*5690*/  @!P2 IMAD.MOV R82, RZ, RZ, -R82 ;  /* 0x000000ffff52a224 */ /* 0x000fe200078e0a52 */
[----:B------:R-:W-:Y:S01]  /*56a0*/  ISETP.GT.U32.AND P2, PT, R246, R85, PT ;  /* 0x00000055f600720c */ /* 0x000fe20003f44070 */
[----:B------:R-:W-:Y:S01]  /*56b0*/  @!P4 IMAD.MOV R84, RZ, RZ, -R84 ;  /* 0x000000ffff54c224 */ /* 0x000fe200078e0a54 */
[----:B------:R-:W-:-:S03]  /*56c0*/  IABS R91, R94 ;  /* 0x0000005e005b7213 */ /* 0x000fc60000000000 */
[----:B------:R-:W-:Y:S01]  /*56d0*/  @!P0 IMAD.IADD R83, R83, 0x1, -R246 ;  /* 0x0000000153538824 */ /* 0x000fe200078e0af6 */
[----:B------:R-:W-:Y:S01]  /*56e0*/  ISETP.GE.AND P0, PT, R89, RZ, PT ;  /* 0x000000ff5900720c */ /* 0x000fe20003f06270 */
[----:B------:R-:W-:-:S03]  /*56f0*/  IMAD.HI.U32 R88, R243, R91, RZ ;  /* 0x0000005bf3587227 */ /* 0x000fc600078e00ff */
[----:B------:R-:W-:Y:S01]  /*5700*/  ISETP.GT.U32.AND P1, PT, R246, R83, PT ;  /* 0x00000053f600720c */ /* 0x000fe20003f24070 */
[----:B------:R-:W-:Y:S02]  /*5710*/  @!P6 IMAD.IADD R87, R87, 0x1, -R246 ;  /* 0x000000015757e824 */ /* 0x000fe400078e0af6 */
[----:B------:R-:W-:-:S03]  /*5720*/  IMAD.HI.U32 R89, R243, R92, RZ ;  /* 0x0000005cf3597227 */ /* 0x000fc600078e00ff */
[----:B------:R-:W-:Y:S01]  /*5730*/  ISETP.GT.U32.AND P6, PT, R246, R87, PT ;  /* 0x00000057f600720c */ /* 0x000fe20003fc4070 */
[----:B------:R-:W-:Y:S02]  /*5740*/  IMAD.MOV R88, RZ, RZ, -R88 ;  /* 0x000000ffff587224 */ /* 0x000fe400078e0a58 */
[----:B------:R-:W-:Y:S01]  /*5750*/  @!P2 IMAD.IADD R85, R85, 0x1, -R246 ;  /* 0x000000015555a824 */ /* 0x000fe200078e0af6 */
[----:B------:R-:W-:Y:S01]  /*5760*/  ISETP.GE.AND P2, PT, R90, RZ, PT ;  /* 0x000000ff5a00720c */ /* 0x000fe20003f46270 */
[----:B------:R-:W-:-:S04]  /*5770*/  IMAD.HI.U32 R90, R243, R93, RZ ;  /* 0x0000005df35a7227 */ /* 0x000fc800078e00ff */
[----:B------:R-:W-:Y:S02]  /*5780*/  IMAD.MOV R89, RZ, RZ, -R89 ;  /* 0x000000ffff597224 */ /* 0x000fe400078e0a59 */
[C---:B------:R-:W-:Y:S02]  /*5790*/  IMAD R88, R246.reuse, R88, R91 ;  /* 0x00000058f6587224 */ /* 0x040fe400078e025b */
[----:B------:R-:W-:Y:S02]  /*57a0*/  IMAD.MOV R90, RZ, RZ, -R90 ;  /* 0x000000ffff5a7224 */ /* 0x000fe400078e0a5a */
[C---:B------:R-:W-:Y:S01]  /*57b0*/  IMAD R89, R246.reuse, R89, R92 ;  /* 0x00000059f6597224 */ /* 0x040fe200078e025c */
[C---:B------:R-:W-:Y:S01]  /*57c0*/  ISETP.GT.U32.AND P4, PT, R246.reuse, R88, PT ;  /* 0x00000058f600720c */ /* 0x040fe20003f84070 */
[--C-:B------:R-:W-:Y:S01]  /*57d0*/  @!P1 IMAD.IADD R83, R83, 0x1, -R246.reuse ;  /* 0x0000000153539824 */ /* 0x100fe200078e0af6 */
[C---:B------:R-:W-:Y:S01]  /*57e0*/  ISETP.GT.U32.AND P1, PT, R246.reuse, R86, PT ;  /* 0x00000056f600720c */ /* 0x040fe20003f24070 */
[C---:B------:R-:W-:Y:S01]  /*57f0*/  IMAD R90, R246.reuse, R90, R93 ;  /* 0x0000005af65a7224 */ /* 0x040fe200078e025d */
[----:B------:R-:W-:Y:S01]  /*5800*/  IABS R93, R97 ;  /* 0x00000061005d7213 */ /* 0x000fe20000000000 */
[----:B------:R-:W-:Y:S01]  /*5810*/  @!P3 IMAD.MOV R85, RZ, RZ, -R85 ;  /* 0x000000ffff55b224 */ /* 0x000fe200078e0a55 */
[C---:B------:R-:W-:Y:S01]  /*5820*/  ISETP.GT.U32.AND P3, PT, R246.reuse, R89, PT ;  /* 0x00000059f600720c */ /* 0x040fe20003f64070 */
[----:B------:R-:W-:Y:S01]  /*5830*/  @!P6 IMAD.IADD R87, R87, 0x1, -R246 ;  /* 0x000000015757e824 */ /* 0x000fe200078e0af6 */
[----:B------:R-:W-:Y:S01]  /*5840*/  ISETP.GT.U32.AND P6, PT, R246, R90, PT ;  /* 0x0000005af600720c */ /* 0x000fe20003fc4070 */
[----:B------:R-:W-:-:S04]  /*5850*/  IMAD.HI.U32 R91, R243, R93, RZ ;  /* 0x0000005df35b7227 */ /* 0x000fc800078e00ff */
[--C-:B------:R-:W-:Y:S01]  /*5860*/  @!P4 IMAD.IADD R88, R88, 0x1, -R246.reuse ;  /* 0x000000015858c824 */ /* 0x100fe200078e0af6 */
[----:B------:R-:W-:Y:S01]  /*5870*/  ISETP.GE.AND P4, PT, R96, RZ, PT ;  /* 0x000000ff6000720c */ /* 0x000fe20003f86270 */
[--C-:B------:R-:W-:Y:S01]  /*5880*/  @!P1 IMAD.IADD R86, R86, 0x1, -R246.reuse ;  /* 0x0000000156569824 */ /* 0x100fe200078e0af6 */
[----:B------:R-:W-:Y:S01]  /*5890*/  ISETP.GE.AND P1, PT, R94, RZ, PT ;  /* 0x000000ff5e00720c */ /* 0x000fe20003f26270 */
[----:B------:R-:W-:Y:S01]  /*58a0*/  @!P5 IMAD.MOV R83, RZ, RZ, -R83 ;  /* 0x000000ffff53d224 */ /* 0x000fe200078e0a53 */
[----:B------:R-:W-:Y:S01]  /*58b0*/  IABS R94, R99 ;  /* 0x00000063005e7213 */ /* 0x000fe20000000000 */
[--C-:B------:R-:W-:Y:S01]  /*58c0*/  @!P3 IMAD.IADD R89, R89, 0x1, -R246.reuse ;  /* 0x000000015959b824 */ /* 0x100fe200078e0af6 */
[----:B------:R-:W-:Y:S01]  /*58d0*/  ISETP.GT.U32.AND P3, PT, R246, R88, PT ;  /* 0x00000058f600720c */ /* 0x000fe20003f64070 */
[----:B------:R-:W-:Y:S01]  /*58e0*/  @!P6 IMAD.IADD R90, R90, 0x1, -R246 ;  /* 0x000000015a5ae824 */ /* 0x000fe200078e0af6 */
[C---:B------:R-:W-:Y:S01]  /*58f0*/  ISETP.GT.U32.AND P5, PT, R246.reuse, R86, PT ;  /* 0x00000056f600720c */ /* 0x040fe20003fa4070 */
[----:B------:R-:W-:Y:S01]  /*5900*/  IMAD.MOV R91, RZ, RZ, -R91 ;  /* 0x000000ffff5b7224 */ /* 0x000fe200078e0a5b */
[----:B------:R-:W-:Y:S01]  /*5910*/  ISETP.GT.U32.AND P6, PT, R246, R89, PT ;  /* 0x00000059f600720c */ /* 0x000fe20003fc4070 */
[----:B------:R-:W-:Y:S01]  /*5920*/  IMAD.HI.U32 R92, R243, R94, RZ ;  /* 0x0000005ef35c7227 */ /* 0x000fe200078e00ff */
[----:B------:R-:W-:-:S03]  /*5930*/  IABS R96, R101 ;  /* 0x0000006500607213 */ /* 0x000fc60000000000 */
[----:B------:R-:W-:Y:S02]  /*5940*/  IMAD R91, R246, R91, R93 ;  /* 0x0000005bf65b7224 */ /* 0x000fe400078e025d */
[----:B------:R-:W-:Y:S02]  /*5950*/  IMAD.MOV R93, RZ, RZ, -R92 ;  /* 0x000000ffff5d7224 */ /* 0x000fe400078e0a5c */
[----:B------:R-:W-:Y:S01]  /*5960*/  @!P3 IMAD.IADD R88, R88, 0x1, -R246 ;  /* 0x000000015858b824 */ /* 0x000fe200078e0af6 */
        /* <DEDUP_REMOVED lines=8> */
[----:B------:R-:W-:Y:S01]  /*59f0*/  IMAD.HI.U32 R94, R243, R96, RZ ;  /* 0x00000060f35e7227 */ /* 0x000fe200078e00ff */
[----:B------:R-:W-:-:S03]  /*5a00*/  IABS R95, R100 ;  /* 0x00000064005f7213 */ /* 0x000fc60000000000 */
[----:B------:R-:W-:Y:S01]  /*5a10*/  @!P3 IMAD.IADD R91, R91, 0x1, -R246 ;  /* 0x000000015b5bb824 */ /* 0x000fe200078e0af6 */
[----:B------:R-:W-:Y:S01]  /*5a20*/  ISETP.GE.AND P3, PT, R99, RZ, PT ;  /* 0x000000ff6300720c */ /* 0x000fe20003f66270 */
[----:B------:R-:W-:Y:S01]  /*5a30*/  IMAD.HI.U32 R93, R243, R95, RZ ;  /* 0x0000005ff35d7227 */ /* 0x000fe200078e00ff */
[----:B------:R-:W-:-:S03]  /*5a40*/  LOP3.LUT R99, R242, 0xd4, RZ, 0xfc, !PT ;  /* 0x000000d4f2637812 */ /* 0x000fc600078efcff */
[--C-:B------:R-:W-:Y:S01]  /*5a50*/  @!P6 IMAD.IADD R92, R92, 0x1, -R246.reuse ;  /* 0x000000015c5ce824 */ /* 0x100fe200078e0af6 */
[----:B------:R-:W-:Y:S01]  /*5a60*/  ISETP.GT.U32.AND P6, PT, R246, R91, PT ;  /* 0x0000005bf600720c */ /* 0x000fe20003fc4070 */
[----:B------:R-:W-:Y:S02]  /*5a70*/  IMAD.MOV R93, RZ, RZ, -R93 ;  /* 0x000000ffff5d7224 */ /* 0x000fe400078e0a5d */
[----:B------:R-:W-:Y:S01]  /*5a80*/  @!P0 IMAD.IADD R90, R90, 0x1, -R246 ;  /* 0x000000015a5a8824 */ /* 0x000fe200078e0af6 */
[----:B------:R-:W-:Y:S01]  /*5a90*/  ISETP.GE.AND P0, PT, R97, RZ, PT ;  /* 0x000000ff6100720c */ /* 0x000fe20003f06270 */
[C---:B------:R-:W-:Y:S02]  /*5aa0*/  IMAD R93, R246.reuse, R93, R95 ;  /* 0x0000005df65d7224 */ /* 0x040fe400078e025f */
[----:B------:R-:W-:Y:S02]  /*5ab0*/  IMAD.MOV R97, RZ, RZ, -R94 ;  /* 0x000000ffff617224 */ /* 0x000fe400078e0a5e */
[----:B------:R-:W-:Y:S01]  /*5ac0*/  @!P1 IMAD.MOV R88, RZ, RZ, -R88 ;  /* 0x000000ffff589224 */ /* 0x000fe200078e0a58 */
[C---:B------:R-:W-:Y:S01]  /*5ad0*/  ISETP.GT.U32.AND P1, PT, R246.reuse, R93, PT ;  /* 0x0000005df600720c */ /* 0x040fe20003f24070 */
[----:B------:R-:W-:Y:S01]  /*5ae0*/  IMAD R94, R246, R97, R96 ;  /* 0x00000061f65e7224 */ /* 0x000fe200078e0260 */
[----:B------:R-:W-:Y:S01]  /*5af0*/  LOP3.LUT R96, R242, 0xd2, RZ, 0xfc, !PT ;  /* 0x000000d2f2607812 */ /* 0x000fe200078efcff */
[----:B------:R-:W-:-:S02]  /*5b00*/  @!P6 IMAD.IADD R91, R91, 0x1, -R246 ;  /* 0x000000015b5be824 */ /* 0x000fc400078e0af6 */
[----:B------:R-:W-:Y:S01]  /*5b10*/  @!P2 IMAD.MOV R87, RZ, RZ, -R87 ;  /* 0x000000ffff57a224 */ /* 0x000fe200078e0a57 */
[C---:B------:R-:W-:Y:S01]  /*5b20*/  ISETP.GT.U32.AND P6, PT, R246.reuse, R94, PT ;  /* 0x0000005ef600720c */ /* 0x040fe20003fc4070 */
[----:B------:R-:W-:Y:S01]  /*5b30*/  IMAD.HI.U32 R95, R243, R98, RZ ;  /* 0x00000062f35f7227 */ /* 0x000fe200078e00ff */
[----:B------:R-:W-:Y:S02]  /*5b40*/  ISETP.GT.U32.AND P2, PT, R246, R92, PT ;  /* 0x0000005cf600720c */ /* 0x000fe40003f44070 */
[----:B------:R-:W-:Y:S01]  /*5b50*/  IABS R97, R96 ;  /* 0x0000006000617213 */ /* 0x000fe20000000000 */
[----:B------:R-:W-:Y:S02]  /*5b60*/  IMAD.MOV R95, RZ, RZ, -R95 ;  /* 0x000000ffff5f7224 */ /* 0x000fe400078e0a5f */
[----:B------:R-:W-:Y:S01]  /*5b70*/  @!P1 IMAD.IADD R93, R93, 0x1, -R246 ;  /* 0x000000015d5d9824 */ /* 0x000fe200078e0af6 */
[----:B------:R-:W-:Y:S01]  /*5b80*/  ISETP.GE.AND P1, PT, R96, RZ, PT ;  /* 0x000000ff6000720c */ /* 0x000fe20003f26270 */
[----:B------:R-:W-:-:S04]  /*5b90*/  IMAD.HI.U32 R96, R243, R97, RZ ;  /* 0x00000061f3607227 */ /* 0x000fc800078e00ff */
[--C-:B------:R-:W-:Y:S01]  /*5ba0*/  @!P6 IMAD.IADD R94, R94, 0x1, -R246.reuse ;  /* 0x000000015e5ee824 */ /* 0x100fe200078e0af6 */
[----:B------:R-:W-:Y:S01]  /*5bb0*/  ISETP.GT.U32.AND P6, PT, R246, R93, PT ;  /* 0x0000005df600720c */ /* 0x000fe20003fc4070 */
[----:B------:R-:W-:Y:S01]  /*5bc0*/  @!P2 IMAD.IADD R92, R92, 0x1, -R246 ;  /* 0x000000015c5ca824 */ /* 0x000fe200078e0af6 */
[----:B------:R-:W-:Y:S01]  /*5bd0*/  ISETP.GE.AND P2, PT, R102, RZ, PT ;  /* 0x000000ff6600720c */ /* 0x000fe20003f46270 */
[C---:B------:R-:W-:Y:S01]  /*5be0*/  IMAD R95, R246.reuse, R95, R98 ;  /* 0x0000005ff65f7224 */ /* 0x040fe200078e0262 */
[----:B------:R-:W-:Y:S01]  /*5bf0*/  IABS R102, R107 ;  /* 0x0000006b00667213 */ /* 0x000fe20000000000 */
[----:B------:R-:W-:Y:S02]  /*5c00*/  IMAD.MOV R96, RZ, RZ, -R96 ;  /* 0x000000ffff607224 */ /* 0x000fe400078e0a60 */
[----:B------:R-:W-:Y:S01]  /*5c10*/  @!P3 IMAD.MOV R92, RZ, RZ, -R92 ;  /* 0x000000ffff5cb224 */ /* 0x000fe200078e0a5c */
[C---:B------:R-:W-:Y:S01]  /*5c20*/  ISETP.GT.U32.AND P3, PT, R246.reuse, R95, PT ;  /* 0x0000005ff600720c */ /* 0x040fe20003f64070 */
[----:B------:R-:W-:-:S02]  /*5c30*/  IMAD R96, R246, R96, R97 ;  /* 0x00000060f6607224 */ /* 0x000fc400078e0261 */
[----:B------:R-:W-:Y:S01]  /*5c40*/  @!P5 IMAD.MOV R89, RZ, RZ, -R89 ;  /* 0x000000ffff59d224 */ /* 0x000fe200078e0a59 */
[----:B------:R-:W-:Y:S01]  /*5c50*/  ISETP.GE.AND P5, PT, R100, RZ, PT ;  /* 0x000000ff6400720c */ /* 0x000fe20003fa6270 */
[----:B------:R-:W-:Y:S01]  /*5c60*/  @!P6 IMAD.IADD R93, R93, 0x1, -R246 ;  /* 0x000000015d5de824 */ /* 0x000fe200078e0af6 */
[C---:B------:R-:W-:Y:S01]  /*5c70*/  ISETP.GT.U32.AND P6, PT, R246.reuse, R96, PT ;  /* 0x00000060f600720c */ /* 0x040fe20003fc4070 */
[----:B------:R-:W-:Y:S01]  /*5c80*/  @!P0 IMAD.MOV R91, RZ, RZ, -R91 ;  /* 0x000000ffff5b8224 */ /* 0x000fe200078e0a5b */
[----:B------:R-:W-:Y:S01]  /*5c90*/  ISETP.GT.U32.AND P0, PT, R246, R94, PT ;  /* 0x0000005ef600720c */ /* 0x000fe20003f04070 */
[----:B------:R-:W-:Y:S01]  /*5ca0*/  @!P4 IMAD.MOV R90, RZ, RZ, -R90 ;  /* 0x000000ffff5ac224 */ /* 0x000fe200078e0a5a */
[----:B------:R-:W-:Y:S02]  /*5cb0*/  IABS R100, R99 ;  /* 0x0000006300647213 */ /* 0x000fe40000000000 */
[----:B------:R-:W-:Y:S01]  /*5cc0*/  ISETP.GE.AND P4, PT, R101, RZ, PT ;  /* 0x000000ff6500720c */ /* 0x000fe20003f86270 */
[----:B------:R-:W-:Y:S01]  /*5cd0*/  @!P3 IMAD.IADD R95, R95, 0x1, -R246 ;  /* 0x000000015f5fb824 */ /* 0x000fe200078e0af6 */
[----:B------:R-:W-:Y:S01]  /*5ce0*/  IABS R101, R103 ;  /* 0x0000006700657213 */ /* 0x000fe20000000000 */
[----:B------:R-:W-:Y:S01]  /*5cf0*/  IMAD.HI.U32 R97, R243, R100, RZ ;  /* 0x00000064f3617227 */ /* 0x000fe200078e00ff */
[----:B------:R-:W-:-:S03]  /*5d00*/  ISETP.GE.AND P3, PT, R103, RZ, PT ;  /* 0x000000ff6700720c */ /* 0x000fc60003f66270 */
[----:B------:R-:W-:Y:S02]  /*5d10*/  @!P6 IMAD.IADD R96, R96, 0x1, -R246 ;  /* 0x000000016060e824 */ /* 0x000fe400078e0af6 */
[----:B------:R-:W-:Y:S01]  /*5d20*/  @!P5 IMAD.MOV R93, RZ, RZ, -R93 ;  /* 0x000000ffff5dd224 */ /* 0x000fe200078e0a5d */
[C---:B------:R-:W-:Y:S01]  /*5d30*/  ISETP.GT.U32.AND P5, PT, R246.reuse, R95, PT ;  /* 0x0000005ff600720c */ /* 0x040fe20003fa4070 */
[----:B------:R-:W-:Y:S01]  /*5d40*/  IMAD.HI.U32 R98, R243, R101, RZ ;  /* 0x00000065f3627227 */ /* 0x000fe200078e00ff */
[----:B------:R-:W-:-:S03]  /*5d50*/  ISETP.GT.U32.AND P6, PT, R246, R96, PT ;  /* 0x00000060f600720c */ /* 0x000fc60003fc4070 */
[----:B------:R-:W-:Y:S02]  /*5d60*/  IMAD.MOV R97, RZ, RZ, -R97 ;  /* 0x000000ffff617224 */ /* 0x000fe400078e0a61 */
[----:B------:R-:W-:Y:S01]  /*5d70*/  @!P0 IMAD.IADD R94, R94, 0x1, -R246 ;  /* 0x000000015e5e8824 */ /* 0x000fe200078e0af6 */
[----:B------:R-:W-:Y:S01]  /*5d80*/  ISETP.GE.AND P0, PT, R99, RZ, PT ;  /* 0x000000ff6300720c */ /* 0x000fe20003f06270 */
[----:B------:R-:W-:-:S04]  /*5d90*/  IMAD.HI.U32 R99, R243, R102, RZ ;  /* 0x00000066f3637227 */ /* 0x000fc800078e00ff */
[----:B------:R-:W-:Y:S02]  /*5da0*/  IMAD.MOV R98, RZ, RZ, -R98 ;  /* 0x000000ffff627224 */ /* 0x000fe400078e0a62 */
[C---:B------:R-:W-:Y:S02]  /*5db0*/  IMAD R97, R246.reuse, R97, R100 ;  /* 0x00000061f6617224 */ /* 0x040fe400078e0264 */
[----:B------:R-:W-:Y:S02]  /*5dc0*/  IMAD.MOV R99, RZ, RZ, -R99 ;  /* 0x000000ffff637224 */ /* 0x000fe400078e0a63 */
[C---:B------:R-:W-:Y:S02]  /*5dd0*/  IMAD R98, R246.reuse, R98, R101 ;  /* 0x00000062f6627224 */ /* 0x040fe400078e0265 */
[----:B------:R-:W-:Y:S01]  /*5de0*/  @!P4 IMAD.MOV R94, RZ, RZ, -R94 ;  /* 0x000000ffff5ec224 */ /* 0x000fe200078e0a5e */
[C---:B------:R-:W-:Y:S01]  /*5df0*/  ISETP.GT.U32.AND P4, PT, R246.reuse, R97, PT ;  /* 0x00000061f600720c */ /* 0x040fe20003f84070 */
[C---:B------:R-:W-:Y:S01]  /*5e00*/  IMAD R99, R246.reuse, R99, R102 ;  /* 0x00000063f6637224 */ /* 0x040fe200078e0266 */
[----:B------:R-:W-:Y:S01]  /*5e10*/  IABS R102, R108 ;  /* 0x0000006c00667213 */ /* 0x000fe20000000000 */
[--C-:B------:R-:W-:Y:S01]  /*5e20*/  @!P5 IMAD.IADD R95, R95, 0x1, -R246.reuse ;  /* 0x000000015f5fd824 */ /* 0x100fe200078e0af6 */
[----:B------:R-:W-:Y:S01]  /*5e30*/  ISETP.GT.U32.AND P5, PT, R246, R98, PT ;  /* 0x00000062f600720c */ /* 0x000fe20003fa4070 */
[----:B------:R-:W-:Y:S01]  /*5e40*/  @!P6 IMAD.IADD R96, R96, 0x1, -R246 ;  /* 0x000000016060e824 */ /* 0x000fe200078e0af6 */
[----:B------:R-:W-:Y:S01]  /*5e50*/  ISETP.GT.U32.AND P6, PT, R246, R99, PT ;  /* 0x00000063f600720c */ /* 0x000fe20003fc4070 */
[----:B------:R-:W-:-:S04]  /*5e60*/  IMAD.HI.U32 R100, R243, R102, RZ ;  /* 0x00000066f3647227 */ /* 0x000fc800078e00ff */
[----:B------:R-:W-:-:S04]  /*5e70*/  IMAD.HI.U32 R101, R243, R104, RZ ;  /* 0x00000068f3657227 */ /* 0x000fc800078e00ff */
[--C-:B------:R-:W-:Y:S01]  /*5e80*/  @!P4 IMAD.IADD R97, R97, 0x1, -R246.reuse ;  /* 0x000000016161c824 */ /* 0x100fe200078e0af6 */
[----:B------:R-:W-:Y:S01]  /*5e90*/  ISETP.GE.AND P4, PT, R107, RZ, PT ;  /* 0x000000ff6b00720c */ /* 0x000fe20003f86270 */
[--C-:B------:R-:W-:Y:S01]  /*5ea0*/  @!P5 IMAD.IADD R98, R98, 0x1, -R246.reuse ;  /* 0x000000016262d824 */ /* 0x100fe200078e0af6 */
[----:B------:R-:W-:Y:S01]  /*5eb0*/  LOP3.LUT R107, R242, 0xe2, RZ, 0xfc, !PT ;  /* 0x000000e2f26b7812 */ /* 0x000fe200078efcff */
[----:B------:R-:W-:Y:S01]  /*5ec0*/  @!P6 IMAD.IADD R99, R99, 0x1, -R246 ;  /* 0x000000016363e824 */ /* 0x000fe200078e0af6 */
[C---:B------:R-:W-:Y:S01]  /*5ed0*/  ISETP.GT.U32.AND P5, PT, R246.reuse, R97, PT ;  /* 0x00000061f600720c */ /* 0x040fe20003fa4070 */
[----:B------:R-:W-:Y:S01]  /*5ee0*/  IMAD.MOV R103, RZ, RZ, -R100 ;  /* 0x000000ffff677224 */ /* 0x000fe200078e0a64 */
[C---:B------:R-:W-:Y:S01]  /*5ef0*/  ISETP.GT.U32.AND P6, PT, R246.reuse, R98, PT ;  /* 0x00000062f600720c */ /* 0x040fe20003fc4070 */
[----:B------:R-:W-:Y:S02]  /*5f00*/  IMAD.MOV R101, RZ, RZ, -R101 ;  /* 0x000000ffff657224 */ /* 0x000fe400078e0a65 */
[----:B------:R-:W-:-:S02]  /*5f10*/  IMAD R100, R246, R103, R102 ;  /* 0x00000067f6647224 */ /* 0x000fc400078e0266 */
[----:B------:R-:W-:Y:S01]  /*5f20*/  IMAD R101, R246, R101, R104 ;  /* 0x00000065f6657224 */ /* 0x000fe200078e0268 */
[----:B------:R-:W-:Y:S01]  /*5f30*/  IABS R104, R107 ;  /* 0x0000006b00687213 */ /* 0x000fe20000000000 */
[----:B------:R-:W-:-:S04]  /*5f40*/  IMAD.HI.U32 R103, R243, R106, RZ ;  /* 0x0000006af3677227 */ /* 0x000fc800078e00ff */
[--C-:B------:R-:W-:Y:S01]  /*5f50*/  @!P5 IMAD.IADD R97, R97, 0x1, -R246.reuse ;  /* 0x000000016161d824 */ /* 0x100fe200078e0af6 */
[----:B------:R-:W-:Y:S01]  /*5f60*/  ISETP.GT.U32.AND P5, PT, R246, R100, PT ;  /* 0x00000064f600720c */ /* 0x000fe20003fa4070 */
[----:B------:R-:W-:Y:S01]  /*5f70*/  @!P6 IMAD.IADD R98, R98, 0x1, -R246 ;  /* 0x000000016262e824 */ /* 0x000fe200078e0af6 */
[----:B------:R-:W-:Y:S01]  /*5f80*/  ISETP.GT.U32.AND P6, PT, R246, R101, PT ;  /* 0x00000065f600720c */ /* 0x000fe20003fc4070 */
[----:B------:R-:W-:Y:S02]  /*5f90*/  IMAD.MOV R103, RZ, RZ, -R103 ;  /* 0x000000ffff677224 */ /* 0x000fe400078e0a67 */
[----:B------:R-:W-:-:S04]  /*5fa0*/  IMAD.HI.U32 R102, R243, R105, RZ ;  /* 0x00000069f3667227 */ /* 0x000fc800078e00ff */
[----:B------:R-:W-:Y:S02]  /*5fb0*/  IMAD R103, R246, R103, R106 ;  /* 0x00000067f6677224 */ /* 0x000fe400078e026a */
[----:B------:R-:W-:Y:S02]  /*5fc0*/  IMAD.MOV R102, RZ, RZ, -R102 ;  /* 0x000000ffff667224 */ /* 0x000fe400078e0a66 */
[--C-:B------:R-:W-:Y:S02]  /*5fd0*/  @!P5 IMAD.IADD R100, R100, 0x1, -R246.reuse ;  /* 0x000000016464d824 */ /* 0x100fe400078e0af6 */
[----:B------:R-:W-:Y:S02]  /*5fe0*/  @!P6 IMAD.IADD R101, R101, 0x1, -R246 ;  /* 0x000000016565e824 */ /* 0x000fe400078e0af6 */
[----:B------:R-:W-:Y:S01]  /*5ff0*/  @!P0 IMAD.MOV R97, RZ, RZ, -R97 ;  /* 0x000000ffff618224 */ /* 0x000fe200078e0a61 */
[C---:B------:R-:W-:Y:S01]  /*6000*/  ISETP.GT.U32.AND P0, PT, R246.reuse, R100, PT ;  /* 0x00000064f600720c */ /* 0x040fe20003f04070 */
[----:B------:R-:W-:Y:S01]  /*6010*/  @!P3 IMAD.MOV R98, RZ, RZ, -R98 ;  /* 0x000000ffff62b224 */ /* 0x000fe200078e0a62 */
[C---:B------:R-:W-:Y:S01]  /*6020*/  ISETP.GT.U32.AND P3, PT, R246.reuse, R103, PT ;  /* 0x00000067f600720c */ /* 0x040fe20003f64070 */
[C---:B------:R-:W-:Y:S01]  /*6030*/  IMAD R102, R246.reuse, R102, R105 ;  /* 0x00000066f6667224 */ /* 0x040fe200078e0269 */
[----:B------:R-:W-:Y:S01]  /*6040*/  ISETP.GT.U32.AND P6, PT, R246, R101, PT ;  /* 0x00000065f600720c */ /* 0x000fe20003fc4070 */
[----:B------:R-:W-:-:S02]  /*6050*/  IMAD.MOV.U32 R105, RZ, RZ, R104 ;  /* 0x000000ffff697224 */ /* 0x000fc400078e0068 */
[----:B------:R-:W-:Y:S01]  /*6060*/  @!P1 IMAD.MOV R96, RZ, RZ, -R96 ;  /* 0x000000ffff609224 */ /* 0x000fe200078e0a60 */
[----:B------:R-:W-:Y:S01]  /*6070*/  ISETP.GE.AND P1, PT, R108, RZ, PT ;  /* 0x000000ff6c00720c */ /* 0x000fe20003f26270 */
[----:B------:R-:W-:Y:S01]  /*6080*/  IMAD.HI.U32 R104, R243, R105, RZ ;  /* 0x00000069f3687227 */ /* 0x000fe200078e00ff */
[----:B------:R-:W-:Y:S02]  /*6090*/  ISETP.GT.U32.AND P5, PT, R246, R102, PT ;  /* 0x00000066f600720c */ /* 0x000fe40003fa4070 */
[----:B------:R-:W-:Y:S01]  /*60a0*/  LOP3.LUT R108, R242, 0xe4, RZ, 0xfc, !PT ;  /* 0x000000e4f26c7812 */ /* 0x000fe200078efcff */
[----:B------:R-:W-:Y:S02]  /*60b0*/  IMAD.MOV R104, RZ, RZ, -R104 ;  /* 0x000000ffff687224 */ /* 0x000fe400078e0a68 */
[--C-:B------:R-:W-:Y:S01]  /*60c0*/  @!P0 IMAD.IADD R100, R100, 0x1, -R246.reuse ;  /* 0x0000000164648824 */ /* 0x100fe200078e0af6 */
[----:B------:R-:W-:Y:S01]  /*60d0*/  IABS R106, R108 ;  /* 0x0000006c006a7213 */ /* 0x000fe20000000000 */
[----:B------:R-:W-:Y:S01]  /*60e0*/  IMAD R104, R246, R104, R105 ;  /* 0x00000068f6687224 */ /* 0x000fe200078e0269 */
[----:B------:R-:W-:Y:S01]  /*60f0*/  ISETP.GE.AND P0, PT, R111, RZ, PT ;  /* 0x000000ff6f00720c */ /* 0x000fe20003f06270 */
[--C-:B------:R-:W-:Y:S01]  /*6100*/  @!P3 IMAD.IADD R103, R103, 0x1, -R246.reuse ;  /* 0x000000016767b824 */ /* 0x100fe200078e0af6 */
[----:B------:R-:W-:Y:S01]  /*6110*/  LOP3.LUT R111, R242, 0xec, RZ, 0xfc, !PT ;  /* 0x000000ecf26f7812 */ /* 0x000fe200078efcff */
[----:B------:R-:W-:Y:S01]  /*6120*/  @!P6 IMAD.IADD R101, R101, 0x1, -R246 ;  /* 0x000000016565e824 */ /* 0x000fe200078e0af6 */
[C---:B------:R-:W-:Y:S01]  /*6130*/  ISETP.GT.U32.AND P6, PT, R246.reuse, R104, PT ;  /* 0x00000068f600720c */ /* 0x040fe20003fc4070 */
[----:B------:R-:W-:Y:S01]  /*6140*/  @!P1 IMAD.MOV R100, RZ, RZ, -R100 ;  /* 0x000000ffff649224 */ /* 0x000fe200078e0a64 */
[----:B------:R-:W-:Y:S01]  /*6150*/  ISETP.GT.U32.AND P1, PT, R246, R103, PT ;  /* 0x00000067f600720c */ /* 0x000fe20003f24070 */
[----:B------:R-:W-:Y:S01]  /*6160*/  IMAD.HI.U32 R105, R243, R106, RZ ;  /* 0x0000006af3697227 */ /* 0x000fe200078e00ff */
[----:B------:R-:W-:-:S02]  /*6170*/  ISETP.GE.AND P3, PT, R107, RZ, PT ;  /* 0x000000ff6b00720c */ /* 0x000fc40003f66270 */
[----:B------:R-:W-:Y:S01]  /*6180*/  IABS R112, R111 ;  /* 0x0000006f00707213 */ /* 0x000fe20000000000 */
[----:B------:R-:W-:Y:S01]  /*6190*/  @!P2 IMAD.MOV R95, RZ, RZ, -R95 ;  /* 0x000000ffff5fa224 */ /* 0x000fe200078e0a5f */
[----:B------:R-:W-:Y:S01]  /*61a0*/  ISETP.GT.U32.AND P2, PT, R246, R99, PT ;  /* 0x00000063f600720c */ /* 0x000fe20003f44070 */
[--C-:B------:R-:W-:Y:S01]  /*61b0*/  @!P5 IMAD.IADD R102, R102, 0x1, -R246.reuse ;  /* 0x000000016666d824 */ /* 0x100fe200078e0af6 */
[----:B------:R-:W-:Y:S01]  /*61c0*/  LOP3.LUT R107, R242, 0xe8, RZ, 0xfc, !PT ;  /* 0x000000e8f26b7812 */ /* 0x000fe200078efcff */
[----:B------:R-:W-:Y:S02]  /*61d0*/  IMAD.MOV R105, RZ, RZ, -R105 ;  /* 0x000000ffff697224 */ /* 0x000fe400078e0a69 */
[----:B------:R-:W-:Y:S01]  /*61e0*/  @!P6 IMAD.IADD R104, R104, 0x1, -R246 ;  /* 0x000000016868e824 */ /* 0x000fe200078e0af6 */
[C---:B------:R-:W-:Y:S01]  /*61f0*/  ISETP.GT.U32.AND P5, PT, R246.reuse, R102, PT ;  /* 0x00000066f600720c */ /* 0x040fe20003fa4070 */
[----:B------:R-:W-:Y:S01]  /*6200*/  IMAD R105, R246, R105, R106 ;  /* 0x00000069f6697224 */ /* 0x000fe200078e026a */
[----:B------:R-:W-:Y:S01]  /*6210*/  LOP3.LUT R106, R242, 0xe6, RZ, 0xfc, !PT ;  /* 0x000000e6f26a7812 */ /* 0x000fe200078efcff */
[----:B------:R-:W-:Y:S01]  /*6220*/  @!P1 IMAD.IADD R103, R103, 0x1, -R246 ;  /* 0x0000000167679824 */ /* 0x000fe200078e0af6 */
[----:B------:R-:W-:-:S02]  /*6230*/  ISETP.GT.U32.AND P6, PT, R246, R104, PT ;  /* 0x00000068f600720c */ /* 0x000fc40003fc4070 */
[----:B------:R-:W-:Y:S01]  /*6240*/  ISETP.GT.U32.AND P1, PT, R246, R105, PT ;  /* 0x00000069f600720c */ /* 0x000fe20003f24070 */
[--C-:B------:R-:W-:Y:S01]  /*6250*/  @!P2 IMAD.IADD R99, R99, 0x1, -R246.reuse ;  /* 0x000000016363a824 */ /* 0x100fe200078e0af6 */
[----:B------:R-:W-:Y:S01]  /*6260*/  ISETP.GE.AND P2, PT, R109, RZ, PT ;  /* 0x000000ff6d00720c */ /* 0x000fe20003f46270 */
[----:B------:R-:W-:Y:S01]  /*6270*/  @!P0 IMAD.MOV R103, RZ, RZ, -R103 ;  /* 0x000000ffff678224 */ /* 0x000fe200078e0a67 */
[----:B------:R-:W-:Y:S01]  /*6280*/  IABS R109, R106 ;  /* 0x0000006a006d7213 */ /* 0x000fe20000000000 */
[----:B------:R-:W-:Y:S01]  /*6290*/  @!P4 IMAD.MOV R99, RZ, RZ, -R99 ;  /* 0x000000ffff63c224 */ /* 0x000fe200078e0a63 */
[----:B------:R-:W-:Y:S01]  /*62a0*/  ISETP.GE.AND P4, PT, R110, RZ, PT ;  /* 0x000000ff6e00720c */ /* 0x000fe20003f86270 */
[--C-:B------:R-:W-:Y:S01]  /*62b0*/  @!P5 IMAD.IADD R102, R102, 0x1, -R246.reuse ;  /* 0x000000016666d824 */ /* 0x100fe200078e0af6 */
[----:B------:R-:W-:Y:S02]  /*62c0*/  ISETP.GE.AND P5, PT, R108, RZ, PT ;  /* 0x000000ff6c00720c */ /* 0x000fe40003fa6270 */
[----:B------:R-:W-:Y:S01]  /*62d0*/  LOP3.LUT R108, R242, 0xea, RZ, 0xfc, !PT ;  /* 0x000000eaf26c7812 */ /* 0x000fe200078efcff */
[--C-:B------:R-:W-:Y:S01]  /*62e0*/  @!P6 IMAD.IADD R104, R104, 0x1, -R246.reuse ;  /* 0x000000016868e824 */ /* 0x100fe200078e0af6 */
[----:B------:R-:W-:Y:S01]  /*62f0*/  ISETP.GE.AND P6, PT, R111, RZ, PT ;  /* 0x000000ff6f00720c */ /* 0x000fe20003fc6270 */
[----:B------:R-:W-:Y:S01]  /*6300*/  @!P1 IMAD.IADD R105, R105, 0x1, -R246 ;  /* 0x0000000169699824 */ /* 0x000fe200078e0af6 */
[----:B------:R-:W-:Y:S01]  /*6310*/  ISETP.GE.AND P0, PT, R108, RZ, PT ;  /* 0x000000ff6c00720c */ /* 0x000fe20003f06270 */
[----:B------:R-:W-:Y:S01]  /*6320*/  @!P2 IMAD.MOV R101, RZ, RZ, -R101 ;  /* 0x000000ffff65a224 */ /* 0x000fe200078e0a65 */
[----:B------:R-:W-:Y:S01]  /*6330*/  IABS R108, R108 ;  /* 0x0000006c006c7213 */ /* 0x000fe20000000000 */
[----:B------:R-:W-:Y:S01]  /*6340*/  @!P3 IMAD.MOV R104, RZ, RZ, -R104 ;  /* 0x000000ffff68b224 */ /* 0x000fe200078e0a68 */
[----:B------:R-:W-:Y:S01]  /*6350*/  ISETP.GE.AND P2, PT, R106, RZ, PT ;  /* 0x000000ff6a00720c */ /* 0x000fe20003f46270 */
[----:B------:R-:W-:Y:S01]  /*6360*/  IMAD.HI.U32 R106, R243, R109, RZ ;  /* 0x0000006df36a7227 */ /* 0x000fe200078e00ff */
[----:B------:R-:W-:-:S02]  /*6370*/  ISETP.GT.U32.AND P1, PT, R246, R105, PT ;  /* 0x00000069f600720c */ /* 0x000fc40003f24070 */
[----:B------:R-:W-:Y:S01]  /*6380*/  IABS R110, R107 ;  /* 0x0000006b006e7213 */ /* 0x000fe20000000000 */
[----:B------:R-:W-:Y:S02]  /*6390*/  IMAD.MOV.U32 R111, RZ, RZ, R108 ;  /* 0x000000ffff6f7224 */ /* 0x000fe400078e006c */
[----:B------:R-:W-:Y:S02]  /*63a0*/  IMAD.MOV R106, RZ, RZ, -R106 ;  /* 0x000000ffff6a7224 */ /* 0x000fe400078e0a6a */
[----:B------:R-:W-:-:S04]  /*63b0*/  IMAD.HI.U32 R108, R243, R111, RZ ;  /* 0x0000006ff36c7227 */ /* 0x000fc800078e00ff */
[C---:B------:R-:W-:Y:S02]  /*63c0*/  IMAD R106, R246.reuse, R106, R109 ;  /* 0x0000006af66a7224 */ /* 0x040fe400078e026d */
[----:B------:R-:W-:Y:S02]  /*63d0*/  IMAD.MOV R108, RZ, RZ, -R108 ;  /* 0x000000ffff6c7224 */ /* 0x000fe400078e0a6c */
[----:B------:R-:W-:Y:S01]  /*63e0*/  @!P1 IMAD.IADD R105, R105, 0x1, -R246 ;  /* 0x0000000169699824 */ /* 0x000fe200078e0af6 */
[C---:B------:R-:W-:Y:S01]  /*63f0*/  ISETP.GT.U32.AND P3, PT, R246.reuse, R106, PT ;  /* 0x0000006af600720c */ /* 0x040fe20003f64070 */
[C---:B------:R-:W-:Y:S02]  /*6400*/  IMAD R108, R246.reuse, R108, R111 ;  /* 0x0000006cf66c7224 */ /* 0x040fe400078e026f */
[----:B------:R-:W-:Y:S01]  /*6410*/  @!P4 IMAD.MOV R102, RZ, RZ, -R102 ;  /* 0x000000ffff66c224 */ /* 0x000fe200078e0a66 */
[----:B------:R-:W-:Y:S01]  /*6420*/  ISETP.GE.AND P4, PT, R107, RZ, PT ;  /* 0x000000ff6b00720c */ /* 0x000fe20003f86270 */
[----:B------:R-:W-:Y:S01]  /*6430*/  @!P5 IMAD.MOV R105, RZ, RZ, -R105 ;  /* 0x000000ffff69d224 */ /* 0x000fe200078e0a69 */
[----:B------:R-:W-:Y:S01]  /*6440*/  ISETP.GT.U32.AND P5, PT, R246, R108, PT ;  /* 0x0000006cf600720c */ /* 0x000fe20003fa4070 */
[----:B------:R-:W-:-:S04]  /*6450*/  IMAD.HI.U32 R107, R243, R110, RZ ;  /* 0x0000006ef36b7227 */ /* 0x000fc800078e00ff */
[----:B------:R-:W-:Y:S02]  /*6460*/  IMAD.MOV R107, RZ, RZ, -R107 ;  /* 0x000000ffff6b7224 */ /* 0x000fe400078e0a6b */
[----:B------:R-:W-:Y:S02]  /*6470*/  @!P3 IMAD.IADD R106, R106, 0x1, -R246 ;  /* 0x000000016a6ab824 */ /* 0x000fe400078e0af6 */
[C---:B------:R-:W-:Y:S02]  /*6480*/  IMAD R107, R246.reuse, R107, R110 ;  /* 0x0000006bf66b7224 */ /* 0x040fe400078e026e */
[----:B------:R-:W-:Y:S01]  /*6490*/  IMAD.HI.U32 R109, R243, R112, RZ ;  /* 0x00000070f36d7227 */ /* 0x000fe200078e00ff */
[C---:B------:R-:W-:Y:S02]  /*64a0*/  ISETP.GT.U32.AND P3, PT, R246.reuse, R106, PT ;  /* 0x0000006af600720c */ /* 0x040fe40003f64070 */
[----:B------:R-:W-:Y:S01]  /*64b0*/  ISETP.GT.U32.AND P1, PT, R246, R107, PT ;  /* 0x0000006bf600720c */ /* 0x000fe20003f24070 */
[----:B------:R-:W-:-:S02]  /*64c0*/  @!P5 IMAD.IADD R108, R108, 0x1, -R246 ;  /* 0x000000016c6cd824 */ /* 0x000fc400078e0af6 */
[----:B------:R-:W-:Y:S02]  /*64d0*/  IMAD.MOV R109, RZ, RZ, -R109 ;  /* 0x000000ffff6d7224 */ /* 0x000fe400078e0a6d */
[----:B------:R-:W-:Y:S01]  /*64e0*/  IMAD.HI.U32 R111, R243, R114, RZ ;  /* 0x00000072f36f7227 */ /* 0x000fe200078e00ff */
[----:B------:R-:W-:-:S03]  /*64f0*/  ISETP.GT.U32.AND P5, PT, R246, R108, PT ;  /* 0x0000006cf600720c */ /* 0x000fc60003fa4070 */
[----:B------:R-:W-:Y:S01]  /*6500*/  IMAD R109, R246, R109, R112 ;  /* 0x0000006df66d7224 */ /* 0x000fe200078e0270 */
[----:B------:R-:W-:Y:S01]  /*6510*/  IABS R112, R117 ;  /* 0x0000007500707213 */ /* 0x000fe20000000000 */
[----:B------:R-:W-:Y:S02]  /*6520*/  IMAD.MOV R111, RZ, RZ, -R111 ;  /* 0x000000ffff6f7224 */ /* 0x000fe400078e0a6f */
[--C-:B------:R-:W-:Y:S02]  /*6530*/  @!P1 IMAD.IADD R107, R107, 0x1, -R246.reuse ;  /* 0x000000016b6b9824 */ /* 0x100fe400078e0af6 */
[----:B------:R-:W-:Y:S01]  /*6540*/  @!P3 IMAD.IADD R106, R106, 0x1, -R246 ;  /* 0x000000016a6ab824 */ /* 0x000fe200078e0af6 */
[C---:B------:R-:W-:Y:S01]  /*6550*/  ISETP.GT.U32.AND P3, PT, R246.reuse, R109, PT ;  /* 0x0000006df600720c */ /* 0x040fe20003f64070 */
[C---:B------:R-:W-:Y:S01]  /*6560*/  IMAD R111, R246.reuse, R111, R114 ;  /* 0x0000006ff66f7224 */ /* 0x040fe200078e0272 */
[----:B------:R-:W-:Y:S01]  /*6570*/  ISETP.GT.U32.AND P1, PT, R246, R107, PT ;  /* 0x0000006bf600720c */ /* 0x000fe20003f24070 */
[----:B------:R-:W-:-:S02]  /*6580*/  @!P5 IMAD.IADD R108, R108, 0x1, -R246 ;  /* 0x000000016c6cd824 */ /* 0x000fc400078e0af6 */
[----:B------:R-:W-:Y:S01]  /*6590*/  IMAD.HI.U32 R110, R243, R112, RZ ;  /* 0x00000070f36e7227 */ /* 0x000fe200078e00ff */
[----:B------:R-:W-:-:S03]  /*65a0*/  ISETP.GT.U32.AND P5, PT, R246, R111, PT ;  /* 0x0000006ff600720c */ /* 0x000fc60003fa4070 */
[----:B------:R-:W-:Y:S02]  /*65b0*/  IMAD.MOV R113, RZ, RZ, -R110 ;  /* 0x000000ffff717224 */ /* 0x000fe400078e0a6e */
[----:B------:R-:W-:Y:S02]  /*65c0*/  IMAD.MOV.U32 R114, RZ, RZ, R115 ;  /* 0x000000ffff727224 */ /* 0x000fe400078e0073 */
[----:B------:R-:W-:Y:S02]  /*65d0*/  IMAD R110, R246, R113, R112 ;  /* 0x00000071f66e7224 */ /* 0x000fe400078e0270 */
[----:B------:R-:W-:Y:S01]  /*65e0*/  @!P3 IMAD.IADD R109, R109, 0x1, -R246 ;  /* 0x000000016d6db824 */ /* 0x000fe200078e0af6 */
[----:B------:R-:W-:Y:S01]  /*65f0*/  ISETP.GE.AND P3, PT, R117, RZ, PT ;  /* 0x000000ff7500720c */ /* 0x000fe20003f66270 */
[----:B------:R-:W-:Y:S01]  /*6600*/  IMAD.HI.U32 R112, R243, R114, RZ ;  /* 0x00000072f3707227 */ /* 0x000fe200078e00ff */
[----:B------:R-:W-:-:S03]  /*6610*/  IABS R117, R121 ;  /* 0x0000007900757213 */ /* 0x000fc60000000000 */
[----:B------:R-:W-:Y:S01]  /*6620*/  @!P1 IMAD.IADD R107, R107, 0x1, -R246 ;  /* 0x000000016b6b9824 */ /* 0x000fe200078e0af6 */
[C---:B------:R-:W-:Y:S01]  /*6630*/  ISETP.GT.U32.AND P1, PT, R246.reuse, R110, PT ;  /* 0x0000006ef600720c */ /* 0x040fe20003f24070 */
[----:B------:R-:W-:Y:S01]  /*6640*/  @!P2 IMAD.MOV R106, RZ, RZ, -R106 ;  /* 0x000000ffff6aa224 */ /* 0x000fe200078e0a6a */
[C---:B------:R-:W-:Y:S01]  /*6650*/  ISETP.GT.U32.AND P2, PT, R246.reuse, R109, PT ;  /* 0x0000006df600720c */ /* 0x040fe20003f44070 */
[----:B------:R-:W-:Y:S02]  /*6660*/  @!P5 IMAD.IADD R111, R111, 0x1, -R246 ;  /* 0x000000016f6fd824 */ /* 0x000fe400078e0af6 */
[----:B------:R-:W-:Y:S02]  /*6670*/  IMAD.MOV R115, RZ, RZ, -R112 ;  /* 0x000000ffff737224 */ /* 0x000fe400078e0a70 */
[----:B------:R-:W-:Y:S01]  /*6680*/  @!P4 IMAD.MOV R107, RZ, RZ, -R107 ;  /* 0x000000ffff6bc224 */ /* 0x000fe200078e0a6b */
[C---:B------:R-:W-:Y:S01]  /*6690*/  ISETP.GT.U32.AND P4, PT, R246.reuse, R111, PT ;  /* 0x0000006ff600720c */ /* 0x040fe20003f84070 */
[----:B------:R-:W-:-:S02]  /*66a0*/  IMAD R112, R246, R115, R114 ;  /* 0x00000073f6707224 */ /* 0x000fc400078e0272 */
[----:B------:R-:W-:-:S04]  /*66b0*/  IMAD.HI.U32 R113, R243, R116, RZ ;  /* 0x00000074f3717227 */ /* 0x000fc800078e00ff */
[----:B------:R-:W-:-:S04]  /*66c0*/  IMAD.HI.U32 R114, R243, R117, RZ ;  /* 0x00000075f3727227 */ /* 0x000fc800078e00ff */
[----:B------:R-:W-:Y:S02]  /*66d0*/  IMAD.MOV R113, RZ, RZ, -R113 ;  /* 0x000000ffff717224 */ /* 0x000fe400078e0a71 */
[----:B------:R-:W-:Y:S02]  /*66e0*/  IMAD.MOV R114, RZ, RZ, -R114 ;  /* 0x000000ffff727224 */ /* 0x000fe400078e0a72 */
[----:B------:R-:W-:Y:S01]  /*66f0*/  @!P1 IMAD.IADD R110, R110, 0x1, -R246 ;  /* 0x000000016e6e9824 */ /* 0x000fe200078e0af6 */
[----:B------:R-:W-:Y:S01]  /*6700*/  ISETP.GE.AND P1, PT, R118, RZ, PT ;  /* 0x000000ff7600720c */ /* 0x000fe20003f26270 */
[C---:B------:R-:W-:Y:S01]  /*6710*/  IMAD R113, R246.reuse, R113, R116 ;  /* 0x00000071f6717224 */ /* 0x040fe200078e0274 */
[----:B------:R-:W-:Y:S01]  /*6720*/  IABS R118, R123 ;  /* 0x0000007b00767213 */ /* 0x000fe20000000000 */
[--C-:B------:R-:W-:Y:S01]  /*6730*/  @!P2 IMAD.IADD R109, R109, 0x1, -R246.reuse ;  /* 0x000000016d6da824 */ /* 0x100fe200078e0af6 */
[C---:B------:R-:W-:Y:S01]  /*6740*/  ISETP.GT.U32.AND P2, PT, R246.reuse, R112, PT ;  /* 0x00000070f600720c */ /* 0x040fe20003f44070 */
[C---:B------:R-:W-:Y:S01]  /*6750*/  IMAD R114, R246.reuse, R114, R117 ;  /* 0x00000072f6727224 */ /* 0x040fe200078e0275 */
[C---:B------:R-:W-:Y:S01]  /*6760*/  ISETP.GT.U32.AND P5, PT, R246.reuse, R110, PT ;  /* 0x0000006ef600720c */ /* 0x040fe20003fa4070 */
[----:B------:R-:W-:Y:S01]  /*6770*/  @!P6 IMAD.MOV R109, RZ, RZ, -R109 ;  /* 0x000000ffff6de224 */ /* 0x000fe200078e0a6d */
[C---:B------:R-:W-:Y:S01]  /*6780*/  ISETP.GT.U32.AND P6, PT, R246.reuse, R113, PT ;  /* 0x00000071f600720c */ /* 0x040fe20003fc4070 */
[----:B------:R-:W-:Y:S01]  /*6790*/  @!P4 IMAD.IADD R111, R111, 0x1, -R246 ;  /* 0x000000016f6fc824 */ /* 0x000fe200078e0af6 */
[----:B------:R-:W-:Y:S01]  /*67a0*/  ISETP.GT.U32.AND P4, PT, R246, R114, PT ;  /* 0x00000072f600720c */ /* 0x000fe20003f84070 */
[----:B------:R-:W-:Y:S01]  /*67b0*/  IMAD.HI.U32 R116, R243, R118, RZ ;  /* 0x00000076f3747227 */ /* 0x000fe200078e00ff */
[----:B------:R-:W-:-:S03]  /*67c0*/  IABS R117, R122 ;  /* 0x0000007a00757213 */ /* 0x000fc60000000000 */
[----:B------:R-:W-:Y:S01]  /*67d0*/  @!P0 IMAD.MOV R108, RZ, RZ, -R108 ;  /* 0x000000ffff6c8224 */ /* 0x000fe200078e0a6c */
[----:B------:R-:W-:Y:S01]  /*67e0*/  ISETP.GE.AND P0, PT, R119, RZ, PT ;  /* 0x000000ff7700720c */ /* 0x000fe20003f06270 */
[--C-:B------:R-:W-:Y:S01]  /*67f0*/  @!P2 IMAD.IADD R112, R112, 0x1, -R246.reuse ;  /* 0x000000017070a824 */ /* 0x100fe200078e0af6 */
[----:B------:R-:W-:Y:S01]  /*6800*/  IABS R119, R124 ;  /* 0x0000007c00777213 */ /* 0x000fe20000000000 */
[--C-:B------:R-:W-:Y:S01]  /*6810*/  @!P5 IMAD.IADD R110, R110, 0x1, -R246.reuse ;  /* 0x000000016e6ed824 */ /* 0x100fe200078e0af6 */
[----:B------:R-:W-:Y:S01]  /*6820*/  ISETP.GE.AND P5, PT, R120, RZ, PT ;  /* 0x000000ff7800720c */ /* 0x000fe20003fa6270 */
[--C-:B------:R-:W-:Y:S01]  /*6830*/  @!P6 IMAD.IADD R113, R113, 0x1, -R246.reuse ;  /* 0x000000017171e824 */ /* 0x100fe200078e0af6 */
[----:B------:R-:W-:Y:S01]  /*6840*/  ISETP.GT.U32.AND P6, PT, R246, R112, PT ;  /* 0x00000070f600720c */ /* 0x000fe20003fc4070 */
[----:B------:R-:W-:Y:S01]  /*6850*/  @!P4 IMAD.IADD R114, R114, 0x1, -R246 ;  /* 0x000000017272c824 */ /* 0x000fe200078e0af6 */
[----:B------:R-:W-:Y:S01]  /*6860*/  IABS R120, R125 ;  /* 0x0000007d00787213 */ /* 0x000fe20000000000 */
[----:B------:R-:W-:Y:S01]  /*6870*/  IMAD.HI.U32 R115, R243, R117, RZ ;  /* 0x00000075f3737227 */ /* 0x000fe200078e00ff */
[----:B------:R-:W-:-:S02]  /*6880*/  ISETP.GT.U32.AND P4, PT, R246, R113, PT ;  /* 0x00000071f600720c */ /* 0x000fc40003f84070 */
[----:B------:R-:W-:Y:S01]  /*6890*/  ISETP.GE.AND P2, PT, R121, RZ, PT ;  /* 0x000000ff7900720c */ /* 0x000fe20003f46270 */
[----:B------:R-:W-:Y:S01]  /*68a0*/  @!P3 IMAD.MOV R110, RZ, RZ, -R110 ;  /* 0x000000ffff6eb224 */ /* 0x000fe200078e0a6e */
[C---:B------:R-:W-:Y:S01]  /*68b0*/  ISETP.GT.U32.AND P3, PT, R246.reuse, R114, PT ;  /* 0x00000072f600720c */ /* 0x040fe20003f64070 */
[----:B------:R-:W-:Y:S02]  /*68c0*/  IMAD.MOV R115, RZ, RZ, -R115 ;  /* 0x000000ffff737224 */ /* 0x000fe400078e0a73 */
[----:B------:R-:W-:Y:S02]  /*68d0*/  @!P1 IMAD.MOV R111, RZ, RZ, -R111 ;  /* 0x000000ffff6f9224 */ /* 0x000fe400078e0a6f */
[----:B------:R-:W-:Y:S02]  /*68e0*/  IMAD R115, R246, R115, R117 ;  /* 0x00000073f6737224 */ /* 0x000fe400078e0275 */
[----:B------:R-:W-:Y:S02]  /*68f0*/  IMAD.MOV R117, RZ, RZ, -R116 ;  /* 0x000000ffff757224 */ /* 0x000fe400078e0a74 */
[----:B------:R-:W-:Y:S01]  /*6900*/  @!P6 IMAD.IADD R112, R112, 0x1, -R246 ;  /* 0x000000017070e824 */ /* 0x000fe200078e0af6 */
[C---:B------:R-:W-:Y:S01]  /*6910*/  ISETP.GT.U32.AND P6, PT, R246.reuse, R115, PT ;  /* 0x00000073f600720c */ /* 0x040fe20003fc4070 */
[----:B------:R-:W-:-:S02]  /*6920*/  IMAD R116, R246, R117, R118 ;  /* 0x00000075f6747224 */ /* 0x000fc400078e0276 */
[----:B------:R-:W-:Y:S02]  /*6930*/  @!P3 IMAD.IADD R114, R114, 0x1, -R246 ;  /* 0x000000017272b824 */ /* 0x000fe400078e0af6 */
[----:B------:R-:W-:Y:S01]  /*6940*/  IMAD.HI.U32 R117, R243, R119, RZ ;  /* 0x00000077f3757227 */ /* 0x000fe200078e00ff */
[----:B------:R-:W-:-:S03]  /*6950*/  ISETP.GT.U32.AND P3, PT, R246, R116, PT ;  /* 0x00000074f600720c */ /* 0x000fc60003f64070 */
[----:B------:R-:W-:Y:S02]  /*6960*/  IMAD.MOV R117, RZ, RZ, -R117 ;  /* 0x000000ffff757224 */ /* 0x000fe400078e0a75 */
[----:B------:R-:W-:-:S04]  /*6970*/  IMAD.HI.U32 R118, R243, R120, RZ ;  /* 0x00000078f3767227 */ /* 0x000fc800078e00ff */
[----:B------:R-:W-:Y:S01]  /*6980*/  @!P6 IMAD.IADD R115, R115, 0x1, -R246 ;  /* 0x000000017373e824 */ /* 0x000fe200078e0af6 */
[----:B------:R-:W-:Y:S01]  /*6990*/  ISETP.GE.AND P6, PT, R123, RZ, PT ;  /* 0x000000ff7b00720c */ /* 0x000fe20003fc6270 */
[C---:B------:R-:W-:Y:S01]  /*69a0*/  IMAD R117, R246.reuse, R117, R119 ;  /* 0x00000075f6757224 */ /* 0x040fe200078e0277 */
[----:B------:R-:W-:Y:S01]  /*69b0*/  IABS R119, R126 ;  /* 0x0000007e00777213 */ /* 0x000fe20000000000 */
[----:B------:R-:W-:Y:S01]  /*69c0*/  IMAD.MOV R121, RZ, RZ, -R118 ;  /* 0x000000ffff797224 */ /* 0x000fe200078e0a76 */
[----:B------:R-:W-:Y:S01]  /*69d0*/  ISETP.GT.U32.AND P1, PT, R246, R115, PT ;  /* 0x00000073f600720c */ /* 0x000fe20003f24070 */
[----:B------:R-:W-:Y:S02]  /*69e0*/  @!P3 IMAD.IADD R116, R116, 0x1, -R246 ;  /* 0x000000017474b824 */ /* 0x000fe400078e0af6 */
[C---:B------:R-:W-:Y:S02]  /*69f0*/  IMAD R118, R246.reuse, R121, R120 ;  /* 0x00000079f6767224 */ /* 0x040fe400078e0278 */
[----:B------:R-:W-:Y:S01]  /*6a00*/  IMAD.MOV.U32 R121, RZ, RZ, R119 ;  /* 0x000000ffff797224 */ /* 0x000fe200078e0077 */
[----:B------:R-:W-:Y:S01]  /*6a10*/  ISETP.GT.U32.AND P3, PT, R246, R116, PT ;  /* 0x00000074f600720c */ /* 0x000fe20003f64070 */
[----:B------:R-:W-:Y:S01]  /*6a20*/  @!P4 IMAD.IADD R113, R113, 0x1, -R246 ;  /* 0x000000017171c824 */ /* 0x000fe200078e0af6 */
[----:B------:R-:W-:Y:S01]  /*6a30*/  ISETP.GE.AND P4, PT, R122, RZ, PT ;  /* 0x000000ff7a00720c */ /* 0x000fe20003f86270 */
[----:B------:R-:W-:Y:S01]  /*6a40*/  IMAD.HI.U32 R119, R243, R121, RZ ;  /* 0x00000079f3777227 */ /* 0x000fe200078e00ff */
[----:B------:R-:W-:-:S03]  /*6a50*/  IABS R122, R127 ;  /* 0x0000007f007a7213 */ /* 0x000fc60000000000 */
[----:B------:R-:W-:Y:S01]  /*6a60*/  @!P5 IMAD.MOV R113, RZ, RZ, -R113 ;  /* 0x000000ffff71d224 */ /* 0x000fe200078e0a71 */
[----:B------:R-:W-:Y:S01]  /*6a70*/  ISETP.GT.U32.AND P5, PT, R246, R118, PT ;  /* 0x00000076f600720c */ /* 0x000fe20003fa4070 */
[----:B------:R-:W-:-:S04]  /*6a80*/  IMAD.HI.U32 R120, R243, R122, RZ ;  /* 0x0000007af3787227 */ /* 0x000fc800078e00ff */
[----:B------:R-:W-:Y:S02]  /*6a90*/  IMAD.MOV R119, RZ, RZ, -R119 ;  /* 0x000000ffff777224 */ /* 0x000fe400078e0a77 */
[----:B------:R-:W-:Y:S01]  /*6aa0*/  @!P1 IMAD.IADD R115, R115, 0x1, -R246 ;  /* 0x0000000173739824 */ /* 0x000fe200078e0af6 */
[----:B------:R-:W-:Y:S01]  /*6ab0*/  ISETP.GE.AND P1, PT, R125, RZ, PT ;  /* 0x000000ff7d00720c */ /* 0x000fe20003f26270 */
[----:B------:R-:W-:Y:S02]  /*6ac0*/  IMAD.MOV R123, RZ, RZ, -R120 ;  /* 0x000000ffff7b7224 */ /* 0x000fe400078e0a78 */
[----:B------:R-:W-:Y:S02]  /*6ad0*/  IMAD R119, R246, R119, R121 ;  /* 0x00000077f6777224 */ /* 0x000fe400078e0279 */
[----:B------:R-:W-:Y:S01]  /*6ae0*/  @!P3 IMAD.IADD R116, R116, 0x1, -R246 ;  /* 0x000000017474b824 */ /* 0x000fe200078e0af6 */
[----:B------:R-:W-:Y:S01]  /*6af0*/  ISETP.GE.AND P3, PT, R126, RZ, PT ;  /* 0x000000ff7e00720c */ /* 0x000fe20003f66270 */
[----:B------:R-:W-:Y:S01]  /*6b00*/  IMAD R120, R246, R123, R122 ;  /* 0x0000007bf6787224 */ /* 0x000fe200078e027a */
[----:B------:R-:W-:Y:S01]  /*6b10*/  LOP3.LUT R122, R242, 0x104, RZ, 0xfc, !PT ;  /* 0x00000104f27a7812 */ /* 0x000fe200078efcff */
[----:B------:R-:W-:Y:S01]  /*6b20*/  @!P4 IMAD.MOV R115, RZ, RZ, -R115 ;  /* 0x000000ffff73c224 */ /* 0x000fe200078e0a73 */
[----:B------:R-:W-:Y:S01]  /*6b30*/  ISETP.GT.U32.AND P4, PT, R246, R119, PT ;  /* 0x00000077f600720c */ /* 0x000fe20003f84070 */
[----:B------:R-:W-:Y:S01]  /*6b40*/  @!P5 IMAD.IADD R118, R118, 0x1, -R246 ;  /* 0x000000017676d824 */ /* 0x000fe200078e0af6 */
[----:B------:R-:W-:Y:S01]  /*6b50*/  IABS R123, R122 ;  /* 0x0000007a007b7213 */ /* 0x000fe20000000000 */
[----:B------:R-:W-:Y:S01]  /*6b60*/  @!P6 IMAD.MOV R116, RZ, RZ, -R116 ;  /* 0x000000ffff74e224 */ /* 0x000fe200078e0a74 */
[C---:B------:R-:W-:Y:S01]  /*6b70*/  ISETP.GT.U32.AND P6, PT, R246.reuse, R120, PT ;  /* 0x00000078f600720c */ /* 0x040fe20003fc4070 */
[----:B------:R-:W-:Y:S01]  /*6b80*/  @!P0 IMAD.MOV R112, RZ, RZ, -R112 ;  /* 0x000000ffff708224 */ /* 0x000fe200078e0a70 */
[C---:B------:R-:W-:Y:S01]  /*6b90*/  ISETP.GT.U32.AND P5, PT, R246.reuse, R118, PT ;  /* 0x00000076f600720c */ /* 0x040fe20003fa4070 */
[----:B------:R-:W-:Y:S01]  /*6ba0*/  @!P2 IMAD.MOV R114, RZ, RZ, -R114 ;  /* 0x000000ffff72a224 */ /* 0x000fe200078e0a72 */
[----:B------:R-:W-:Y:S01]  /*6bb0*/  ISETP.GT.U32.AND P0, PT, R246, R117, PT ;  /* 0x00000075f600720c */ /* 0x000fe20003f04070 */
[----:B------:R-:W-:Y:S01]  /*6bc0*/  IMAD.HI.U32 R121, R243, R123, RZ ;  /* 0x0000007bf3797227 */ /* 0x000fe200078e00ff */
[----:B------:R-:W-:-:S02]  /*6bd0*/  ISETP.GE.AND P2, PT, R124, RZ, PT ;  /* 0x000000ff7c00720c */ /* 0x000fc40003f46270 */
[----:B------:R-:W-:Y:S01]  /*6be0*/  IABS R124, R128 ;  /* 0x00000080007c7213 */ /* 0x000fe20000000000 */
[--C-:B------:R-:W-:Y:S01]  /*6bf0*/  @!P4 IMAD.IADD R119, R119, 0x1, -R246.reuse ;  /* 0x000000017777c824 */ /* 0x100fe200078e0af6 */
[----:B------:R-:W-:Y:S01]  /*6c00*/  IABS R126, R130 ;  /* 0x00000082007e7213 */ /* 0x000fe20000000000 */
[----:B------:R-:W-:Y:S02]  /*6c10*/  IMAD.MOV R121, RZ, RZ, -R121 ;  /* 0x000000ffff797224 */ /* 0x000fe400078e0a79 */
[--C-:B------:R-:W-:Y:S01]  /*6c20*/  @!P6 IMAD.IADD R120, R120, 0x1, -R246.reuse ;  /* 0x000000017878e824 */ /* 0x100fe200078e0af6 */
[----:B------:R-:W-:Y:S01]  /*6c30*/  ISETP.GT.U32.AND P4, PT, R246, R119, PT ;  /* 0x00000077f600720c */ /* 0x000fe20003f84070 */
[----:B------:R-:W-:Y:S01]  /*6c40*/  @!P5 IMAD.IADD R118, R118, 0x1, -R246 ;  /* 0x000000017676d824 */ /* 0x000fe200078e0af6 */
[----:B------:R-:W-:Y:S01]  /*6c50*/  ISETP.GE.AND P5, PT, R122, RZ, PT ;  /* 0x000000ff7a00720c */ /* 0x000fe20003fa6270 */
[----:B------:R-:W-:Y:S01]  /*6c60*/  IMAD.HI.U32 R122, R243, R124, RZ ;  /* 0x0000007cf37a7227 */ /* 0x000fe200078e00ff */
[----:B------:R-:W-:-:S03]  /*6c70*/  ISETP.GT.U32.AND P6, PT, R246, R120, PT ;  /* 0x00000078f600720c */ /* 0x000fc60003fc4070 */
[----:B------:R-:W-:Y:S02]  /*6c80*/  @!P0 IMAD.IADD R117, R117, 0x1, -R246 ;  /* 0x0000000175758824 */ /* 0x000fe400078e0af6 */
[----:B------:R-:W-:Y:S02]  /*6c90*/  IMAD.MOV R125, RZ, RZ, -R122 ;  /* 0x000000ffff7d7224 */ /* 0x000fe400078e0a7a */
[C---:B------:R-:W-:Y:S01]  /*6ca0*/  IMAD R121, R246.reuse, R121, R123 ;  /* 0x00000079f6797224 */ /* 0x040fe200078e027b */
[C---:B------:R-:W-:Y:S01]  /*6cb0*/  ISETP.GT.U32.AND P0, PT, R246.reuse, R117, PT ;  /* 0x00000075f600720c */ /* 0x040fe20003f04070 */
[C---:B------:R-:W-:Y:S02]  /*6cc0*/  IMAD R122, R246.reuse, R125, R124 ;  /* 0x0000007df67a7224 */ /* 0x040fe400078e027c */
[--C-:B------:R-:W-:Y:S01]  /*6cd0*/  @!P4 IMAD.IADD R119, R119, 0x1, -R246.reuse ;  /* 0x000000017777c824 */ /* 0x100fe200078e0af6 */
[----:B------:R-:W-:Y:S01]  /*6ce0*/  ISETP.GT.U32.AND P4, PT, R246, R121, PT ;  /* 0x00000079f600720c */ /* 0x000fe20003f84070 */
[----:B------:R-:W-:Y:S01]  /*6cf0*/  @!P6 IMAD.IADD R120, R120, 0x1, -R246 ;  /* 0x000000017878e824 */ /* 0x000fe200078e0af6 */
[----:B------:R-:W-:Y:S01]  /*6d00*/  ISETP.GT.U32.AND P6, PT, R246, R122, PT ;  /* 0x0000007af600720c */ /* 0x000fe20003fc4070 */
[----:B------:R-:W-:-:S04]  /*6d10*/  IMAD.HI.U32 R123, R243, R126, RZ ;  /* 0x0000007ef37b7227 */ /* 0x000fc800078e00ff */
[----:B------:R-:W-:Y:S02]  /*6d20*/  IMAD.MOV R123, RZ, RZ, -R123 ;  /* 0x000000ffff7b7224 */ /* 0x000fe400078e0a7b */
[----:B------:R-:W-:Y:S01]  /*6d30*/  @!P0 IMAD.IADD R117, R117, 0x1, -R246 ;  /* 0x0000000175758824 */ /* 0x000fe200078e0af6 */
[----:B------:R-:W-:Y:S01]  /*6d40*/  ISETP.GE.AND P0, PT, R127, RZ, PT ;  /* 0x000000ff7f00720c */ /* 0x000fe20003f06270 */
[----:B------:R-:W-:Y:S01]  /*6d50*/  IMAD R123, R246, R123, R126 ;  /* 0x0000007bf67b7224 */ /* 0x000fe200078e027e */
[----:B------:R-:W-:Y:S01]  /*6d60*/  IABS R127, R131 ;  /* 0x00000083007f7213 */ /* 0x000fe20000000000 */
[--C-:B------:R-:W-:Y:S01]  /*6d70*/  @!P4 IMAD.IADD R121, R121, 0x1, -R246.reuse ;  /* 0x000000017979c824 */ /* 0x100fe200078e0af6 */
[----:B------:R-:W-:Y:S01]  /*6d80*/  IABS R126, R135 ;  /* 0x00000087007e7213 */ /* 0x000fe20000000000 */
[----:B------:R-:W-:Y:S01]  /*6d90*/  @!P2 IMAD.MOV R117, RZ, RZ, -R117 ;  /* 0x000000ffff75a224 */ /* 0x000fe200078e0a75 */
[----:B------:R-:W-:Y:S01]  /*6da0*/  ISETP.GE.AND P2, PT, R128, RZ, PT ;  /* 0x000000ff8000720c */ /* 0x000fe20003f46270 */
[----:B------:R-:W-:Y:S01]  /*6db0*/  @!P6 IMAD.IADD R122, R122, 0x1, -R246 ;  /* 0x000000017a7ae824 */ /* 0x000fe200078e0af6 */
[----:B------:R-:W-:Y:S01]  /*6dc0*/  IABS R128, R132 ;  /* 0x0000008400807213 */ /* 0x000fe20000000000 */
[----:B------:R-:W-:Y:S01]  /*6dd0*/  IMAD.HI.U32 R124, R243, R127, RZ ;  /* 0x0000007ff37c7227 */ /* 0x000fe200078e00ff */
[----:B------:R-:W-:-:S02]  /*6de0*/  ISETP.GT.U32.AND P6, PT, R246, R121, PT ;  /* 0x00000079f600720c */ /* 0x000fc40003fc4070 */
[----:B------:R-:W-:Y:S01]  /*6df0*/  ISETP.GT.U32.AND P4, PT, R246, R123, PT ;  /* 0x0000007bf600720c */ /* 0x000fe20003f84070 */
[----:B------:R-:W-:-:S04]  /*6e00*/  IMAD.HI.U32 R125, R243, R128, RZ ;  /* 0x00000080f37d7227 */ /* 0x000fc800078e00ff */
[----:B------:R-:W-:Y:S02]  /*6e10*/  IMAD.MOV R124, RZ, RZ, -R124 ;  /* 0x000000ffff7c7224 */ /* 0x000fe400078e0a7c */
[----:B------:R-:W-:Y:S02]  /*6e20*/  IMAD.MOV R125, RZ, RZ, -R125 ;  /* 0x000000ffff7d7224 */ /* 0x000fe400078e0a7d */
[C---:B------:R-:W-:Y:S02]  /*6e30*/  IMAD R124, R246.reuse, R124, R127 ;  /* 0x0000007cf67c7224 */ /* 0x040fe400078e027f */
[C---:B------:R-:W-:Y:S02]  /*6e40*/  IMAD R125, R246.reuse, R125, R128 ;  /* 0x0000007df67d7224 */ /* 0x040fe400078e0280 */
[----:B------:R-:W-:Y:S01]  /*6e50*/  @!P6 IMAD.IADD R121, R121, 0x1, -R246 ;  /* 0x000000017979e824 */ /* 0x000fe200078e0af6 */
[----:B------:R-:W-:Y:S01]  /*6e60*/  ISETP.GT.U32.AND P6, PT, R246, R124, PT ;  /* 0x0000007cf600720c */ /* 0x000fe20003fc4070 */
[----:B------:R-:W-:-:S02]  /*6e70*/  IMAD.MOV.U32 R128, RZ, RZ, R126 ;  /* 0x000000ffff807224 */ /* 0x000fc400078e007e */
[----:B------:R-:W-:-:S04]  /*6e80*/  IMAD.HI.U32 R126, R243, R129, RZ ;  /* 0x00000081f37e7227 */ /* 0x000fc800078e00ff */
[----:B------:R-:W-:Y:S02]  /*6e90*/  IMAD.MOV R126, RZ, RZ, -R126 ;  /* 0x000000ffff7e7224 */ /* 0x000fe400078e0a7e */
[----:B------:R-:W-:Y:S01]  /*6ea0*/  @!P3 IMAD.MOV R119, RZ, RZ, -R119 ;  /* 0x000000ffff77b224 */ /* 0x000fe200078e0a77 */
[C---:B------:R-:W-:Y:S01]  /*6eb0*/  ISETP.GT.U32.AND P3, PT, R246.reuse, R122, PT ;  /* 0x0000007af600720c */ /* 0x040fe20003f64070 */
[----:B------:R-:W-:Y:S01]  /*6ec0*/  IMAD R126, R246, R126, R129 ;  /* 0x0000007ef67e7224 */ /* 0x000fe200078e0281 */
[----:B------:R-:W-:Y:S01]  /*6ed0*/  IABS R129, R136 ;  /* 0x0000008800817213 */ /* 0x000fe20000000000 */
[----:B------:R-:W-:Y:S02]  /*6ee0*/  @!P6 IMAD.IADD R124, R124, 0x1, -R246 ;  /* 0x000000017c7ce824 */ /* 0x000fe400078e0af6 */
[----:B------:R-:W-:Y:S01]  /*6ef0*/  IMAD.HI.U32 R127, R243, R128, RZ ;  /* 0x00000080f37f7227 */ /* 0x000fe200078e00ff */
[----:B------:R-:W-:-:S03]  /*6f00*/  ISETP.GT.U32.AND P6, PT, R246, R126, PT ;  /* 0x0000007ef600720c */ /* 0x000fc60003fc4070 */
[----:B------:R-:W-:Y:S02]  /*6f10*/  IMAD.MOV R127, RZ, RZ, -R127 ;  /* 0x000000ffff7f7224 */ /* 0x000fe400078e0a7f */
[----:B------:R-:W-:Y:S02]  /*6f20*/  @!P4 IMAD.IADD R123, R123, 0x1, -R246 ;  /* 0x000000017b7bc824 */ /* 0x000fe400078e0af6 */
[----:B------:R-:W-:Y:S01]  /*6f30*/  @!P5 IMAD.MOV R121, RZ, RZ, -R121 ;  /* 0x000000ffff79d224 */ /* 0x000fe200078e0a79 */
[C---:B------:R-:W-:Y:S01]  /*6f40*/  ISETP.GT.U32.AND P5, PT, R246.reuse, R125, PT ;  /* 0x0000007df600720c */ /* 0x040fe20003fa4070 */
[C---:B------:R-:W-:Y:S01]  /*6f50*/  IMAD R127, R246.reuse, R127, R128 ;  /* 0x0000007ff67f7224 */ /* 0x040fe200078e0280 */
[----:B------:R-:W-:Y:S01]  /*6f60*/  ISETP.GT.U32.AND P4, PT, R246, R123, PT ;  /* 0x0000007bf600720c */ /* 0x000fe20003f84070 */
[----:B------:R-:W-:-:S04]  /*6f70*/  IMAD.HI.U32 R128, R243, R129, RZ ;  /* 0x00000081f3807227 */ /* 0x000fc800078e00ff */
[--C-:B------:R-:W-:Y:S02]  /*6f80*/  @!P6 IMAD.IADD R126, R126, 0x1, -R246.reuse ;  /* 0x000000017e7ee824 */ /* 0x100fe400078e0af6 */
[----:B------:R-:W-:Y:S01]  /*6f90*/  @!P3 IMAD.IADD R122, R122, 0x1, -R246 ;  /* 0x000000017a7ab824 */ /* 0x000fe200078e0af6 */
[----:B------:R-:W-:Y:S01]  /*6fa0*/  ISETP.GE.AND P3, PT, R132, RZ, PT ;  /* 0x000000ff8400720c */ /* 0x000fe20003f66270 */
[----:B------:R-:W-:Y:S01]  /*6fb0*/  IMAD.MOV R128, RZ, RZ, -R128 ;  /* 0x000000ffff807224 */ /* 0x000fe200078e0a80 */
[C---:B------:R-:W-:Y:S01]  /*6fc0*/  ISETP.GT.U32.AND P6, PT, R246.reuse, R126, PT ;  /* 0x0000007ef600720c */ /* 0x040fe20003fc4070 */
[----:B------:R-:W-:Y:S01]  /*6fd0*/  @!P2 IMAD.MOV R122, RZ, RZ, -R122 ;  /* 0x000000ffff7aa224 */ /* 0x000fe200078e0a7a */
[C---:B------:R-:W-:Y:S01]  /*6fe0*/  ISETP.GT.U32.AND P2, PT, R246.reuse, R124, PT ;  /* 0x0000007cf600720c */ /* 0x040fe20003f44070 */
[----:B------:R-:W-:Y:S01]  /*6ff0*/  IMAD R128, R246, R128, R129 ;  /* 0x00000080f6807224 */ /* 0x000fe200078e0281 */
[----:B------:R-:W-:Y:S01]  /*7000*/  IABS R132, R137 ;  /* 0x0000008900847213 */ /* 0x000fe20000000000 */
[----:B------:R-:W-:-:S02]  /*7010*/  @!P5 IMAD.IADD R125, R125, 0x1, -R246 ;  /* 0x000000017d7dd824 */ /* 0x000fc400078e0af6 */
[----:B------:R-:W-:Y:S01]  /*7020*/  @!P4 IMAD.IADD R123, R123, 0x1, -R246 ;  /* 0x000000017b7bc824 */ /* 0x000fe200078e0af6 */
[----:B------:R-:W-:Y:S01]  /*7030*/  ISETP.GE.AND P4, PT, R133, RZ, PT ;  /* 0x000000ff8500720c */ /* 0x000fe20003f86270 */
[----:B------:R-:W-:Y:S01]  /*7040*/  @!P1 IMAD.MOV R118, RZ, RZ, -R118 ;  /* 0x000000ffff769224 */ /* 0x000fe200078e0a76 */
[----:B------:R-:W-:Y:S01]  /*7050*/  ISETP.GE.AND P1, PT, R130, RZ, PT ;  /* 0x000000ff8200720c */ /* 0x000fe20003f26270 */
[----:B------:R-:W-:Y:S01]  /*7060*/  @!P0 IMAD.MOV R120, RZ, RZ, -R120 ;  /* 0x000000ffff788224 */ /* 0x000fe200078e0a78 */
[----:B------:R-:W-:Y:S01]  /*7070*/  ISETP.GT.U32.AND P5, PT, R246, R125, PT ;  /* 0x0000007df600720c */ /* 0x000fe20003fa4070 */
[--C-:B------:R-:W-:Y:S01]  /*7080*/  @!P6 IMAD.IADD R126, R126, 0x1, -R246.reuse ;  /* 0x000000017e7ee824 */ /* 0x100fe200078e0af6 */
[----:B------:R-:W-:Y:S01]  /*7090*/  ISETP.GT.U32.AND P6, PT, R246, R128, PT ;  /* 0x00000080f600720c */ /* 0x000fe20003fc4070 */
[----:B------:R-:W-:Y:S01]  /*70a0*/  IMAD.HI.U32 R129, R243, R132, RZ ;  /* 0x00000084f3817227 */ /* 0x000fe200078e00ff */
[----:B------:R-:W-:Y:S02]  /*70b0*/  IABS R133, R138 ;  /* 0x0000008a00857213 */ /* 0x000fe40000000000 */
[----:B------:R-:W-:Y:S01]  /*70c0*/  ISETP.GE.AND P0, PT, R131, RZ, PT ;  /* 0x000000ff8300720c */ /* 0x000fe20003f06270 */
[----:B------:R-:W-:Y:S01]  /*70d0*/  @!P2 IMAD.IADD R124, R124, 0x1, -R246 ;  /* 0x000000017c7ca824 */ /* 0x000fe200078e0af6 */
[----:B------:R-:W-:Y:S01]  /*70e0*/  ISETP.GT.U32.AND P2, PT, R246, R127, PT ;  /* 0x0000007ff600720c */ /* 0x000fe20003f44070 */
[----:B------:R-:W-:-:S04]  /*70f0*/  IMAD.HI.U32 R130, R243, R133, RZ ;  /* 0x00000085f3827227 */ /* 0x000fc800078e00ff */
[----:B------:R-:W-:Y:S02]  /*7100*/  IMAD.MOV R129, RZ, RZ, -R129 ;  /* 0x000000ffff817224 */ /* 0x000fe400078e0a81 */
[----:B------:R-:W-:-:S04]  /*7110*/  IMAD.HI.U32 R131, R243, R134, RZ ;  /* 0x00000086f3837227 */ /* 0x000fc800078e00ff */
[----:B------:R-:W-:Y:S02]  /*7120*/  IMAD.MOV R130, RZ, RZ, -R130 ;  /* 0x000000ffff827224 */ /* 0x000fe400078e0a82 */
[----:B------:R-:W-:Y:S02]  /*7130*/  IMAD R129, R246, R129, R132 ;  /* 0x00000081f6817224 */ /* 0x000fe400078e0284 */
[----:B------:R-:W-:Y:S02]  /*7140*/  IMAD.MOV R131, RZ, RZ, -R131 ;  /* 0x000000ffff837224 */ /* 0x000fe400078e0a83 */
[--C-:B------:R-:W-:Y:S02]  /*7150*/  @!P6 IMAD.IADD R128, R128, 0x1, -R246.reuse ;  /* 0x000000018080e824 */ /* 0x100fe400078e0af6 */
[----:B------:R-:W-:Y:S01]  /*7160*/  @!P5 IMAD.IADD R125, R125, 0x1, -R246 ;  /* 0x000000017d7dd824 */ /* 0x000fe200078e0af6 */
[----:B------:R-:W-:Y:S01]  /*7170*/  ISETP.GE.AND P5, PT, R135, RZ, PT ;  /* 0x000000ff8700720c */ /* 0x000fe20003fa6270 */
[----:B------:R-:W-:-:S02]  /*7180*/  IMAD R130, R246, R130, R133 ;  /* 0x00000082f6827224 */ /* 0x000fc400078e0285 */
        /* <DEDUP_REMOVED lines=12> */
[----:B------:R-:W-:Y:S01]  /*7250*/  IABS R136, R141 ;  /* 0x0000008d00887213 */ /* 0x000fe20000000000 */
[----:B------:R-:W-:Y:S02]  /*7260*/  IMAD.MOV R135, RZ, RZ, -R132 ;  /* 0x000000ffff877224 */ /* 0x000fe400078e0a84 */
[--C-:B------:R-:W-:Y:S01]  /*7270*/  @!P1 IMAD.IADD R129, R129, 0x1, -R246.reuse ;  /* 0x0000000181819824 */ /* 0x100fe200078e0af6 */
[----:B------:R-:W-:Y:S01]  /*7280*/  ISETP.GE.AND P1, PT, R139, RZ, PT ;  /* 0x000000ff8b00720c */ /* 0x000fe20003f26270 */
[----:B------:R-:W-:Y:S01]  /*7290*/  @!P0 IMAD.IADD R128, R128, 0x1, -R246 ;  /* 0x0000000180808824 */ /* 0x000fe200078e0af6 */
[----:B------:R-:W-:Y:S01]  /*72a0*/  ISETP.GE.AND P0, PT, R138, RZ, PT ;  /* 0x000000ff8a00720c */ /* 0x000fe20003f06270 */
[----:B------:R-:W-:Y:S01]  /*72b0*/  IMAD R132, R246, R135, R134 ;  /* 0x00000087f6847224 */ /* 0x000fe200078e0286 */
[----:B------:R-:W-:Y:S01]  /*72c0*/  IABS R138, R142 ;  /* 0x0000008e008a7213 */ /* 0x000fe20000000000 */
[----:B------:R-:W-:Y:S01]  /*72d0*/  @!P3 IMAD.IADD R130, R130, 0x1, -R246 ;  /* 0x000000018282b824 */ /* 0x000fe200078e0af6 */
[C---:B------:R-:W-:Y:S01]  /*72e0*/  ISETP.GT.U32.AND P3, PT, R246.reuse, R129, PT ;  /* 0x00000081f600720c */ /* 0x040fe20003f64070 */
[----:B------:R-:W-:Y:S01]  /*72f0*/  @!P2 IMAD.MOV R128, RZ, RZ, -R128 ;  /* 0x000000ffff80a224 */ /* 0x000fe200078e0a80 */
[----:B------:R-:W-:Y:S01]  /*7300*/  ISETP.GT.U32.AND P2, PT, R246, R132, PT ;  /* 0x00000084f600720c */ /* 0x000fe20003f44070 */
[----:B------:R-:W-:-:S04]  /*7310*/  IMAD.HI.U32 R133, R243, R136, RZ ;  /* 0x00000088f3857227 */ /* 0x000fc800078e00ff */
[----:B------:R-:W-:Y:S01]  /*7320*/  @!P6 IMAD.IADD R127, R127, 0x1, -R246 ;  /* 0x000000017f7fe824 */ /* 0x000fe200078e0af6 */
[----:B------:R-:W-:Y:S01]  /*7330*/  ISETP.GT.U32.AND P6, PT, R246, R131, PT ;  /* 0x00000083f600720c */ /* 0x000fe20003fc4070 */
[----:B------:R-:W-:Y:S01]  /*7340*/  @!P4 IMAD.MOV R126, RZ, RZ, -R126 ;  /* 0x000000ffff7ec224 */ /* 0x000fe200078e0a7e */
[----:B------:R-:W-:Y:S01]  /*7350*/  ISETP.GE.AND P4, PT, R137, RZ, PT ;  /* 0x000000ff8900720c */ /* 0x000fe20003f86270 */
[----:B------:R-:W-:Y:S01]  /*7360*/  IMAD.MOV R133, RZ, RZ, -R133 ;  /* 0x000000ffff857224 */ /* 0x000fe200078e0a85 */
[----:B------:R-:W-:Y:S01]  /*7370*/  LOP3.LUT R137, R242, 0x11e, RZ, 0xfc, !PT ;  /* 0x0000011ef2897812 */ /* 0x000fe200078efcff */
[----:B------:R-:W-:Y:S01]  /*7380*/  @!P3 IMAD.IADD R129, R129, 0x1, -R246 ;  /* 0x000000018181b824 */ /* 0x000fe200078e0af6 */
[----:B------:R-:W-:Y:S01]  /*7390*/  ISETP.GE.AND P3, PT, R140, RZ, PT ;  /* 0x000000ff8c00720c */ /* 0x000fe20003f66270 */
[----:B------:R-:W-:Y:S01]  /*73a0*/  IMAD R133, R246, R133, R136 ;  /* 0x00000085f6857224 */ /* 0x000fe200078e0288 */
[----:B------:R-:W-:Y:S01]  /*73b0*/  IABS R136, R137 ;  /* 0x0000008900887213 */ /* 0x000fe20000000000 */
[----:B------:R-:W-:Y:S01]  /*73c0*/  @!P2 IMAD.IADD R132, R132, 0x1, -R246 ;  /* 0x000000018484a824 */ /* 0x000fe200078e0af6 */
[----:B------:R-:W-:Y:S01]  /*73d0*/  LOP3.LUT R140, R242, 0x122, RZ, 0xfc, !PT ;  /* 0x00000122f28c7812 */ /* 0x000fe200078efcff */
[----:B------:R-:W-:Y:S01]  /*73e0*/  @!P5 IMAD.MOV R127, RZ, RZ, -R127 ;  /* 0x000000ffff7fd224 */ /* 0x000fe200078e0a7f */
[----:B------:R-:W-:Y:S01]  /*73f0*/  ISETP.GE.AND P2, PT, R137, RZ, PT ;  /* 0x000000ff8900720c */ /* 0x000fe20003f46270 */
[----:B------:R-:W-:Y:S01]  /*7400*/  IMAD.HI.U32 R134, R243, R136, RZ ;  /* 0x00000088f3867227 */ /* 0x000fe200078e00ff */
[----:B------:R-:W-:-:S03]  /*7410*/  IABS R139, R140 ;  /* 0x0000008c008b7213 */ /* 0x000fc60000000000 */
[----:B------:R-:W-:Y:S01]  /*7420*/  @!P6 IMAD.IADD R131, R131, 0x1, -R246 ;  /* 0x000000018383e824 */ /* 0x000fe200078e0af6 */
[C---:B------:R-:W-:Y:S01]  /*7430*/  ISETP.GT.U32.AND P6, PT, R246.reuse, R130, PT ;  /* 0x00000082f600720c */ /* 0x040fe20003fc4070 */
[----:B------:R-:W-:Y:S01]  /*7440*/  @!P4 IMAD.MOV R129, RZ, RZ, -R129 ;  /* 0x000000ffff81c224 */ /* 0x000fe200078e0a81 */
[C---:B------:R-:W-:Y:S01]  /*7450*/  ISETP.GT.U32.AND P4, PT, R246.reuse, R132, PT ;  /* 0x00000084f600720c */ /* 0x040fe20003f84070 */
[----:B------:R-:W-:Y:S01]  /*7460*/  IMAD.MOV R137, RZ, RZ, -R134 ;  /* 0x000000ffff897224 */ /* 0x000fe200078e0a86 */
[----:B------:R-:W-:Y:S01]  /*7470*/  ISETP.GT.U32.AND P5, PT, R246, R131, PT ;  /* 0x00000083f600720c */ /* 0x000fe20003fa4070 */
[----:B------:R-:W-:-:S04]  /*7480*/  IMAD.HI.U32 R135, R243, R138, RZ ;  /* 0x0000008af3877227 */ /* 0x000fc800078e00ff */
[----:B------:R-:W-:Y:S01]  /*7490*/  IMAD R134, R246, R137, R136 ;  /* 0x00000089f6867224 */ /* 0x000fe200078e0288 */
[----:B------:R-:W-:Y:S01]  /*74a0*/  LOP3.LUT R137, R242, 0x124, RZ, 0xfc, !PT ;  /* 0x00000124f2897812 */ /* 0x000fe200078efcff */
[----:B------:R-:W-:-:S04]  /*74b0*/  IMAD.HI.U32 R136, R243, R139, RZ ;  /* 0x0000008bf3887227 */ /* 0x000fc800078e00ff */
[----:B------:R-:W-:Y:S02]  /*74c0*/  IMAD.MOV R136, RZ, RZ, -R136 ;  /* 0x000000ffff887224 */ /* 0x000fe400078e0a88 */
[--C-:B------:R-:W-:Y:S01]  /*74d0*/  @!P6 IMAD.IADD R130, R130, 0x1, -R246.reuse ;  /* 0x000000018282e824 */ /* 0x100fe200078e0af6 */
[----:B------:R-:W-:Y:S01]  /*74e0*/  ISETP.GT.U32.AND P6, PT, R246, R133, PT ;  /* 0x00000085f600720c */ /* 0x000fe20003fc4070 */
[----:B------:R-:W-:Y:S02]  /*74f0*/  @!P4 IMAD.IADD R132, R132, 0x1, -R246 ;  /* 0x000000018484c824 */ /* 0x000fe400078e0af6 */
[C---:B------:R-:W-:Y:S02]  /*7500*/  IMAD R136, R246.reuse, R136, R139 ;  /* 0x00000088f6887224 */ /* 0x040fe400078e028b */
[----:B------:R-:W-:Y:S02]  /*7510*/  @!P3 IMAD.MOV R132, RZ, RZ, -R132 ;  /* 0x000000ffff84b224 */ /* 0x000fe400078e0a84 */
[----:B------:R-:W-:Y:S01]  /*7520*/  IMAD.MOV R135, RZ, RZ, -R135 ;  /* 0x000000ffff877224 */ /* 0x000fe200078e0a87 */
[C---:B------:R-:W-:Y:S01]  /*7530*/  ISETP.GT.U32.AND P3, PT, R246.reuse, R136, PT ;  /* 0x00000088f600720c */ /* 0x040fe20003f64070 */
[----:B------:R-:W-:Y:S01]  /*7540*/  @!P0 IMAD.MOV R130, RZ, RZ, -R130 ;  /* 0x000000ffff828224 */ /* 0x000fe200078e0a82 */
[C---:B------:R-:W-:Y:S01]  /*7550*/  ISETP.GT.U32.AND P0, PT, R246.reuse, R134, PT ;  /* 0x00000086f600720c */ /* 0x040fe20003f04070 */
[----:B------:R-:W-:-:S02]  /*7560*/  IMAD R135, R246, R135, R138 ;  /* 0x00000087f6877224 */ /* 0x000fc400078e028a */
[--C-:B------:R-:W-:Y:S02]  /*7570*/  @!P6 IMAD.IADD R133, R133, 0x1, -R246.reuse ;  /* 0x000000018585e824 */ /* 0x100fe400078e0af6 */
[--C-:B------:R-:W-:Y:S01]  /*7580*/  @!P5 IMAD.IADD R131, R131, 0x1, -R246.reuse ;  /* 0x000000018383d824 */ /* 0x100fe200078e0af6 */
[----:B------:R-:W-:Y:S02]  /*7590*/  ISETP.GE.AND P5, PT, R141, RZ, PT ;  /* 0x000000ff8d00720c */ /* 0x000fe40003fa6270 */
[C---:B------:R-:W-:Y:S01]  /*75a0*/  ISETP.GT.U32.AND P6, PT, R246.reuse, R133, PT ;  /* 0x00000085f600720c */ /* 0x040fe20003fc4070 */
[----:B------:R-:W-:Y:S01]  /*75b0*/  @!P1 IMAD.MOV R131, RZ, RZ, -R131 ;  /* 0x000000ffff839224 */ /* 0x000fe200078e0a83 */
[----:B------:R-:W-:Y:S01]  /*75c0*/  ISETP.GT.U32.AND P4, PT, R246, R135, PT ;  /* 0x00000087f600720c */ /* 0x000fe20003f84070 */
[--C-:B------:R-:W-:Y:S01]  /*75d0*/  @!P3 IMAD.IADD R136, R136, 0x1, -R246.reuse ;  /* 0x000000018888b824 */ /* 0x100fe200078e0af6 */
[----:B------:R-:W-:Y:S01]  /*75e0*/  IABS R141, R143 ;  /* 0x0000008f008d7213 */ /* 0x000fe20000000000 */
[----:B------:R-:W-:Y:S01]  /*75f0*/  @!P0 IMAD.IADD R134, R134, 0x1, -R246 ;  /* 0x0000000186868824 */ /* 0x000fe200078e0af6 */
[----:B------:R-:W-:-:S02]  /*7600*/  ISETP.GE.AND P1, PT, R142, RZ, PT ;  /* 0x000000ff8e00720c */ /* 0x000fc40003f26270 */
[C---:B------:R-:W-:Y:S01]  /*7610*/  ISETP.GT.U32.AND P3, PT, R246.reuse, R136, PT ;  /* 0x00000088f600720c */ /* 0x040fe20003f64070 */
[----:B------:R-:W-:Y:S01]  /*7620*/  IMAD.HI.U32 R138, R243, R141, RZ ;  /* 0x0000008df38a7227 */ /* 0x000fe200078e00ff */
[----:B------:R-:W-:Y:S02]  /*7630*/  ISETP.GT.U32.AND P0, PT, R246, R134, PT ;  /* 0x00000086f600720c */ /* 0x000fe40003f04070 */
[----:B------:R-:W-:Y:S01]  /*7640*/  IABS R142, R144 ;  /* 0x00000090008e7213 */ /* 0x000fe20000000000 */
[----:B------:R-:W-:Y:S02]  /*7650*/  IMAD.MOV R138, RZ, RZ, -R138 ;  /* 0x000000ffff8a7224 */ /* 0x000fe400078e0a8a */
[--C-:B------:R-:W-:Y:S01]  /*7660*/  @!P6 IMAD.IADD R133, R133, 0x1, -R246.reuse ;  /* 0x000000018585e824 */ /* 0x100fe200078e0af6 */
[----:B------:R-:W-:Y:S01]  /*7670*/  ISETP.GE.AND P6, PT, R140, RZ, PT ;  /* 0x000000ff8c00720c */ /* 0x000fe20003fc6270 */
[----:B------:R-:W-:Y:S01]  /*7680*/  @!P4 IMAD.IADD R135, R135, 0x1, -R246 ;  /* 0x000000018787c824 */ /* 0x000fe200078e0af6 */
[----:B------:R-:W-:Y:S01]  /*7690*/  IABS R140, R137 ;  /* 0x00000089008c7213 */ /* 0x000fe20000000000 */
[----:B------:R-:W-:-:S02]  /*76a0*/  IMAD R138, R246, R138, R141 ;  /* 0x0000008af68a7224 */ /* 0x000fc400078e028d */
[----:B------:R-:W-:Y:S01]  /*76b0*/  @!P5 IMAD.MOV R133, RZ, RZ, -R133 ;  /* 0x000000ffff85d224 */ /* 0x000fe200078e0a85 */
[----:B------:R-:W-:Y:S01]  /*76c0*/  ISETP.GT.U32.AND P4, PT, R246, R135, PT ;  /* 0x00000087f600720c */ /* 0x000fe20003f84070 */
[----:B------:R-:W-:Y:S01]  /*76d0*/  @!P3 IMAD.IADD R136, R136, 0x1, -R246 ;  /* 0x000000018888b824 */ /* 0x000fe200078e0af6 */
[----:B------:R-:W-:Y:S01]  /*76e0*/  ISETP.GE.AND P5, PT, R137, RZ, PT ;  /* 0x000000ff8900720c */ /* 0x000fe20003fa6270 */
[----:B------:R-:W-:Y:S01]  /*76f0*/  IMAD.HI.U32 R137, R243, R140, RZ ;  /* 0x0000008cf3897227 */ /* 0x000fe200078e00ff */
[----:B------:R-:W-:-:S03]  /*7700*/  ISETP.GT.U32.AND P3, PT, R246, R138, PT ;  /* 0x0000008af600720c */ /* 0x000fc60003f64070 */
[----:B------:R-:W-:-:S04]  /*7710*/  IMAD.HI.U32 R139, R243, R142, RZ ;  /* 0x0000008ef38b7227 */ /* 0x000fc800078e00ff */
[----:B------:R-:W-:Y:S02]  /*7720*/  IMAD.MOV R137, RZ, RZ, -R137 ;  /* 0x000000ffff897224 */ /* 0x000fe400078e0a89 */
[----:B------:R-:W-:Y:S01]  /*7730*/  @!P0 IMAD.IADD R134, R134, 0x1, -R246 ;  /* 0x0000000186868824 */ /* 0x000fe200078e0af6 */
[----:B------:R-:W-:Y:S01]  /*7740*/  ISETP.GE.AND P0, PT, R143, RZ, PT ;  /* 0x000000ff8f00720c */ /* 0x000fe20003f06270 */
[----:B------:R-:W-:Y:S02]  /*7750*/  IMAD.MOV R139, RZ, RZ, -R139 ;  /* 0x000000ffff8b7224 */ /* 0x000fe400078e0a8b */
[----:B------:R-:W-:Y:S01]  /*7760*/  IMAD R137, R246, R137, R140 ;  /* 0x00000089f6897224 */ /* 0x000fe200078e028c */
[----:B------:R-:W-:Y:S01]  /*7770*/  LOP3.LUT R140, R242, 0x12a, RZ, 0xfc, !PT ;  /* 0x0000012af28c7812 */ /* 0x000fe200078efcff */
[----:B------:R-:W-:Y:S01]  /*7780*/  @!P4 IMAD.IADD R135, R135, 0x1, -R246 ;  /* 0x000000018787c824 */ /* 0x000fe200078e0af6 */
[----:B------:R-:W-:Y:S01]  /*7790*/  ISETP.GE.AND P4, PT, R144, RZ, PT ;  /* 0x000000ff9000720c */ /* 0x000fe20003f86270 */
[C---:B------:R-:W-:Y:S01]  /*77a0*/  IMAD R139, R246.reuse, R139, R142 ;  /* 0x0000008bf68b7224 */ /* 0x040fe200078e028e */
[----:B------:R-:W-:Y:S01]  /*77b0*/  IABS R144, R140 ;  /* 0x0000008c00907213 */ /* 0x000fe20000000000 */
[----:B------:R-:W-:Y:S01]  /*77c0*/  @!P2 IMAD.MOV R134, RZ, RZ, -R134 ;  /* 0x000000ffff86a224 */ /* 0x000fe200078e0a86 */
[----:B------:R-:W-:Y:S01]  /*77d0*/  ISETP.GT.U32.AND P2, PT, R246, R137, PT ;  /* 0x00000089f600720c */ /* 0x000fe20003f44070 */
[----:B------:R-:W-:-:S02]  /*77e0*/  @!P3 IMAD.IADD R138, R138, 0x1, -R246 ;  /* 0x000000018a8ab824 */ /* 0x000fc400078e0af6 */
[----:B------:R-:W-:Y:S01]  /*77f0*/  @!P1 IMAD.MOV R135, RZ, RZ, -R135 ;  /* 0x000000ffff879224 */ /* 0x000fe200078e0a87 */
[----:B------:R-:W-:Y:S01]  /*7800*/  ISETP.GE.AND P1, PT, R140, RZ, PT ;  /* 0x000000ff8c00720c */ /* 0x000fe20003f26270 */
[----:B------:R-:W-:Y:S01]  /*7810*/  @!P6 IMAD.MOV R136, RZ, RZ, -R136 ;  /* 0x000000ffff88e224 */ /* 0x000fe200078e0a88 */
[C---:B------:R-:W-:Y:S01]  /*7820*/  ISETP.GT.U32.AND P3, PT, R246.reuse, R138, PT ;  /* 0x0000008af600720c */ /* 0x040fe20003f64070 */
[----:B------:R-:W-:Y:S01]  /*7830*/  IMAD.HI.U32 R140, R243, R144, RZ ;  /* 0x00000090f38c7227 */ /* 0x000fe200078e00ff */
[----:B------:R-:W-:-:S03]  /*7840*/  ISETP.GT.U32.AND P6, PT, R246, R139, PT ;  /* 0x0000008bf600720c */ /* 0x000fc60003fc4070 */
[----:B------:R-:W-:-:S04]  /*7850*/  IMAD.HI.U32 R141, R243, R146, RZ ;  /* 0x00000092f38d7227 */ /* 0x000fc800078e00ff */
[----:B------:R-:W-:Y:S02]  /*7860*/  IMAD.MOV R145, RZ, RZ, -R140 ;  /* 0x000000ffff917224 */ /* 0x000fe400078e0a8c */
[----:B------:R-:W-:Y:S02]  /*7870*/  IMAD.MOV R141, RZ, RZ, -R141 ;  /* 0x000000ffff8d7224 */ /* 0x000fe400078e0a8d */
[----:B------:R-:W-:Y:S02]  /*7880*/  @!P2 IMAD.IADD R137, R137, 0x1, -R246 ;  /* 0x000000018989a824 */ /* 0x000fe400078e0af6 */
[C---:B------:R-:W-:Y:S02]  /*7890*/  IMAD R140, R246.reuse, R145, R144 ;  /* 0x00000091f68c7224 */ /* 0x040fe400078e0290 */
[C---:B------:R-:W-:Y:S01]  /*78a0*/  IMAD R141, R246.reuse, R141, R146 ;  /* 0x0000008df68d7224 */ /* 0x040fe200078e0292 */
[----:B------:R-:W-:Y:S01]  /*78b0*/  ISETP.GT.U32.AND P2, PT, R246, R137, PT ;  /* 0x00000089f600720c */ /* 0x000fe20003f44070 */
[--C-:B------:R-:W-:Y:S01]  /*78c0*/  @!P3 IMAD.IADD R138, R138, 0x1, -R246.reuse ;  /* 0x000000018a8ab824 */ /* 0x100fe200078e0af6 */
[C---:B------:R-:W-:Y:S01]  /*78d0*/  ISETP.GT.U32.AND P3, PT, R246.reuse, R140, PT ;  /* 0x0000008cf600720c */ /* 0x040fe20003f64070 */
[----:B------:R-:W-:Y:S01]  /*78e0*/  @!P6 IMAD.IADD R139, R139, 0x1, -R246 ;  /* 0x000000018b8be824 */ /* 0x000fe200078e0af6 */
[----:B------:R-:W-:Y:S01]  /*78f0*/  ISETP.GT.U32.AND P6, PT, R246, R141, PT ;  /* 0x0000008df600720c */ /* 0x000fe20003fc4070 */
[----:B------:R-:W-:Y:S01]  /*7900*/  IMAD.HI.U32 R143, R243, R148, RZ ;  /* 0x00000094f38f7227 */ /* 0x000fe200078e00ff */
[----:B------:R-:W-:-:S03]  /*7910*/  IABS R146, R153 ;  /* 0x0000009900927213 */ /* 0x000fc60000000000 */
[----:B------:R-:W-:Y:S02]  /*7920*/  IMAD.MOV R143, RZ, RZ, -R143 ;  /* 0x000000ffff8f7224 */ /* 0x000fe400078e0a8f */
[----:B------:R-:W-:-:S04]  /*7930*/  IMAD.HI.U32 R142, R243, R147, RZ ;  /* 0x00000093f38e7227 */ /* 0x000fc800078e00ff */
[----:B------:R-:W-:Y:S01]  /*7940*/  @!P2 IMAD.IADD R137, R137, 0x1, -R246 ;  /* 0x000000018989a824 */ /* 0x000fe200078e0af6 */
[----:B------:R-:W-:Y:S01]  /*7950*/  ISETP.GE.AND P2, PT, R149, RZ, PT ;  /* 0x000000ff9500720c */ /* 0x000fe20003f46270 */
[----:B------:R-:W-:Y:S01]  /*7960*/  IMAD R143, R246, R143, R148 ;  /* 0x0000008ff68f7224 */ /* 0x000fe200078e0294 */
[----:B------:R-:W-:Y:S01]  /*7970*/  IABS R148, R154 ;  /* 0x0000009a00947213 */ /* 0x000fe20000000000 */
[--C-:B------:R-:W-:Y:S01]  /*7980*/  @!P3 IMAD.IADD R140, R140, 0x1, -R246.reuse ;  /* 0x000000018c8cb824 */ /* 0x100fe200078e0af6 */
[C---:B------:R-:W-:Y:S01]  /*7990*/  ISETP.GT.U32.AND P3, PT, R246.reuse, R139, PT ;  /* 0x0000008bf600720c */ /* 0x040fe20003f64070 */
[----:B------:R-:W-:Y:S01]  /*79a0*/  @!P6 IMAD.IADD R141, R141, 0x1, -R246 ;  /* 0x000000018d8de824 */ /* 0x000fe200078e0af6 */
[----:B------:R-:W-:Y:S01]  /*79b0*/  IABS R149, R155 ;  /* 0x0000009b00957213 */ /* 0x000fe20000000000 */
[----:B------:R-:W-:Y:S01]  /*79c0*/  @!P5 IMAD.MOV R137, RZ, RZ, -R137 ;  /* 0x000000ffff89d224 */ /* 0x000fe200078e0a89 */
[C---:B------:R-:W-:Y:S01]  /*79d0*/  ISETP.GT.U32.AND P5, PT, R246.reuse, R140, PT ;  /* 0x0000008cf600720c */ /* 0x040fe20003fa4070 */
[----:B------:R-:W-:Y:S01]  /*79e0*/  IMAD.MOV R142, RZ, RZ, -R142 ;  /* 0x000000ffff8e7224 */ /* 0x000fe200078e0a8e */
[----:B------:R-:W-:Y:S01]  /*79f0*/  ISETP.GT.U32.AND P6, PT, R246, R141, PT ;  /* 0x0000008df600720c */ /* 0x000fe20003fc4070 */
[----:B------:R-:W-:-:S04]  /*7a00*/  IMAD.HI.U32 R144, R243, R146, RZ ;  /* 0x00000092f3907227 */ /* 0x000fc800078e00ff */
[----:B------:R-:W-:-:S04]  /*7a10*/  IMAD.HI.U32 R145, R243, R148, RZ ;  /* 0x00000094f3917227 */ /* 0x000fc800078e00ff */
[C---:B------:R-:W-:Y:S02]  /*7a20*/  IMAD R142, R246.reuse, R142, R147 ;  /* 0x0000008ef68e7224 */ /* 0x040fe400078e0293 */
[----:B------:R-:W-:Y:S02]  /*7a30*/  IMAD.MOV R147, RZ, RZ, -R144 ;  /* 0x000000ffff937224 */ /* 0x000fe400078e0a90 */
[----:B------:R-:W-:Y:S02]  /*7a40*/  IMAD.MOV R145, RZ, RZ, -R145 ;  /* 0x000000ffff917224 */ /* 0x000fe400078e0a91 */
[----:B------:R-:W-:Y:S01]  /*7a50*/  @!P0 IMAD.MOV R138, RZ, RZ, -R138 ;  /* 0x000000ffff8a8224 */ /* 0x000fe200078e0a8a */
[C---:B------:R-:W-:Y:S01]  /*7a60*/  ISETP.GT.U32.AND P0, PT, R246.reuse, R142, PT ;  /* 0x0000008ef600720c */ /* 0x040fe20003f04070 */
[----:B------:R-:W-:Y:S01]  /*7a70*/  @!P3 IMAD.IADD R139, R139, 0x1, -R246 ;  /* 0x000000018b8bb824 */ /* 0x000fe200078e0af6 */
[C---:B------:R-:W-:Y:S01]  /*7a80*/  ISETP.GT.U32.AND P3, PT, R246.reuse, R143, PT ;  /* 0x0000008ff600720c */ /* 0x040fe20003f64070 */
[----:B------:R-:W-:-:S02]  /*7a90*/  IMAD R144, R246, R147, R146 ;  /* 0x00000093f6907224 */ /* 0x000fc400078e0292 */
[----:B------:R-:W-:Y:S02]  /*7aa0*/  IMAD R145, R246, R145, R148 ;  /* 0x00000091f6917224 */ /* 0x000fe400078e0294 */
[--C-:B------:R-:W-:Y:S01]  /*7ab0*/  @!P5 IMAD.IADD R140, R140, 0x1, -R246.reuse ;  /* 0x000000018c8cd824 */ /* 0x100fe200078e0af6 */
[C---:B------:R-:W-:Y:S01]  /*7ac0*/  ISETP.GT.U32.AND P5, PT, R246.reuse, R144, PT ;  /* 0x00000090f600720c */ /* 0x040fe20003fa4070 */
[----:B------:R-:W-:Y:S01]  /*7ad0*/  @!P6 IMAD.IADD R141, R141, 0x1, -R246 ;  /* 0x000000018d8de824 */ /* 0x000fe200078e0af6 */
[----:B------:R-:W-:Y:S01]  /*7ae0*/  ISETP.GT.U32.AND P6, PT, R246, R145, PT ;  /* 0x00000091f600720c */ /* 0x000fe20003fc4070 */
[----:B------:R-:W-:-:S04]  /*7af0*/  IMAD.HI.U32 R146, R243, R149, RZ ;  /* 0x00000095f3927227 */ /* 0x000fc800078e00ff */
[--C-:B------:R-:W-:Y:S01]  /*7b00*/  @!P0 IMAD.IADD R142, R142, 0x1, -R246.reuse ;  /* 0x000000018e8e8824 */ /* 0x100fe200078e0af6 */
[----:B------:R-:W-:Y:S01]  /*7b10*/  ISETP.GE.AND P0, PT, R151, RZ, PT ;  /* 0x000000ff9700720c */ /* 0x000fe20003f06270 */
[----:B------:R-:W-:Y:S01]  /*7b20*/  @!P3 IMAD.IADD R143, R143, 0x1, -R246 ;  /* 0x000000018f8fb824 */ /* 0x000fe200078e0af6 */
[----:B------:R-:W-:Y:S01]  /*7b30*/  ISETP.GE.AND P3, PT, R152, RZ, PT ;  /* 0x000000ff9800720c */ /* 0x000fe20003f66270 */
[----:B------:R-:W-:Y:S01]  /*7b40*/  IMAD.HI.U32 R147, R243, R150, RZ ;  /* 0x00000096f3937227 */ /* 0x000fe200078e00ff */
[----:B------:R-:W-:-:S03]  /*7b50*/  IABS R152, R158 ;  /* 0x0000009e00987213 */ /* 0x000fc60000000000 */
[--C-:B------:R-:W-:Y:S01]  /*7b60*/  @!P5 IMAD.IADD R144, R144, 0x1, -R246.reuse ;  /* 0x000000019090d824 */ /* 0x100fe200078e0af6 */
[C---:B------:R-:W-:Y:S01]  /*7b70*/  ISETP.GT.U32.AND P5, PT, R246.reuse, R142, PT ;  /* 0x0000008ef600720c */ /* 0x040fe20003fa4070 */
[----:B------:R-:W-:Y:S01]  /*7b80*/  @!P6 IMAD.IADD R145, R145, 0x1, -R246 ;  /* 0x000000019191e824 */ /* 0x000fe200078e0af6 */
[C---:B------:R-:W-:Y:S01]  /*7b90*/  ISETP.GT.U32.AND P6, PT, R246.reuse, R143, PT ;  /* 0x0000008ff600720c */ /* 0x040fe20003fc4070 */
[----:B------:R-:W-:Y:S02]  /*7ba0*/  IMAD.MOV R146, RZ, RZ, -R146 ;  /* 0x000000ffff927224 */ /* 0x000fe400078e0a92 */
[----:B------:R-:W-:Y:S02]  /*7bb0*/  IMAD.MOV R147, RZ, RZ, -R147 ;  /* 0x000000ffff937224 */ /* 0x000fe400078e0a93 */
[C---:B------:R-:W-:Y:S02]  /*7bc0*/  IMAD R146, R246.reuse, R146, R149 ;  /* 0x00000092f6927224 */ /* 0x040fe400078e0295 */
[C---:B------:R-:W-:Y:S01]  /*7bd0*/  IMAD R147, R246.reuse, R147, R150 ;  /* 0x00000093f6937224 */ /* 0x040fe200078e0296 */
[----:B------:R-:W-:Y:S01]  /*7be0*/  IABS R150, R157 ;  /* 0x0000009d00967213 */ /* 0x000fe20000000000 */
[----:B------:R-:W-:Y:S01]  /*7bf0*/  @!P1 IMAD.MOV R140, RZ, RZ, -R140 ;  /* 0x000000ffff8c9224 */ /* 0x000fe200078e0a8c */
[C---:B------:R-:W-:Y:S01]  /*7c00*/  ISETP.GT.U32.AND P1, PT, R246.reuse, R144, PT ;  /* 0x00000090f600720c */ /* 0x040fe20003f24070 */
[----:B------:R-:W-:Y:S01]  /*7c10*/  @!P2 IMAD.MOV R141, RZ, RZ, -R141 ;  /* 0x000000ffff8da224 */ /* 0x000fe200078e0a8d */
[----:B------:R-:W-:Y:S01]  /*7c20*/  ISETP.GT.U32.AND P2, PT, R246, R146, PT ;  /* 0x00000092f600720c */ /* 0x000fe20003f44070 */
[--C-:B------:R-:W-:Y:S01]  /*7c30*/  @!P5 IMAD.IADD R142, R142, 0x1, -R246.reuse ;  /* 0x000000018e8ed824 */ /* 0x100fe200078e0af6 */
[----:B------:R-:W-:Y:S01]  /*7c40*/  ISETP.GE.AND P5, PT, R153, RZ, PT ;  /* 0x000000ff9900720c */ /* 0x000fe20003fa6270 */
[----:B------:R-:W-:Y:S01]  /*7c50*/  @!P6 IMAD.IADD R143, R143, 0x1, -R246 ;  /* 0x000000018f8fe824 */ /* 0x000fe200078e0af6 */
[----:B------:R-:W-:Y:S01]  /*7c60*/  ISETP.GT.U32.AND P6, PT, R246, R147, PT ;  /* 0x00000093f600720c */ /* 0x000fe20003fc4070 */
[----:B------:R-:W-:-:S04]  /*7c70*/  IMAD.HI.U32 R148, R243, R150, RZ ;  /* 0x00000096f3947227 */ /* 0x000fc800078e00ff */
[----:B------:R-:W-:Y:S01]  /*7c80*/  @!P4 IMAD.MOV R139, RZ, RZ, -R139 ;  /* 0x000000ffff8bc224 */ /* 0x000fe200078e0a8b */
[----:B------:R-:W-:Y:S01]  /*7c90*/  ISETP.GT.U32.AND P4, PT, R246, R145, PT ;  /* 0x00000091f600720c */ /* 0x000fe20003f84070 */
[----:B------:R-:W-:Y:S02]  /*7ca0*/  IMAD.MOV R151, RZ, RZ, -R148 ;  /* 0x000000ffff977224 */ /* 0x000fe400078e0a94 */
[--C-:B------:R-:W-:Y:S01]  /*7cb0*/  @!P1 IMAD.IADD R144, R144, 0x1, -R246.reuse ;  /* 0x0000000190909824 */ /* 0x100fe200078e0af6 */
[----:B------:R-:W-:Y:S01]  /*7cc0*/  ISETP.GE.AND P1, PT, R154, RZ, PT ;  /* 0x000000ff9a00720c */ /* 0x000fe20003f26270 */
[----:B------:R-:W-:Y:S01]  /*7cd0*/  @!P2 IMAD.IADD R146, R146, 0x1, -R246 ;  /* 0x000000019292a824 */ /* 0x000fe200078e0af6 */
[----:B------:R-:W-:Y:S01]  /*7ce0*/  ISETP.GE.AND P2, PT, R156, RZ, PT ;  /* 0x000000ff9c00720c */ /* 0x000fe20003f46270 */
[----:B------:R-:W-:Y:S01]  /*7cf0*/  IMAD R148, R246, R151, R150 ;  /* 0x00000097f6947224 */ /* 0x000fe200078e0296 */
[C---:B------:R-:W-:Y:S01]  /*7d00*/  LOP3.LUT R150, R242.reuse, 0x13e, RZ, 0xfc, !PT ;  /* 0x0000013ef2967812 */ /* 0x040fe200078efcff */
[----:B------:R-:W-:Y:S01]  /*7d10*/  @!P6 IMAD.IADD R147, R147, 0x1, -R246 ;  /* 0x000000019393e824 */ /* 0x000fe200078e0af6 */
[----:B------:R-:W-:Y:S01]  /*7d20*/  LOP3.LUT R151, R242, 0x140, RZ, 0xfc, !PT ;  /* 0x00000140f2977812 */ /* 0x000fe200078efcff */
[----:B------:R-:W-:Y:S01]  /*7d30*/  @!P0 IMAD.MOV R142, RZ, RZ, -R142 ;  /* 0x000000ffff8e8224 */ /* 0x000fe200078e0a8e */
[C---:B------:R-:W-:Y:S01]  /*7d40*/  ISETP.GT.U32.AND P0, PT, R246.reuse, R146, PT ;  /* 0x00000092f600720c */ /* 0x040fe20003f04070 */
[----:B------:R-:W-:Y:S01]  /*7d50*/  @!P5 IMAD.MOV R144, RZ, RZ, -R144 ;  /* 0x000000ffff90d224 */ /* 0x000fe200078e0a90 */
[C---:B------:R-:W-:Y:S01]  /*7d60*/  ISETP.GT.U32.AND P5, PT, R246.reuse, R148, PT ;  /* 0x00000094f600720c */ /* 0x040fe20003fa4070 */
[----:B------:R-:W-:Y:S01]  /*7d70*/  @!P4 IMAD.IADD R145, R145, 0x1, -R246 ;  /* 0x000000019191c824 */ /* 0x000fe200078e0af6 */
[----:B------:R-:W-:Y:S01]  /*7d80*/  ISETP.GE.AND P4, PT, R155, RZ, PT ;  /* 0x000000ff9b00720c */ /* 0x000fe20003f86270 */
[----:B------:R-:W-:Y:S01]  /*7d90*/  IMAD.HI.U32 R149, R243, R152, RZ ;  /* 0x00000098f3957227 */ /* 0x000fe200078e00ff */
[----:B------:R-:W-:-:S02]  /*7da0*/  ISETP.GT.U32.AND P6, PT, R246, R147, PT ;  /* 0x00000093f600720c */ /* 0x000fc40003fc4070 */
[----:B------:R-:W-:Y:S01]  /*7db0*/  IABS R154, R151 ;  /* 0x00000097009a7213 */ /* 0x000fe20000000000 */
[----:B------:R-:W-:Y:S01]  /*7dc0*/  IMAD.MOV R149, RZ, RZ, -R149 ;  /* 0x000000ffff957224 */ /* 0x000fe200078e0a95 */
[----:B------:R-:W-:Y:S01]  /*7dd0*/  LOP3.LUT R155, R242, 0x142, RZ, 0xfc, !PT ;  /* 0x00000142f29b7812 */ /* 0x000fe200078efcff */
[----:B------:R-:W-:Y:S02]  /*7de0*/  @!P1 IMAD.MOV R145, RZ, RZ, -R145 ;  /* 0x000000ffff919224 */ /* 0x000fe400078e0a91 */
[----:B------:R-:W-:Y:S01]  /*7df0*/  IMAD R149, R246, R149, R152 ;  /* 0x00000095f6957224 */ /* 0x000fe200078e0298 */
[----:B------:R-:W-:Y:S01]  /*7e00*/  IABS R152, R150 ;  /* 0x0000009600987213 */ /* 0x000fe20000000000 */
[--C-:B------:R-:W-:Y:S01]  /*7e10*/  @!P0 IMAD.IADD R146, R146, 0x1, -R246.reuse ;  /* 0x0000000192928824 */ /* 0x100fe200078e0af6 */
[----:B------:R-:W-:Y:S01]  /*7e20*/  ISETP.GE.AND P0, PT, R158, RZ, PT ;  /* 0x000000ff9e00720c */ /* 0x000fe20003f06270 */
[--C-:B------:R-:W-:Y:S01]  /*7e30*/  @!P5 IMAD.IADD R148, R148, 0x1, -R246.reuse ;  /* 0x000000019494d824 */ /* 0x100fe200078e0af6 */
[----:B------:R-:W-:Y:S01]  /*7e40*/  ISETP.GT.U32.AND P1, PT, R246, R149, PT ;  /* 0x00000095f600720c */ /* 0x000fe20003f24070 */
[----:B------:R-:W-:Y:S01]  /*7e50*/  @!P6 IMAD.IADD R147, R147, 0x1, -R246 ;  /* 0x000000019393e824 */ /* 0x000fe200078e0af6 */
[----:B------:R-:W-:Y:S01]  /*7e60*/  ISETP.GE.AND P6, PT, R150, RZ, PT ;  /* 0x000000ff9600720c */ /* 0x000fe20003fc6270 */
[----:B------:R-:W-:Y:S01]  /*7e70*/  @!P4 IMAD.MOV R146, RZ, RZ, -R146 ;  /* 0x000000ffff92c224 */ /* 0x000fe200078e0a92 */
[----:B------:R-:W-:Y:S01]  /*7e80*/  ISETP.GT.U32.AND P4, PT, R246, R148, PT ;  /* 0x00000094f600720c */ /* 0x000fe20003f84070 */
[----:B------:R-:W-:Y:S01]  /*7e90*/  IMAD.HI.U32 R150, R243, R152, RZ ;  /* 0x00000098f3967227 */ /* 0x000fe200078e00ff */
[----:B------:R-:W-:-:S02]  /*7ea0*/  ISETP.GE.AND P5, PT, R151, RZ, PT ;  /* 0x000000ff9700720c */ /* 0x000fc40003fa6270 */
[----:B------:R-:W-:Y:S01]  /*7eb0*/  IABS R158, R161 ;  /* 0x000000a1009e7213 */ /* 0x000fe20000000000 */
[----:B------:R-:W-:Y:S02]  /*7ec0*/  IMAD.MOV R153, RZ, RZ, -R150 ;  /* 0x000000ffff997224 */ /* 0x000fe400078e0a96 */
[----:B------:R-:W-:Y:S01]  /*7ed0*/  @!P3 IMAD.MOV R143, RZ, RZ, -R143 ;  /* 0x000000ffff8fb224 */ /* 0x000fe200078e0a8f */
[----:B------:R-:W-:Y:S01]  /*7ee0*/  ISETP.GE.AND P3, PT, R157, RZ, PT ;  /* 0x000000ff9d00720c */ /* 0x000fe20003f66270 */
[----:B------:R-:W-:Y:S01]  /*7ef0*/  IMAD R150, R246, R153, R152 ;  /* 0x00000099f6967224 */ /* 0x000fe200078e0298 */
[C---:B------:R-:W-:Y:S01]  /*7f00*/  LOP3.LUT R152, R242.reuse, 0x144, RZ, 0xfc, !PT ;  /* 0x00000144f2987812 */ /* 0x040fe200078efcff */
[----:B------:R-:W-:Y:S01]  /*7f10*/  IMAD.HI.U32 R151, R243, R154, RZ ;  /* 0x0000009af3977227 */ /* 0x000fe200078e00ff */
[----:B------:R-:W-:Y:S02]  /*7f20*/  LOP3.LUT R157, R242, 0x146, RZ, 0xfc, !PT ;  /* 0x00000146f29d7812 */ /* 0x000fe400078efcff */
[----:B------:R-:W-:Y:S01]  /*7f30*/  IABS R156, R152 ;  /* 0x00000098009c7213 */ /* 0x000fe20000000000 */
[----:B------:R-:W-:-:S02]  /*7f40*/  @!P1 IMAD.IADD R149, R149, 0x1, -R246 ;  /* 0x0000000195959824 */ /* 0x000fc400078e0af6 */
[----:B------:R-:W-:Y:S01]  /*7f50*/  @!P4 IMAD.IADD R148, R148, 0x1, -R246 ;  /* 0x000000019494c824 */ /* 0x000fe200078e0af6 */
[C---:B------:R-:W-:Y:S01]  /*7f60*/  ISETP.GT.U32.AND P4, PT, R246.reuse, R150, PT ;  /* 0x00000096f600720c */ /* 0x040fe20003f84070 */
[----:B------:R-:W-:Y:S01]  /*7f70*/  IMAD.MOV R151, RZ, RZ, -R151 ;  /* 0x000000ffff977224 */ /* 0x000fe200078e0a97 */
[C---:B------:R-:W-:Y:S01]  /*7f80*/  ISETP.GT.U32.AND P1, PT, R246.reuse, R149, PT ;  /* 0x00000095f600720c */ /* 0x040fe20003f24070 */
[----:B------:R-:W-:Y:S01]  /*7f90*/  @!P2 IMAD.MOV R147, RZ, RZ, -R147 ;  /* 0x000000ffff93a224 */ /* 0x000fe200078e0a93 */
[----:B------:R-:W-:Y:S01]  /*7fa0*/  ISETP.GE.AND P2, PT, R155, RZ, PT ;  /* 0x000000ff9b00720c */ /* 0x000fe20003f46270 */
[C---:B------:R-:W-:Y:S01]  /*7fb0*/  IMAD R151, R246.reuse, R151, R154 ;  /* 0x00000097f6977224 */ /* 0x040fe200078e029a */
[----:B------:R-:W-:Y:S01]  /*7fc0*/  IABS R155, R155 ;  /* 0x0000009b009b7213 */ /* 0x000fe20000000000 */
[----:B------:R-:W-:Y:S02]  /*7fd0*/  @!P3 IMAD.MOV R148, RZ, RZ, -R148 ;  /* 0x000000ffff94b224 */ /* 0x000fe400078e0a94 */
[----:B------:R-:W-:Y:S01]  /*7fe0*/  IMAD.HI.U32 R153, R243, R156, RZ ;  /* 0x0000009cf3997227 */ /* 0x000fe200078e00ff */
[----:B------:R-:W-:-:S03]  /*7ff0*/  ISETP.GT.U32.AND P3, PT, R246, R151, PT ;  /* 0x00000097f600720c */ /* 0x000fc60003f64070 */
[--C-:B------:R-:W-:Y:S02]  /*8000*/  @!P4 IMAD.IADD R150, R150, 0x1, -R246.reuse ;  /* 0x000000019696c824 */ /* 0x100fe400078e0af6 */
[----:B------:R-:W-:Y:S02]  /*8010*/  IMAD.MOV.U32 R154, RZ, RZ, R155 ;  /* 0x000000ffff9a7224 */ /* 0x000fe400078e009b */
[----:B------:R-:W-:Y:S01]  /*8020*/  @!P1 IMAD.IADD R149, R149, 0x1, -R246 ;  /* 0x0000000195959824 */ /* 0x000fe200078e0af6 */
[----:B------:R-:W-:Y:S01]  /*8030*/  ISETP.GE.AND P1, PT, R152, RZ, PT ;  /* 0x000000ff9800720c */ /* 0x000fe20003f26270 */
[----:B------:R-:W-:Y:S01]  /*8040*/  IMAD.HI.U32 R152, R243, R154, RZ ;  /* 0x0000009af3987227 */ /* 0x000fe200078e00ff */
[----:B------:R-:W-:-:S03]  /*8050*/  ISETP.GT.U32.AND P4, PT, R246, R150, PT ;  /* 0x00000096f600720c */ /* 0x000fc60003f84070 */
[----:B------:R-:W-:Y:S01]  /*8060*/  @!P0 IMAD.MOV R149, RZ, RZ, -R149 ;  /* 0x000000ffff958224 */ /* 0x000fe200078e0a95 */
[----:B------:R-:W-:Y:S01]  /*8070*/  ISETP.GE.AND P0, PT, R157, RZ, PT ;  /* 0x000000ff9d00720c */ /* 0x000fe20003f06270 */
[----:B------:R-:W-:Y:S01]  /*8080*/  IMAD.MOV R155, RZ, RZ, -R152 ;  /* 0x000000ffff9b7224 */ /* 0x000fe200078e0a98 */
[----:B------:R-:W-:Y:S01]  /*8090*/  IABS R157, R157 ;  /* 0x0000009d009d7213 */ /* 0x000fe20000000000 */
[----:B------:R-:W-:Y:S02]  /*80a0*/  @!P3 IMAD.IADD R151, R151, 0x1, -R246 ;  /* 0x000000019797b824 */ /* 0x000fe400078e0af6 */
[C---:B------:R-:W-:Y:S02]  /*80b0*/  IMAD R152, R246.reuse, R155, R154 ;  /* 0x0000009bf6987224 */ /* 0x040fe400078e029a */
[----:B------:R-:W-:Y:S01]  /*80c0*/  IMAD.HI.U32 R154, R243, R157, RZ ;  /* 0x0000009df39a7227 */ /* 0x000fe200078e00ff */
[----:B------:R-:W-:-:S03]  /*80d0*/  ISETP.GT.U32.AND P3, PT, R246, R151, PT ;  /* 0x00000097f600720c */ /* 0x000fc60003f64070 */
[----:B------:R-:W-:Y:S01]  /*80e0*/  @!P4 IMAD.IADD R150, R150, 0x1, -R246 ;  /* 0x000000019696c824 */ /* 0x000fe200078e0af6 */
[----:B------:R-:W-:Y:S01]  /*80f0*/  ISETP.GT.U32.AND P4, PT, R246, R152, PT ;  /* 0x00000098f600720c */ /* 0x000fe20003f84070 */
[----:B------:R-:W-:-:S04]  /*8100*/  IMAD.HI.U32 R155, R243, R158, RZ ;  /* 0x0000009ef39b7227 */ /* 0x000fc800078e00ff */
[----:B------:R-:W-:Y:S02]  /*8110*/  IMAD.MOV R154, RZ, RZ, -R154 ;  /* 0x000000ffff9a7224 */ /* 0x000fe400078e0a9a */
[----:B------:R-:W-:Y:S02]  /*8120*/  IMAD.MOV R155, RZ, RZ, -R155 ;  /* 0x000000ffff9b7224 */ /* 0x000fe400078e0a9b */
[C---:B------:R-:W-:Y:S02]  /*8130*/  IMAD R154, R246.reuse, R154, R157 ;  /* 0x0000009af69a7224 */ /* 0x040fe400078e029d */
[C---:B------:R-:W-:Y:S01]  /*8140*/  IMAD R155, R246.reuse, R155, R158 ;  /* 0x0000009bf69b7224 */ /* 0x040fe200078e029e */
[----:B------:R-:W-:Y:S01]  /*8150*/  IABS R158, R164 ;  /* 0x000000a4009e7213 */ /* 0x000fe20000000000 */
[--C-:B------:R-:W-:Y:S01]  /*8160*/  @!P3 IMAD.IADD R151, R151, 0x1, -R246.reuse ;  /* 0x000000019797b824 */ /* 0x100fe200078e0af6 */
[----:B------:R-:W-:Y:S01]  /*8170*/  ISETP.GT.U32.AND P3, PT, R246, R154, PT ;  /* 0x0000009af600720c */ /* 0x000fe20003f64070 */
[----:B------:R-:W-:Y:S01]  /*8180*/  @!P4 IMAD.IADD R152, R152, 0x1, -R246 ;  /* 0x000000019898c824 */ /* 0x000fe200078e0af6 */
[----:B------:R-:W-:Y:S01]  /*8190*/  ISETP.GT.U32.AND P4, PT, R246, R155, PT ;  /* 0x0000009bf600720c */ /* 0x000fe20003f84070 */
[----:B------:R-:W-:-:S02]  /*81a0*/  IMAD.MOV R153, RZ, RZ, -R153 ;  /* 0x000000ffff997224 */ /* 0x000fc400078e0a99 */
[----:B------:R-:W-:Y:S02]  /*81b0*/  @!P6 IMAD.MOV R150, RZ, RZ, -R150 ;  /* 0x000000ffff96e224 */ /* 0x000fe400078e0a96 */
[----:B------:R-:W-:Y:S02]  /*81c0*/  IMAD R153, R246, R153, R156 ;  /* 0x00000099f6997224 */ /* 0x000fe400078e029c */
[----:B------:R-:W-:-:S03]  /*81d0*/  IMAD.HI.U32 R157, R243, R158, RZ ;  /* 0x0000009ef39d7227 */ /* 0x000fc600078e00ff */
[----:B------:R-:W-:Y:S01]  /*81e0*/  ISETP.GT.U32.AND P6, PT, R246, R153, PT ;  /* 0x00000099f600720c */ /* 0x000fe20003fc4070 */
[--C-:B------:R-:W-:Y:S02]  /*81f0*/  @!P3 IMAD.IADD R154, R154, 0x1, -R246.reuse ;  /* 0x000000019a9ab824 */ /* 0x100fe400078e0af6 */
[----:B------:R-:W-:Y:S02]  /*8200*/  @!P4 IMAD.IADD R155, R155, 0x1, -R246 ;  /* 0x000000019b9bc824 */ /* 0x000fe400078e0af6 */
[----:B------:R-:W-:Y:S01]  /*8210*/  IMAD.MOV R157, RZ, RZ, -R157 ;  /* 0x000000ffff9d7224 */ /* 0x000fe200078e0a9d */
[C---:B------:R-:W-:Y:S01]  /*8220*/  ISETP.GT.U32.AND P4, PT, R246.reuse, R154, PT ;  /* 0x0000009af600720c */ /* 0x040fe20003f84070 */
[----:B------:R-:W-:Y:S01]  /*8230*/  @!P5 IMAD.MOV R151, RZ, RZ, -R151 ;  /* 0x000000ffff97d224 */ /* 0x000fe200078e0a97 */
[C---:B------:R-:W-:Y:S01]  /*8240*/  ISETP.GT.U32.AND P5, PT, R246.reuse, R155, PT ;  /* 0x0000009bf600720c */ /* 0x040fe20003fa4070 */
[----:B------:R-:W-:Y:S02]  /*8250*/  IMAD R157, R246, R157, R158 ;  /* 0x0000009df69d7224 */ /* 0x000fe400078e029e */
[----:B------:R-:W-:-:S04]  /*8260*/  IMAD.HI.U32 R156, R243, R159, RZ ;  /* 0x0000009ff39c7227 */ /* 0x000fc800078e00ff */
[----:B------:R-:W-:Y:S01]  /*8270*/  @!P6 IMAD.IADD R153, R153, 0x1, -R246 ;  /* 0x000000019999e824 */ /* 0x000fe200078e0af6 */
[----:B------:R-:W-:Y:S01]  /*8280*/  ISETP.GT.U32.AND P6, PT, R246, R152, PT ;  /* 0x00000098f600720c */ /* 0x000fe20003fc4070 */
[----:B------:R-:W-:Y:S02]  /*8290*/  IMAD.MOV R156, RZ, RZ, -R156 ;  /* 0x000000ffff9c7224 */ /* 0x000fe400078e0a9c */
[----:B------:R-:W-:Y:S01]  /*82a0*/  @!P4 IMAD.IADD R154, R154, 0x1, -R246 ;  /* 0x000000019a9ac824 */ /* 0x000fe200078e0af6 */
[C---:B------:R-:W-:Y:S01]  /*82b0*/  ISETP.GT.U32.AND P3, PT, R246.reuse, R153, PT ;  /* 0x00000099f600720c */ /* 0x040fe20003f64070 */
[----:B------:R-:W-:Y:S01]  /*82c0*/  IMAD.HI.U32 R158, R243, R160, RZ ;  /* 0x000000a0f39e7227 */ /* 0x000fe200078e00ff */
[----:B------:R-:W-:-:S03]  /*82d0*/  ISETP.GT.U32.AND P4, PT, R246, R157, PT ;  /* 0x0000009df600720c */ /* 0x000fc60003f84070 */
[----:B------:R-:W-:Y:S02]  /*82e0*/  IMAD R156, R246, R156, R159 ;  /* 0x0000009cf69c7224 */ /* 0x000fe400078e029f */
[--C-:B------:R-:W-:Y:S01]  /*82f0*/  @!P5 IMAD.IADD R155, R155, 0x1, -R246.reuse ;  /* 0x000000019b9bd824 */ /* 0x100fe200078e0af6 */
[----:B------:R-:W-:Y:S01]  /*8300*/  ISETP.GE.AND P5, PT, R163, RZ, PT ;  /* 0x000000ffa300720c */ /* 0x000fe20003fa6270 */
[----:B------:R-:W-:Y:S01]  /*8310*/  @!P6 IMAD.IADD R152, R152, 0x1, -R246 ;  /* 0x000000019898e824 */ /* 0x000fe200078e0af6 */
[----:B------:R-:W-:Y:S01]  /*8320*/  IABS R163, R167 ;  /* 0x000000a700a37213 */ /* 0x000fe20000000000 */
[----:B------:R-:W-:Y:S01]  /*8330*/  IMAD.HI.U32 R159, R243, R162, RZ ;  /* 0x000000a2f39f7227 */ /* 0x000fe200078e00ff */
[----:B------:R-:W-:-:S03]  /*8340*/  ISETP.GT.U32.AND P6, PT, R246, R156, PT ;  /* 0x0000009cf600720c */ /* 0x000fc60003fc4070 */
[--C-:B------:R-:W-:Y:S01]  /*8350*/  @!P3 IMAD.IADD R153, R153, 0x1, -R246.reuse ;  /* 0x000000019999b824 */ /* 0x100fe200078e0af6 */
[----:B------:R-:W-:Y:S01]  /*8360*/  ISETP.GE.AND P3, PT, R161, RZ, PT ;  /* 0x000000ffa100720c */ /* 0x000fe20003f66270 */
[----:B------:R-:W-:Y:S02]  /*8370*/  @!P4 IMAD.IADD R157, R157, 0x1, -R246 ;  /* 0x000000019d9dc824 */ /* 0x000fe400078e0af6 */
[----:B------:R-:W-:Y:S02]  /*8380*/  IMAD.MOV R161, RZ, RZ, -R158 ;  /* 0x000000ffffa17224 */ /* 0x000fe400078e0a9e */
[----:B------:R-:W-:Y:S01]  /*8390*/  @!P2 IMAD.MOV R152, RZ, RZ, -R152 ;  /* 0x000000ffff98a224 */ /* 0x000fe200078e0a98 */
[C---:B------:R-:W-:Y:S01]  /*83a0*/  ISETP.GT.U32.AND P4, PT, R246.reuse, R157, PT ;  /* 0x0000009df600720c */ /* 0x040fe20003f84070 */
[----:B------:R-:W-:Y:S02]  /*83b0*/  IMAD R158, R246, R161, R160 ;  /* 0x000000a1f69e7224 */ /* 0x000fe400078e02a0 */
[----:B------:R-:W-:-:S04]  /*83c0*/  IMAD.HI.U32 R160, R243, R163, RZ ;  /* 0x000000a3f3a07227 */ /* 0x000fc800078e00ff */
[----:B------:R-:W-:Y:S02]  /*83d0*/  IMAD.MOV R160, RZ, RZ, -R160 ;  /* 0x000000ffffa07224 */ /* 0x000fe400078e0aa0 */
[--C-:B------:R-:W-:Y:S01]  /*83e0*/  @!P6 IMAD.IADD R156, R156, 0x1, -R246.reuse ;  /* 0x000000019c9ce824 */ /* 0x100fe200078e0af6 */
[----:B------:R-:W-:Y:S01]  /*83f0*/  ISETP.GE.AND P6, PT, R164, RZ, PT ;  /* 0x000000ffa400720c */ /* 0x000fe20003fc6270 */
[C---:B------:R-:W-:Y:S01]  /*8400*/  IMAD R160, R246.reuse, R160, R163 ;  /* 0x000000a0f6a07224 */ /* 0x040fe200078e02a3 */
[----:B------:R-:W-:Y:S01]  /*8410*/  IABS R163, R168 ;  /* 0x000000a800a37213 */ /* 0x000fe20000000000 */
[----:B------:R-:W-:Y:S01]  /*8420*/  @!P4 IMAD.IADD R157, R157, 0x1, -R246 ;  /* 0x000000019d9dc824 */ /* 0x000fe200078e0af6 */
[C---:B------:R-:W-:Y:S01]  /*8430*/  ISETP.GT.U32.AND P2, PT, R246.reuse, R156, PT ;  /* 0x0000009cf600720c */ /* 0x040fe20003f44070 */
[----:B------:R-:W-:Y:S01]  /*8440*/  @!P1 IMAD.MOV R153, RZ, RZ, -R153 ;  /* 0x000000ffff999224 */ /* 0x000fe200078e0a99 */
[C---:B------:R-:W-:Y:S01]  /*8450*/  ISETP.GT.U32.AND P4, PT, R246.reuse, R160, PT ;  /* 0x000000a0f600720c */ /* 0x040fe20003f84070 */
[----:B------:R-:W-:Y:S01]  /*8460*/  IMAD.MOV R159, RZ, RZ, -R159 ;  /* 0x000000ffff9f7224 */ /* 0x000fe200078e0a9f */
[C---:B------:R-:W-:Y:S01]  /*8470*/  ISETP.GT.U32.AND P1, PT, R246.reuse, R158, PT ;  /* 0x0000009ef600720c */ /* 0x040fe20003f24070 */
[----:B------:R-:W-:Y:S01]  /*8480*/  @!P3 IMAD.MOV R155, RZ, RZ, -R155 ;  /* 0x000000ffff9bb224 */ /* 0x000fe200078e0a9b */
[----:B------:R-:W-:Y:S01]  /*8490*/  IABS R164, R169 ;  /* 0x000000a900a47213 */ /* 0x000fe20000000000 */
[----:B------:R-:W-:-:S02]  /*84a0*/  IMAD R159, R246, R159, R162 ;  /* 0x0000009ff69f7224 */ /* 0x000fc400078e02a2 */
[----:B------:R-:W-:-:S03]  /*84b0*/  IMAD.HI.U32 R161, R243, R163, RZ ;  /* 0x000000a3f3a17227 */ /* 0x000fc600078e00ff */
[----:B------:R-:W-:Y:S01]  /*84c0*/  ISETP.GT.U32.AND P3, PT, R246, R159, PT ;  /* 0x0000009ff600720c */ /* 0x000fe20003f64070 */
[--C-:B------:R-:W-:Y:S01]  /*84d0*/  @!P2 IMAD.IADD R156, R156, 0x1, -R246.reuse ;  /* 0x000000019c9ca824 */ /* 0x100fe200078e0af6 */
[----:B------:R-:W-:Y:S01]  /*84e0*/  ISETP.GE.AND P2, PT, R166, RZ, PT ;  /* 0x000000ffa600720c */ /* 0x000fe20003f46270 */
[--C-:B------:R-:W-:Y:S01]  /*84f0*/  @!P4 IMAD.IADD R160, R160, 0x1, -R246.reuse ;  /* 0x00000001a0a0c824 */ /* 0x100fe200078e0af6 */
[----:B------:R-:W-:Y:S01]  /*8500*/  IABS R166, R171 ;  /* 0x000000ab00a67213 */ /* 0x000fe20000000000 */
[----:B------:R-:W-:Y:S01]  /*8510*/  @!P1 IMAD.IADD R158, R158, 0x1, -R246 ;  /* 0x000000019e9e9824 */ /* 0x000fe200078e0af6 */
[----:B------:R-:W-:Y:S01]  /*8520*/  ISETP.GE.AND P1, PT, R167, RZ, PT ;  /* 0x000000ffa700720c */ /* 0x000fe20003f26270 */
[----:B------:R-:W-:Y:S01]  /*8530*/  IMAD.MOV R161, RZ, RZ, -R161 ;  /* 0x000000ffffa17224 */ /* 0x000fe200078e0aa1 */
[C---:B------:R-:W-:Y:S01]  /*8540*/  ISETP.GT.U32.AND P4, PT, R246.reuse, R160, PT ;  /* 0x000000a0f600720c */ /* 0x040fe20003f84070 */
[----:B------:R-:W-:Y:S01]  /*8550*/  @!P5 IMAD.MOV R156, RZ, RZ, -R156 ;  /* 0x000000ffff9cd224 */ /* 0x000fe200078e0a9c */
[----:B------:R-:W-:Y:S01]  /*8560*/  ISETP.GT.U32.AND P5, PT, R246, R158, PT ;  /* 0x0000009ef600720c */ /* 0x000fe20003fa4070 */
[----:B------:R-:W-:-:S04]  /*8570*/  IMAD.HI.U32 R162, R243, R164, RZ ;  /* 0x000000a4f3a27227 */ /* 0x000fc800078e00ff */
[C---:B------:R-:W-:Y:S02]  /*8580*/  IMAD R161, R246.reuse, R161, R163 ;  /* 0x000000a1f6a17224 */ /* 0x040fe400078e02a3 */
[----:B------:R-:W-:Y:S02]  /*8590*/  IMAD.MOV R163, RZ, RZ, -R162 ;  /* 0x000000ffffa37224 */ /* 0x000fe400078e0aa2 */
[----:B------:R-:W-:Y:S02]  /*85a0*/  @!P3 IMAD.IADD R159, R159, 0x1, -R246 ;  /* 0x000000019f9fb824 */ /* 0x000fe400078e0af6 */
[----:B------:R-:W-:Y:S02]  /*85b0*/  IMAD R162, R246, R163, R164 ;  /* 0x000000a3f6a27224 */ /* 0x000fe400078e02a4 */
[----:B------:R-:W-:Y:S01]  /*85c0*/  @!P4 IMAD.IADD R160, R160, 0x1, -R246 ;  /* 0x00000001a0a0c824 */ /* 0x000fe200078e0af6 */
[C---:B------:R-:W-:Y:S01]  /*85d0*/  ISETP.GT.U32.AND P3, PT, R246.reuse, R159, PT ;  /* 0x0000009ff600720c */ /* 0x040fe20003f64070 */
[----:B------:R-:W-:Y:S01]  /*85e0*/  @!P0 IMAD.MOV R154, RZ, RZ, -R154 ;  /* 0x000000ffff9a8224 */ /* 0x000fe200078e0a9a */
[----:B------:R-:W-:Y:S01]  /*85f0*/  ISETP.GT.U32.AND P4, PT, R246, R162, PT ;  /* 0x000000a2f600720c */ /* 0x000fe20003f84070 */
[----:B------:R-:W-:Y:S01]  /*8600*/  @!P5 IMAD.IADD R158, R158, 0x1, -R246 ;  /* 0x000000019e9ed824 */ /* 0x000fe200078e0af6 */
[----:B------:R-:W-:Y:S01]  /*8610*/  ISETP.GE.AND P0, PT, R165, RZ, PT ;  /* 0x000000ffa500720c */ /* 0x000fe20003f06270 */
[----:B------:R-:W-:Y:S01]  /*8620*/  @!P6 IMAD.MOV R157, RZ, RZ, -R157 ;  /* 0x000000ffff9de224 */ /* 0x000fe200078e0a9d */
[----:B------:R-:W-:Y:S01]  /*8630*/  IABS R165, R170 ;  /* 0x000000aa00a57213 */ /* 0x000fe20000000000 */
[----:B------:R-:W-:Y:S01]  /*8640*/  IMAD.HI.U32 R164, R243, R166, RZ ;  /* 0x000000a6f3a47227 */ /* 0x000fe200078e00ff */
[----:B------:R-:W-:-:S03]  /*8650*/  ISETP.GT.U32.AND P5, PT, R246, R161, PT ;  /* 0x000000a1f600720c */ /* 0x000fc60003fa4070 */
[----:B------:R-:W-:-:S04]  /*8660*/  IMAD.HI.U32 R163, R243, R165, RZ ;  /* 0x000000a5f3a37227 */ /* 0x000fc800078e00ff */
[----:B------:R-:W-:Y:S02]  /*8670*/  IMAD.MOV R163, RZ, RZ, -R163 ;  /* 0x000000ffffa37224 */ /* 0x000fe400078e0aa3 */
[--C-:B------:R-:W-:Y:S01]  /*8680*/  @!P3 IMAD.IADD R159, R159, 0x1, -R246.reuse ;  /* 0x000000019f9fb824 */ /* 0x100fe200078e0af6 */
[----:B------:R-:W-:Y:S01]  /*8690*/  ISETP.GE.AND P3, PT, R168, RZ, PT ;  /* 0x000000ffa800720c */ /* 0x000fe20003f66270 */
[--C-:B------:R-:W-:Y:S01]  /*86a0*/  @!P4 IMAD.IADD R162, R162, 0x1, -R246.reuse ;  /* 0x00000001a2a2c824 */ /* 0x100fe200078e0af6 */
[----:B------:R-:W-:Y:S01]  /*86b0*/  IABS R168, R172 ;  /* 0x000000ac00a87213 */ /* 0x000fe20000000000 */
[----:B------:R-:W-:Y:S01]  /*86c0*/  @!P5 IMAD.IADD R161, R161, 0x1, -R246 ;  /* 0x00000001a1a1d824 */ /* 0x000fe200078e0af6 */
[----:B------:R-:W-:Y:S01]  /*86d0*/  ISETP.GE.AND P5, PT, R169, RZ, PT ;  /* 0x000000ffa900720c */ /* 0x000fe20003fa6270 */
[C---:B------:R-:W-:Y:S01]  /*86e0*/  IMAD R163, R246.reuse, R163, R165 ;  /* 0x000000a3f6a37224 */ /* 0x040fe200078e02a5 */
[----:B------:R-:W-:Y:S01]  /*86f0*/  IABS R169, R174 ;  /* 0x000000ae00a97213 */ /* 0x000fe20000000000 */
[----:B------:R-:W-:Y:S01]  /*8700*/  @!P0 IMAD.MOV R158, RZ, RZ, -R158 ;  /* 0x000000ffff9e8224 */ /* 0x000fe200078e0a9e */
[C---:B------:R-:W-:Y:S01]  /*8710*/  ISETP.GT.U32.AND P0, PT, R246.reuse, R162, PT ;  /* 0x000000a2f600720c */ /* 0x040fe20003f04070 */
[----:B------:R-:W-:Y:S01]  /*8720*/  IMAD.HI.U32 R165, R243, R168, RZ ;  /* 0x000000a8f3a57227 */ /* 0x000fe200078e00ff */
[----:B------:R-:W-:-:S02]  /*8730*/  ISETP.GT.U32.AND P4, PT, R246, R161, PT ;  /* 0x000000a1f600720c */ /* 0x000fc40003f84070 */
[C---:B------:R-:W-:Y:S01]  /*8740*/  ISETP.GT.U32.AND P6, PT, R246.reuse, R163, PT ;  /* 0x000000a3f600720c */ /* 0x040fe20003fc4070 */
[----:B------:R-:W-:Y:S02]  /*8750*/  IMAD.MOV R165, RZ, RZ, -R165 ;  /* 0x000000ffffa57224 */ /* 0x000fe400078e0aa5 */
[----:B------:R-:W-:Y:S02]  /*8760*/  IMAD.MOV R167, RZ, RZ, -R164 ;  /* 0x000000ffffa77224 */ /* 0x000fe400078e0aa4 */
[C---:B------:R-:W-:Y:S02]  /*8770*/  IMAD R165, R246.reuse, R165, R168 ;  /* 0x000000a5f6a57224 */ /* 0x040fe400078e02a8 */
[----:B------:R-:W-:Y:S01]  /*8780*/  IMAD R164, R246, R167, R166 ;  /* 0x000000a7f6a47224 */ /* 0x000fe200078e02a6 */
[----:B------:R-:W-:Y:S01]  /*8790*/  IABS R167, R173 ;  /* 0x000000ad00a77213 */ /* 0x000fe20000000000 */
[--C-:B------:R-:W-:Y:S01]  /*87a0*/  @!P0 IMAD.IADD R162, R162, 0x1, -R246.reuse ;  /* 0x00000001a2a28824 */ /* 0x100fe200078e0af6 */
[----:B------:R-:W-:Y:S01]  /*87b0*/  ISETP.GT.U32.AND P0, PT, R246, R165, PT ;  /* 0x000000a5f600720c */ /* 0x000fe20003f04070 */
[--C-:B------:R-:W-:Y:S01]  /*87c0*/  @!P4 IMAD.IADD R161, R161, 0x1, -R246.reuse ;  /* 0x00000001a1a1c824 */ /* 0x100fe200078e0af6 */
[----:B------:R-:W-:Y:S01]  /*87d0*/  ISETP.GE.AND P4, PT, R171, RZ, PT ;  /* 0x000000ffab00720c */ /* 0x000fe20003f86270 */
[----:B------:R-:W-:Y:S01]  /*87e0*/  @!P6 IMAD.IADD R163, R163, 0x1, -R246 ;  /* 0x00000001a3a3e824 */ /* 0x000fe200078e0af6 */
[----:B------:R-:W-:Y:S01]  /*87f0*/  ISETP.GE.AND P6, PT, R172, RZ, PT ;  /* 0x000000ffac00720c */ /* 0x000fe20003fc6270 */
[----:B------:R-:W-:Y:S01]  /*8800*/  @!P3 IMAD.MOV R161, RZ, RZ, -R161 ;  /* 0x000000ffffa1b224 */ /* 0x000fe200078e0aa1 */
[----:B------:R-:W-:Y:S01]  /*8810*/  IABS R172, R175 ;  /* 0x000000af00ac7213 */ /* 0x000fe20000000000 */
[----:B------:R-:W-:Y:S01]  /*8820*/  IMAD.HI.U32 R166, R243, R167, RZ ;  /* 0x000000a7f3a67227 */ /* 0x000fe200078e00ff */
[----:B------:R-:W-:-:S03]  /*8830*/  ISETP.GT.U32.AND P3, PT, R246, R163, PT ;  /* 0x000000a3f600720c */ /* 0x000fc60003f64070 */
[----:B------:R-:W-:Y:S01]  /*8840*/  @!P2 IMAD.MOV R159, RZ, RZ, -R159 ;  /* 0x000000ffff9fa224 */ /* 0x000fe200078e0a9f */
[----:B------:R-:W-:Y:S01]  /*8850*/  ISETP.GE.AND P2, PT, R170, RZ, PT ;  /* 0x000000ffaa00720c */ /* 0x000fe20003f46270 */
[----:B------:R-:W-:Y:S01]  /*8860*/  @!P1 IMAD.MOV R160, RZ, RZ, -R160 ;  /* 0x000000ffffa09224 */ /* 0x000fe200078e0aa0 */
[----:B------:R-:W-:Y:S01]  /*8870*/  ISETP.GT.U32.AND P1, PT, R246, R164, PT ;  /* 0x000000a4f600720c */ /* 0x000fe20003f24070 */
[----:B------:R-:W-:Y:S01]  /*8880*/  IMAD.MOV R166, RZ, RZ, -R166 ;  /* 0x000000ffffa67224 */ /* 0x000fe200078e0aa6 */
[----:B------:R-:W-:Y:S01]  /*8890*/  LOP3.LUT R170, R242, 0x160, RZ, 0xfc, !PT ;  /* 0x00000160f2aa7812 */ /* 0x000fe200078efcff */
[--C-:B------:R-:W-:Y:S02]  /*88a0*/  @!P0 IMAD.IADD R165, R165, 0x1, -R246.reuse ;  /* 0x00000001a5a58824 */ /* 0x100fe400078e0af6 */
[C---:B------:R-:W-:Y:S01]  /*88b0*/  IMAD R166, R246.reuse, R166, R167 ;  /* 0x000000a6f6a67224 */ /* 0x040fe200078e02a7 */
[----:B------:R-:W-:Y:S01]  /*88c0*/  IABS R168, R170 ;  /* 0x000000aa00a87213 */ /* 0x000fe20000000000 */
[----:B------:R-:W-:Y:S01]  /*88d0*/  @!P3 IMAD.IADD R163, R163, 0x1, -R246 ;  /* 0x00000001a3a3b824 */ /* 0x000fe200078e0af6 */
[C---:B------:R-:W-:Y:S01]  /*88e0*/  ISETP.GT.U32.AND P0, PT, R246.reuse, R165, PT ;  /* 0x000000a5f600720c */ /* 0x040fe20003f04070 */
[----:B------:R-:W-:Y:S01]  /*88f0*/  @!P5 IMAD.MOV R162, RZ, RZ, -R162 ;  /* 0x000000ffffa2d224 */ /* 0x000fe200078e0aa2 */
[----:B------:R-:W-:Y:S01]  /*8900*/  ISETP.GT.U32.AND P3, PT, R246, R166, PT ;  /* 0x000000a6f600720c */ /* 0x000fe20003f64070 */
[----:B------:R-:W-:Y:S01]  /*8910*/  IMAD.HI.U32 R167, R243, R168, RZ ;  /* 0x000000a8f3a77227 */ /* 0x000fe200078e00ff */
[----:B------:R-:W-:-:S02]  /*8920*/  ISETP.GE.AND P5, PT, R173, RZ, PT ;  /* 0x000000ffad00720c */ /* 0x000fc40003fa6270 */
[----:B------:R-:W-:Y:S01]  /*8930*/  LOP3.LUT R173, R242, 0x164, RZ, 0xfc, !PT ;  /* 0x00000164f2ad7812 */ /* 0x000fe200078efcff */
[----:B------:R-:W-:Y:S02]  /*8940*/  @!P1 IMAD.IADD R164, R164, 0x1, -R246 ;  /* 0x00000001a4a49824 */ /* 0x000fe400078e0af6 */
[----:B------:R-:W-:Y:S01]  /*8950*/  IMAD.MOV R167, RZ, RZ, -R167 ;  /* 0x000000ffffa77224 */ /* 0x000fe200078e0aa7 */
[----:B------:R-:W-:Y:S01]  /*8960*/  IABS R171, R173 ;  /* 0x000000ad00ab7213 */ /* 0x000fe20000000000 */
[----:B------:R-:W-:Y:S01]  /*8970*/  @!P2 IMAD.MOV R163, RZ, RZ, -R163 ;  /* 0x000000ffffa3a224 */ /* 0x000fe200078e0aa3 */
[C---:B------:R-:W-:Y:S01]  /*8980*/  ISETP.GT.U32.AND P1, PT, R246.reuse, R164, PT ;  /* 0x000000a4f600720c */ /* 0x040fe20003f24070 */
[----:B------:R-:W-:Y:S01]  /*8990*/  IMAD R167, R246, R167, R168 ;  /* 0x000000a7f6a77224 */ /* 0x000fe200078e02a8 */
[----:B------:R-:W-:Y:S01]  /*89a0*/  ISETP.GE.AND P2, PT, R174, RZ, PT ;  /* 0x000000ffae00720c */ /* 0x000fe20003f46270 */
[--C-:B------:R-:W-:Y:S01]  /*89b0*/  @!P0 IMAD.IADD R165, R165, 0x1, -R246.reuse ;  /* 0x00000001a5a58824 */ /* 0x100fe200078e0af6 */
[----:B------:R-:W-:Y:S01]  /*89c0*/  IABS R174, R177 ;  /* 0x000000b100ae7213 */ /* 0x000fe20000000000 */
[----:B------:R-:W-:Y:S01]  /*89d0*/  @!P3 IMAD.IADD R166, R166, 0x1, -R246 ;  /* 0x00000001a6a6b824 */ /* 0x000fe200078e0af6 */
[----:B------:R-:W-:Y:S01]  /*89e0*/  ISETP.GT.U32.AND P0, PT, R246, R167, PT ;  /* 0x000000a7f600720c */ /* 0x000fe20003f04070 */
[----:B------:R-:W-:-:S03]  /*89f0*/  IMAD.HI.U32 R168, R243, R169, RZ ;  /* 0x000000a9f3a87227 */ /* 0x000fc600078e00ff */
[----:B------:R-:W-:Y:S01]  /*8a00*/  ISETP.GT.U32.AND P3, PT, R246, R166, PT ;  /* 0x000000a6f600720c */ /* 0x000fe20003f64070 */
[----:B------:R-:W-:Y:S01]  /*8a10*/  @!P6 IMAD.MOV R165, RZ, RZ, -R165 ;  /* 0x000000ffffa5e224 */ /* 0x000fe200078e0aa5 */
[----:B------:R-:W-:Y:S01]  /*8a20*/  ISETP.GE.AND P6, PT, R173, RZ, PT ;  /* 0x000000ffad00720c */ /* 0x000fe20003fc6270 */
[----:B------:R-:W-:Y:S01]  /*8a30*/  @!P1 IMAD.IADD R164, R164, 0x1, -R246 ;  /* 0x00000001a4a49824 */ /* 0x000fe200078e0af6 */
[----:B------:R-:W-:Y:S01]  /*8a40*/  ISETP.GE.AND P1, PT, R170, RZ, PT ;  /* 0x000000ffaa00720c */ /* 0x000fe20003f26270 */
[----:B------:R-:W-:-:S04]  /*8a50*/  IMAD.HI.U32 R170, R243, R172, RZ ;  /* 0x000000acf3aa7227 */ /* 0x000fc800078e00ff */
[----:B------:R-:W-:Y:S02]  /*8a60*/  @!P0 IMAD.IADD R167, R167, 0x1, -R246 ;  /* 0x00000001a7a78824 */ /* 0x000fe400078e0af6 */
[----:B------:R-:W-:Y:S02]  /*8a70*/  IMAD.MOV R168, RZ, RZ, -R168 ;  /* 0x000000ffffa87224 */ /* 0x000fe400078e0aa8 */
[----:B------:R-:W-:Y:S01]  /*8a80*/  IMAD.MOV R173, RZ, RZ, -R170 ;  /* 0x000000ffffad7224 */ /* 0x000fe200078e0aaa */
[C---:B------:R-:W-:Y:S01]  /*8a90*/  ISETP.GT.U32.AND P0, PT, R246.reuse, R167, PT ;  /* 0x000000a7f600720c */ /* 0x040fe20003f04070 */
[----:B------:R-:W-:Y:S02]  /*8aa0*/  IMAD R168, R246, R168, R169 ;  /* 0x000000a8f6a87224 */ /* 0x000fe400078e02a9 */
[----:B------:R-:W-:-:S04]  /*8ab0*/  IMAD.HI.U32 R169, R243, R171, RZ ;  /* 0x000000abf3a97227 */ /* 0x000fc800078e00ff */
[----:B------:R-:W-:Y:S01]  /*8ac0*/  @!P3 IMAD.IADD R166, R166, 0x1, -R246 ;  /* 0x00000001a6a6b824 */ /* 0x000fe200078e0af6 */
[----:B------:R-:W-:Y:S01]  /*8ad0*/  ISETP.GE.AND P3, PT, R175, RZ, PT ;  /* 0x000000ffaf00720c */ /* 0x000fe20003f66270 */
[----:B------:R-:W-:Y:S01]  /*8ae0*/  IMAD R170, R246, R173, R172 ;  /* 0x000000adf6aa7224 */ /* 0x000fe200078e02ac */
[----:B------:R-:W-:Y:S01]  /*8af0*/  LOP3.LUT R172, R242, 0x16a, RZ, 0xfc, !PT ;  /* 0x0000016af2ac7812 */ /* 0x000fe200078efcff */
[----:B------:R-:W-:Y:S02]  /*8b00*/  IMAD.MOV R169, RZ, RZ, -R169 ;  /* 0x000000ffffa97224 */ /* 0x000fe400078e0aa9 */
[----:B------:R-:W-:Y:S01]  /*8b10*/  @!P5 IMAD.MOV R166, RZ, RZ, -R166 ;  /* 0x000000ffffa6d224 */ /* 0x000fe200078e0aa6 */
[C---:B------:R-:W-:Y:S01]  /*8b20*/  ISETP.GT.U32.AND P5, PT, R246.reuse, R170, PT ;  /* 0x000000aaf600720c */ /* 0x040fe20003fa4070 */
[----:B------:R-:W-:Y:S01]  /*8b30*/  @!P4 IMAD.MOV R164, RZ, RZ, -R164 ;  /* 0x000000ffffa4c224 */ /* 0x000fe200078e0aa4 */
[C---:B------:R-:W-:Y:S01]  /*8b40*/  ISETP.GT.U32.AND P4, PT, R246.reuse, R168, PT ;  /* 0x000000a8f600720c */ /* 0x040fe20003f84070 */
[----:B------:R-:W-:Y:S01]  /*8b50*/  IMAD R169, R246, R169, R171 ;  /* 0x000000a9f6a97224 */ /* 0x000fe200078e02ab */
[----:B------:R-:W-:Y:S01]  /*8b60*/  IABS R175, R172 ;  /* 0x000000ac00af7213 */ /* 0x000fe20000000000 */
[----:B------:R-:W-:-:S02]  /*8b70*/  @!P0 IMAD.IADD R167, R167, 0x1, -R246 ;  /* 0x00000001a7a78824 */ /* 0x000fc400078e0af6 */
[----:B------:R-:W-:Y:S01]  /*8b80*/  IMAD.HI.U32 R173, R243, R176, RZ ;  /* 0x000000b0f3ad7227 */ /* 0x000fe200078e00ff */
[----:B------:R-:W-:-:S03]  /*8b90*/  ISETP.GT.U32.AND P0, PT, R246, R169, PT ;  /* 0x000000a9f600720c */ /* 0x000fc60003f04070 */
[----:B------:R-:W-:-:S04]  /*8ba0*/  IMAD.HI.U32 R171, R243, R174, RZ ;  /* 0x000000aef3ab7227 */ /* 0x000fc800078e00ff */
[--C-:B------:R-:W-:Y:S02]  /*8bb0*/  @!P5 IMAD.IADD R170, R170, 0x1, -R246.reuse ;  /* 0x00000001aaaad824 */ /* 0x100fe400078e0af6 */
[--C-:B------:R-:W-:Y:S02]  /*8bc0*/  @!P4 IMAD.IADD R168, R168, 0x1, -R246.reuse ;  /* 0x00000001a8a8c824 */ /* 0x100fe400078e0af6 */
[----:B------:R-:W-:Y:S01]  /*8bd0*/  IMAD.MOV R173, RZ, RZ, -R173 ;  /* 0x000000ffffad7224 */ /* 0x000fe200078e0aad */
[C---:B------:R-:W-:Y:S01]  /*8be0*/  ISETP.GT.U32.AND P5, PT, R246.reuse, R170, PT ;  /* 0x000000aaf600720c */ /* 0x040fe20003fa4070 */
[----:B------:R-:W-:Y:S01]  /*8bf0*/  @!P0 IMAD.IADD R169, R169, 0x1, -R246 ;  /* 0x00000001a9a98824 */ /* 0x000fe200078e0af6 */
[C---:B------:R-:W-:Y:S01]  /*8c00*/  ISETP.GT.U32.AND P4, PT, R246.reuse, R168, PT ;  /* 0x000000a8f600720c */ /* 0x040fe20003f84070 */
[----:B------:R-:W-:Y:S02]  /*8c10*/  IMAD.MOV R171, RZ, RZ, -R171 ;  /* 0x000000ffffab7224 */ /* 0x000fe400078e0aab */
[C---:B------:R-:W-:Y:S01]  /*8c20*/  IMAD R173, R246.reuse, R173, R176 ;  /* 0x000000adf6ad7224 */ /* 0x040fe200078e02b0 */
[C---:B------:R-:W-:Y:S01]  /*8c30*/  ISETP.GT.U32.AND P0, PT, R246.reuse, R169, PT ;  /* 0x000000a9f600720c */ /* 0x040fe20003f04070 */
[----:B------:R-:W-:Y:S01]  /*8c40*/  IMAD R171, R246, R171, R174 ;  /* 0x000000abf6ab7224 */ /* 0x000fe200078e02ae */
[----:B------:R-:W-:Y:S01]  /*8c50*/  LOP3.LUT R174, R242, 0x16e, RZ, 0xfc, !PT ;  /* 0x0000016ef2ae7812 */ /* 0x000fe200078efcff */
[----:B------:R-:W-:Y:S01]  /*8c60*/  @!P1 IMAD.MOV R167, RZ, RZ, -R167 ;  /* 0x000000ffffa79224 */ /* 0x000fe200078e0aa7 */
[----:B------:R-:W-:Y:S01]  /*8c70*/  ISETP.GE.AND P1, PT, R177, RZ, PT ;  /* 0x000000ffb100720c */ /* 0x000fe20003f26270 */
[----:B------:R-:W-:Y:S01]  /*8c80*/  IMAD.HI.U32 R176, R243, R179, RZ ;  /* 0x000000b3f3b07227 */ /* 0x000fe200078e00ff */
[----:B------:R-:W-:-:S03]  /*8c90*/  IABS R177, R174 ;  /* 0x000000ae00b17213 */ /* 0x000fc60000000000 */
[--C-:B------:R-:W-:Y:S01]  /*8ca0*/  @!P5 IMAD.IADD R170, R170, 0x1, -R246.reuse ;  /* 0x00000001aaaad824 */ /* 0x100fe200078e0af6 */
[----:B------:R-:W-:Y:S01]  /*8cb0*/  ISETP.GE.AND P5, PT, R174, RZ, PT ;  /* 0x000000ffae00720c */ /* 0x000fe20003fa6270 */
[----:B------:R-:W-:Y:S01]  /*8cc0*/  @!P4 IMAD.IADD R168, R168, 0x1, -R246 ;  /* 0x00000001a8a8c824 */ /* 0x000fe200078e0af6 */
[----:B------:R-:W-:Y:S01]  /*8cd0*/  ISETP.GE.AND P4, PT, R172, RZ, PT ;  /* 0x000000ffac00720c */ /* 0x000fe20003f86270 */
[----:B------:R-:W-:-:S04]  /*8ce0*/  IMAD.HI.U32 R172, R243, R175, RZ ;  /* 0x000000aff3ac7227 */ /* 0x000fc800078e00ff */
[----:B------:R-:W-:Y:S01]  /*8cf0*/  @!P3 IMAD.MOV R170, RZ, RZ, -R170 ;  /* 0x000000ffffaab224 */ /* 0x000fe200078e0aaa */
[C---:B------:R-:W-:Y:S01]  /*8d00*/  ISETP.GT.U32.AND P3, PT, R246.reuse, R173, PT ;  /* 0x000000adf600720c */ /* 0x040fe20003f64070 */
[----:B------:R-:W-:Y:S02]  /*8d10*/  IMAD.MOV R172, RZ, RZ, -R172 ;  /* 0x000000ffffac7224 */ /* 0x000fe400078e0aac */
[----:B------:R-:W-:Y:S01]  /*8d20*/  @!P0 IMAD.IADD R169, R169, 0x1, -R246 ;  /* 0x00000001a9a98824 */ /* 0x000fe200078e0af6 */
[C---:B------:R-:W-:Y:S01]  /*8d30*/  ISETP.GT.U32.AND P0, PT, R246.reuse, R171, PT ;  /* 0x000000abf600720c */ /* 0x040fe20003f04070 */
[C---:B------:R-:W-:Y:S02]  /*8d40*/  IMAD R172, R246.reuse, R172, R175 ;  /* 0x000000acf6ac7224 */ /* 0x040fe400078e02af */
[----:B------:R-:W-:Y:S02]  /*8d50*/  @!P6 IMAD.MOV R169, RZ, RZ, -R169 ;  /* 0x000000ffffa9e224 */ /* 0x000fe400078e0aa9 */
[----:B------:R-:W-:Y:S01]  /*8d60*/  IMAD.HI.U32 R174, R243, R177, RZ ;  /* 0x000000b1f3ae7227 */ /* 0x000fe200078e00ff */
[----:B------:R-:W-:-:S03]  /*8d70*/  ISETP.GT.U32.AND P6, PT, R246, R172, PT ;  /* 0x000000acf600720c */ /* 0x000fc60003fc4070 */
[----:B------:R-:W-:Y:S02]  /*8d80*/  @!P3 IMAD.IADD R173, R173, 0x1, -R246 ;  /* 0x00000001adadb824 */ /* 0x000fe400078e0af6 */
[----:B------:R-:W-:Y:S02]  /*8d90*/  IMAD.MOV R174, RZ, RZ, -R174 ;  /* 0x000000ffffae7224 */ /* 0x000fe400078e0aae */
[----:B------:R-:W-:Y:S01]  /*8da0*/  @!P0 IMAD.IADD R171, R171, 0x1, -R246 ;  /* 0x00000001abab8824 */ /* 0x000fe200078e0af6 */
[----:B------:R-:W-:Y:S01]  /*8db0*/  ISETP.GT.U32.AND P3, PT, R246, R173, PT ;  /* 0x000000adf600720c */ /* 0x000fe20003f64070 */
[----:B------:R-:W-:Y:S01]  /*8dc0*/  @!P2 IMAD.MOV R168, RZ, RZ, -R168 ;  /* 0x000000ffffa8a224 */ /* 0x000fe200078e0aa8 */
[----:B------:R-:W-:Y:S01]  /*8dd0*/  ISETP.GE.AND P2, PT, R178, RZ, PT ;  /* 0x000000ffb200720c */ /* 0x000fe20003f46270 */
[C---:B------:R-:W-:Y:S01]  /*8de0*/  IMAD R174, R246.reuse, R174, R177 ;  /* 0x000000aef6ae7224 */ /* 0x040fe200078e02b1 */
[----:B------:R-:W-:Y:S01]  /*8df0*/  IABS R178, R181 ;  /* 0x000000b500b27213 */ /* 0x000fe20000000000 */
[----:B------:R-:W-:Y:S01]  /*8e00*/  IMAD.HI.U32 R177, R243, R180, RZ ;  /* 0x000000b4f3b17227 */ /* 0x000fe200078e00ff */
[----:B------:R-:W-:-:S03]  /*8e10*/  ISETP.GT.U32.AND P0, PT, R246, R171, PT ;  /* 0x000000abf600720c */ /* 0x000fc60003f04070 */
[----:B------:R-:W-:Y:S02]  /*8e20*/  @!P6 IMAD.IADD R172, R172, 0x1, -R246 ;  /* 0x00000001acace824 */ /* 0x000fe400078e0af6 */
[----:B------:R-:W-:-:S03]  /*8e30*/  IMAD.HI.U32 R175, R243, R178, RZ ;  /* 0x000000b2f3af7227 */ /* 0x000fc600078e00ff */
[C---:B------:R-:W-:Y:S01]  /*8e40*/  ISETP.GT.U32.AND P6, PT, R246.reuse, R172, PT ;  /* 0x000000acf600720c */ /* 0x040fe20003fc4070 */
[----:B------:R-:W-:Y:S02]  /*8e50*/  IMAD.MOV R177, RZ, RZ, -R177 ;  /* 0x000000ffffb17224 */ /* 0x000fe400078e0ab1 */
[----:B------:R-:W-:Y:S02]  /*8e60*/  IMAD.MOV R175, RZ, RZ, -R175 ;  /* 0x000000ffffaf7224 */ /* 0x000fe400078e0aaf */
[C---:B------:R-:W-:Y:S02]  /*8e70*/  IMAD R177, R246.reuse, R177, R180 ;  /* 0x000000b1f6b17224 */ /* 0x040fe400078e02b4 */
[--C-:B------:R-:W-:Y:S02]  /*8e80*/  @!P3 IMAD.IADD R173, R173, 0x1, -R246.reuse ;  /* 0x00000001adadb824 */ /* 0x100fe400078e0af6 */
[----:B------:R-:W-:Y:S01]  /*8e90*/  @!P0 IMAD.IADD R171, R171, 0x1, -R246 ;  /* 0x00000001abab8824 */ /* 0x000fe200078e0af6 */
[----:B------:R-:W-:Y:S01]  /*8ea0*/  ISETP.GE.AND P0, PT, R181, RZ, PT ;  /* 0x000000ffb500720c */ /* 0x000fe20003f06270 */
[C---:B------:R-:W-:Y:S01]  /*8eb0*/  IMAD R175, R246.reuse, R175, R178 ;  /* 0x000000aff6af7224 */ /* 0x040fe200078e02b2 */
[----:B------:R-:W-:Y:S01]  /*8ec0*/  IABS R181, R185 ;  /* 0x000000b900b57213 */ /* 0x000fe20000000000 */
[----:B------:R-:W-:Y:S01]  /*8ed0*/  @!P2 IMAD.MOV R173, RZ, RZ, -R173 ;  /* 0x000000ffffada224 */ /* 0x000fe200078e0aad */
[----:B------:R-:W-:Y:S01]  /*8ee0*/  ISETP.GT.U32.AND P2, PT, R246, R177, PT ;  /* 0x000000b1f600720c */ /* 0x000fe20003f44070 */
[----:B------:R-:W-:-:S02]  /*8ef0*/  IMAD.MOV R176, RZ, RZ, -R176 ;  /* 0x000000ffffb07224 */ /* 0x000fc400078e0ab0 */
[----:B------:R-:W-:Y:S01]  /*8f00*/  @!P1 IMAD.MOV R171, RZ, RZ, -R171 ;  /* 0x000000ffffab9224 */ /* 0x000fe200078e0aab */
[C---:B------:R-:W-:Y:S01]  /*8f10*/  ISETP.GT.U32.AND P1, PT, R246.reuse, R175, PT ;  /* 0x000000aff600720c */ /* 0x040fe20003f24070 */
[----:B------:R-:W-:Y:S01]  /*8f20*/  IMAD R176, R246, R176, R179 ;  /* 0x000000b0f6b07224 */ /* 0x000fe200078e02b3 */
[----:B------:R-:W-:Y:S01]  /*8f30*/  IABS R179, R184 ;  /* 0x000000b800b37213 */ /* 0x000fe20000000000 */
[----:B------:R-:W-:Y:S01]  /*8f40*/  @!P6 IMAD.IADD R172, R172, 0x1, -R246 ;  /* 0x00000001acace824 */ /* 0x000fe200078e0af6 */
[C---:B------:R-:W-:Y:S02]  /*8f50*/  ISETP.GT.U32.AND P6, PT, R246.reuse, R174, PT ;  /* 0x000000aef600720c */ /* 0x040fe40003fc4070 */
[----:B------:R-:W-:Y:S01]  /*8f60*/  ISETP.GT.U32.AND P3, PT, R246, R176, PT ;  /* 0x000000b0f600720c */ /* 0x000fe20003f64070 */
[----:B------:R-:W-:-:S04]  /*8f70*/  IMAD.HI.U32 R178, R243, R179, RZ ;  /* 0x000000b3f3b27227 */ /* 0x000fc800078e00ff */
[----:B------:R-:W-:Y:S02]  /*8f80*/  @!P2 IMAD.IADD R177, R177, 0x1, -R246 ;  /* 0x00000001b1b1a824 */ /* 0x000fe400078e0af6 */
[----:B------:R-:W-:Y:S02]  /*8f90*/  IMAD.MOV R178, RZ, RZ, -R178 ;  /* 0x000000ffffb27224 */ /* 0x000fe400078e0ab2 */
[----:B------:R-:W-:Y:S01]  /*8fa0*/  @!P1 IMAD.IADD R175, R175, 0x1, -R246 ;  /* 0x00000001afaf9824 */ /* 0x000fe200078e0af6 */
[C---:B------:R-:W-:Y:S01]  /*8fb0*/  ISETP.GT.U32.AND P2, PT, R246.reuse, R177, PT ;  /* 0x000000b1f600720c */ /* 0x040fe20003f44070 */
[C---:B------:R-:W-:Y:S02]  /*8fc0*/  IMAD R178, R246.reuse, R178, R179 ;  /* 0x000000b2f6b27224 */ /* 0x040fe400078e02b3 */
[----:B------:R-:W-:Y:S01]  /*8fd0*/  IMAD.HI.U32 R179, R243, R181, RZ ;  /* 0x000000b5f3b37227 */ /* 0x000fe200078e00ff */
[----:B------:R-:W-:-:S03]  /*8fe0*/  ISETP.GT.U32.AND P1, PT, R246, R175, PT ;  /* 0x000000aff600720c */ /* 0x000fc60003f24070 */
[--C-:B------:R-:W-:Y:S02]  /*8ff0*/  @!P6 IMAD.IADD R174, R174, 0x1, -R246.reuse ;  /* 0x00000001aeaee824 */ /* 0x100fe400078e0af6 */
[----:B------:R-:W-:Y:S02]  /*9000*/  IMAD.MOV R179, RZ, RZ, -R179 ;  /* 0x000000ffffb37224 */ /* 0x000fe400078e0ab3 */
[----:B------:R-:W-:Y:S01]  /*9010*/  @!P3 IMAD.IADD R176, R176, 0x1, -R246 ;  /* 0x00000001b0b0b824 */ /* 0x000fe200078e0af6 */
[C---:B------:R-:W-:Y:S01]  /*9020*/  ISETP.GT.U32.AND P6, PT, R246.reuse, R174, PT ;  /* 0x000000aef600720c */ /* 0x040fe20003fc4070 */
[----:B------:R-:W-:Y:S01]  /*9030*/  IMAD R179, R246, R179, R181 ;  /* 0x000000b3f6b37224 */ /* 0x000fe200078e02b5 */
[----:B------:R-:W-:Y:S01]  /*9040*/  LOP3.LUT R181, R242, 0x17c, RZ, 0xfc, !PT ;  /* 0x0000017cf2b57812 */ /* 0x000fe200078efcff */
[----:B------:R-:W-:Y:S01]  /*9050*/  @!P4 IMAD.MOV R172, RZ, RZ, -R172 ;  /* 0x000000ffffacc224 */ /* 0x000fe200078e0aac */
[----:B------:R-:W-:Y:S01]  /*9060*/  ISETP.GE.AND P4, PT, R182, RZ, PT ;  /* 0x000000ffb600720c */ /* 0x000fe20003f86270 */
[--C-:B------:R-:W-:Y:S01]  /*9070*/  @!P2 IMAD.IADD R177, R177, 0x1, -R246.reuse ;  /* 0x00000001b1b1a824 */ /* 0x100fe200078e0af6 */
[----:B------:R-:W-:Y:S01]  /*9080*/  IABS R182, R186 ;  /* 0x000000ba00b67213 */ /* 0x000fe20000000000 */
[----:B------:R-:W-:Y:S01]  /*9090*/  @!P1 IMAD.IADD R175, R175, 0x1, -R246 ;  /* 0x00000001afaf9824 */ /* 0x000fe200078e0af6 */
[----:B------:R-:W-:-:S02]  /*90a0*/  ISETP.GT.U32.AND P3, PT, R246, R176, PT ;  /* 0x000000b0f600720c */ /* 0x000fc40003f64070 */
[C---:B------:R-:W-:Y:S01]  /*90b0*/  ISETP.GT.U32.AND P2, PT, R246.reuse, R179, PT ;  /* 0x000000b3f600720c */ /* 0x040fe20003f44070 */
[----:B------:R-:W-:Y:S01]  /*90c0*/  IMAD.HI.U32 R180, R243, R182, RZ ;  /* 0x000000b6f3b47227 */ /* 0x000fe200078e00ff */
[----:B------:R-:W-:-:S03]  /*90d0*/  ISETP.GT.U32.AND P1, PT, R246, R178, PT ;  /* 0x000000b2f600720c */ /* 0x000fc60003f24070 */
[----:B------:R-:W-:Y:S01]  /*90e0*/  @!P6 IMAD.IADD R174, R174, 0x1, -R246 ;  /* 0x00000001aeaee824 */ /* 0x000fe200078e0af6 */
[----:B------:R-:W-:Y:S01]  /*90f0*/  ISETP.GE.AND P6, PT, R183, RZ, PT ;  /* 0x000000ffb700720c */ /* 0x000fe20003fc6270 */
[----:B------:R-:W-:Y:S02]  /*9100*/  IMAD.MOV R183, RZ, RZ, -R180 ;  /* 0x000000ffffb77224 */ /* 0x000fe400078e0ab4 */
[----:B------:R-:W-:Y:S01]  /*9110*/  @!P5 IMAD.MOV R174, RZ, RZ, -R174 ;  /* 0x000000ffffaed224 */ /* 0x000fe200078e0aae */
[----:B------:R-:W-:Y:S01]  /*9120*/  ISETP.GE.AND P5, PT, R184, RZ, PT ;  /* 0x000000ffb800720c */ /* 0x000fe20003fa6270 */
[----:B------:R-:W-:Y:S01]  /*9130*/  @!P3 IMAD.IADD R176, R176, 0x1, -R246 ;  /* 0x00000001b0b0b824 */ /* 0x000fe200078e0af6 */
[----:B------:R-:W-:Y:S01]  /*9140*/  ISETP.GE.AND P3, PT, R186, RZ, PT ;  /* 0x000000ffba00720c */ /* 0x000fe20003f66270 */
[----:B------:R-:W-:Y:S01]  /*9150*/  IMAD R180, R246, R183, R182 ;  /* 0x000000b7f6b47224 */ /* 0x000fe200078e02b6 */
[----:B------:R-:W-:Y:S01]  /*9160*/  IABS R183, R181 ;  /* 0x000000b500b77213 */ /* 0x000fe20000000000 */
[--C-:B------:R-:W-:Y:S01]  /*9170*/  @!P2 IMAD.IADD R179, R179, 0x1, -R246.reuse ;  /* 0x00000001b3b3a824 */ /* 0x100fe200078e0af6 */
[----:B------:R-:W-:Y:S01]  /*9180*/  LOP3.LUT R182, R242, 0x17e, RZ, 0xfc, !PT ;  /* 0x0000017ef2b67812 */ /* 0x000fe200078efcff */
[----:B------:R-:W-:Y:S01]  /*9190*/  @!P1 IMAD.IADD R178, R178, 0x1, -R246 ;  /* 0x00000001b2b29824 */ /* 0x000fe200078e0af6 */
[----:B------:R-:W-:Y:S01]  /*91a0*/  IABS R186, R188 ;  /* 0x000000bc00ba7213 */ /* 0x000fe20000000000 */
[----:B------:R-:W-:Y:S01]  /*91b0*/  @!P4 IMAD.MOV R176, RZ, RZ, -R176 ;  /* 0x000000ffffb0c224 */ /* 0x000fe200078e0ab0 */
[----:B------:R-:W-:Y:S01]  /*91c0*/  ISETP.GE.AND P4, PT, R181, RZ, PT ;  /* 0x000000ffb500720c */ /* 0x000fe20003f86270 */
[----:B------:R-:W-:Y:S01]  /*91d0*/  IMAD.HI.U32 R181, R243, R183, RZ ;  /* 0x000000b7f3b57227 */ /* 0x000fe200078e00ff */
[----:B------:R-:W-:-:S02]  /*91e0*/  ISETP.GT.U32.AND P2, PT, R246, R179, PT ;  /* 0x000000b3f600720c */ /* 0x000fc40003f44070 */
[----:B------:R-:W-:Y:S01]  /*91f0*/  ISETP.GT.U32.AND P1, PT, R246, R178, PT ;  /* 0x000000b2f600720c */ /* 0x000fe20003f24070 */
[----:B------:R-:W-:Y:S01]  /*9200*/  IMAD.MOV R181, RZ, RZ, -R181 ;  /* 0x000000ffffb57224 */ /* 0x000fe200078e0ab5 */
[----:B------:R-:W-:Y:S01]  /*9210*/  IABS R184, R182 ;  /* 0x000000b600b87213 */ /* 0x000fe20000000000 */
[----:B------:R-:W-:Y:S01]  /*9220*/  @!P6 IMAD.MOV R177, RZ, RZ, -R177 ;  /* 0x000000ffffb1e224 */ /* 0x000fe200078e0ab1 */
[----:B------:R-:W-:Y:S01]  /*9230*/  ISETP.GE.AND P6, PT, R182, RZ, PT ;  /* 0x000000ffb600720c */ /* 0x000fe20003fc6270 */
[----:B------:R-:W-:Y:S02]  /*9240*/  IMAD R181, R246, R181, R183 ;  /* 0x000000b5f6b57224 */ /* 0x000fe400078e02b7 */
[----:B------:R-:W-:-:S04]  /*9250*/  IMAD.HI.U32 R182, R243, R184, RZ ;  /* 0x000000b8f3b67227 */ /* 0x000fc800078e00ff */
[----:B------:R-:W-:Y:S01]  /*9260*/  @!P0 IMAD.MOV R175, RZ, RZ, -R175 ;  /* 0x000000ffffaf8224 */ /* 0x000fe200078e0aaf */
[----:B------:R-:W-:Y:S01]  /*9270*/  ISETP.GE.AND P0, PT, R185, RZ, PT ;  /* 0x000000ffb900720c */ /* 0x000fe20003f06270 */
[----:B------:R-:W-:Y:S02]  /*9280*/  IMAD.MOV R185, RZ, RZ, -R182 ;  /* 0x000000ffffb97224 */ /* 0x000fe400078e0ab6 */
[--C-:B------:R-:W-:Y:S01]  /*9290*/  @!P2 IMAD.IADD R179, R179, 0x1, -R246.reuse ;  /* 0x00000001b3b3a824 */ /* 0x100fe200078e0af6 */
[----:B------:R-:W-:Y:S01]  /*92a0*/  ISETP.GT.U32.AND P2, PT, R246, R181, PT ;  /* 0x000000b5f600720c */ /* 0x000fe20003f44070 */
[----:B------:R-:W-:Y:S01]  /*92b0*/  @!P1 IMAD.IADD R178, R178, 0x1, -R246 ;  /* 0x00000001b2b29824 */ /* 0x000fe200078e0af6 */
[C---:B------:R-:W-:Y:S01]  /*92c0*/  ISETP.GT.U32.AND P1, PT, R246.reuse, R180, PT ;  /* 0x000000b4f600720c */ /* 0x040fe20003f24070 */
[----:B------:R-:W-:Y:S02]  /*92d0*/  IMAD R182, R246, R185, R184 ;  /* 0x000000b9f6b67224 */ /* 0x000fe400078e02b8 */
[----:B------:R-:W-:-:S02]  /*92e0*/  @!P5 IMAD.MOV R178, RZ, RZ, -R178 ;  /* 0x000000ffffb2d224 */ /* 0x000fc400078e0ab2 */
[----:B------:R-:W-:Y:S01]  /*92f0*/  IMAD.HI.U32 R183, R243, R186, RZ ;  /* 0x000000baf3b77227 */ /* 0x000fe200078e00ff */
[----:B------:R-:W-:-:S03]  /*9300*/  ISETP.GT.U32.AND P5, PT, R246, R182, PT ;  /* 0x000000b6f600720c */ /* 0x000fc60003fa4070 */
[----:B------:R-:W-:Y:S02]  /*9310*/  IMAD.MOV R183, RZ, RZ, -R183 ;  /* 0x000000ffffb77224 */ /* 0x000fe400078e0ab7 */
[--C-:B------:R-:W-:Y:S02]  /*9320*/  @!P2 IMAD.IADD R181, R181, 0x1, -R246.reuse ;  /* 0x00000001b5b5a824 */ /* 0x100fe400078e0af6 */
[----:B------:R-:W-:Y:S01]  /*9330*/  @!P0 IMAD.MOV R179, RZ, RZ, -R179 ;  /* 0x000000ffffb38224 */ /* 0x000fe200078e0ab3 */
[----:B------:R-:W-:Y:S01]  /*9340*/  ISETP.GE.AND P0, PT, R188, RZ, PT ;  /* 0x000000ffbc00720c */ /* 0x000fe20003f06270 */
[----:B------:R-:W-:Y:S01]  /*9350*/  IMAD.HI.U32 R184, R243, R187, RZ ;  /* 0x000000bbf3b87227 */ /* 0x000fe200078e00ff */
[----:B------:R-:W-:Y:S02]  /*9360*/  ISETP.GT.U32.AND P2, PT, R246, R181, PT ;  /* 0x000000b5f600720c */ /* 0x000fe40003f44070 */
[----:B------:R-:W-:Y:S01]  /*9370*/  IABS R188, R196 ;  /* 0x000000c400bc7213 */ /* 0x000fe20000000000 */
[----:B------:R-:W-:-:S02]  /*9380*/  @!P5 IMAD.IADD R182, R182, 0x1, -R246 ;  /* 0x00000001b6b6d824 */ /* 0x000fc400078e0af6 */
[C---:B------:R-:W-:Y:S02]  /*9390*/  IMAD R183, R246.reuse, R183, R186 ;  /* 0x000000b7f6b77224 */ /* 0x040fe400078e02ba */
[----:B------:R-:W-:Y:S01]  /*93a0*/  IMAD.MOV R184, RZ, RZ, -R184 ;  /* 0x000000ffffb87224 */ /* 0x000fe200078e0ab8 */
[----:B------:R-:W-:Y:S01]  /*93b0*/  ISETP.GT.U32.AND P5, PT, R246, R182, PT ;  /* 0x000000b6f600720c */ /* 0x000fe20003fa4070 */
[----:B------:R-:W-:-:S04]  /*93c0*/  IMAD.HI.U32 R185, R243, R188, RZ ;  /* 0x000000bcf3b97227 */ /* 0x000fc800078e00ff */
[----:B------:R-:W-:Y:S01]  /*93d0*/  @!P2 IMAD.IADD R181, R181, 0x1, -R246 ;  /* 0x00000001b5b5a824 */ /* 0x000fe200078e0af6 */
[C---:B------:R-:W-:Y:S01]  /*93e0*/  ISETP.GT.U32.AND P2, PT, R246.reuse, R183, PT ;  /* 0x000000b7f600720c */ /* 0x040fe20003f44070 */
[----:B------:R-:W-:Y:S02]  /*93f0*/  IMAD R184, R246, R184, R187 ;  /* 0x000000b8f6b87224 */ /* 0x000fe400078e02bb */
[----:B------:R-:W-:Y:S02]  /*9400*/  IMAD.MOV R185, RZ, RZ, -R185 ;  /* 0x000000ffffb97224 */ /* 0x000fe400078e0ab9 */
[----:B------:R-:W-:-:S04]  /*9410*/  IMAD.HI.U32 R186, R243, R190, RZ ;  /* 0x000000bef3ba7227 */ /* 0x000fc800078e00ff */
[----:B------:R-:W-:Y:S01]  /*9420*/  @!P5 IMAD.IADD R182, R182, 0x1, -R246 ;  /* 0x00000001b6b6d824 */ /* 0x000fe200078e0af6 */
[C---:B------:R-:W-:Y:S01]  /*9430*/  ISETP.GT.U32.AND P5, PT, R246.reuse, R184, PT ;  /* 0x000000b8f600720c */ /* 0x040fe20003fa4070 */
[----:B------:R-:W-:Y:S02]  /*9440*/  IMAD R185, R246, R185, R188 ;  /* 0x000000b9f6b97224 */ /* 0x000fe400078e02bc */
[----:B------:R-:W-:Y:S02]  /*9450*/  @!P1 IMAD.IADD R180, R180, 0x1, -R246 ;  /* 0x00000001b4b49824 */ /* 0x000fe400078e0af6 */
[----:B------:R-:W-:Y:S02]  /*9460*/  IMAD.MOV R191, RZ, RZ, -R186 ;  /* 0x000000ffffbf7224 */ /* 0x000fe400078e0aba */
[----:B------:R-:W-:Y:S01]  /*9470*/  @!P2 IMAD.IADD R183, R183, 0x1, -R246 ;  /* 0x00000001b7b7a824 */ /* 0x000fe200078e0af6 */
[C---:B------:R-:W-:Y:S01]  /*9480*/  ISETP.GT.U32.AND P2, PT, R246.reuse, R185, PT ;  /* 0x000000b9f600720c */ /* 0x040fe20003f44070 */
[C---:B------:R-:W-:Y:S01]  /*9490*/  IMAD R186, R246.reuse, R191, R190 ;  /* 0x000000bff6ba7224 */ /* 0x040fe200078e02be */
[----:B------:R-:W-:Y:S01]  /*94a0*/  ISETP.GT.U32.AND P1, PT, R246, R180, PT ;  /* 0x000000b4f600720c */ /* 0x000fe20003f24070 */
[----:B------:R-:W-:-:S04]  /*94b0*/  IMAD.HI.U32 R187, R243, R192, RZ ;  /* 0x000000c0f3bb7227 */ /* 0x000fc800078e00ff */
[--C-:B------:R-:W-:Y:S01]  /*94c0*/  @!P5 IMAD.IADD R184, R184, 0x1, -R246.reuse ;  /* 0x00000001b8b8d824 */ /* 0x100fe200078e0af6 */
[C---:B------:R-:W-:Y:S01]  /*94d0*/  ISETP.GT.U32.AND P5, PT, R246.reuse, R186, PT ;  /* 0x000000baf600720c */ /* 0x040fe20003fa4070 */
[----:B------:R-:W-:Y:S02]  /*94e0*/  IMAD.MOV R187, RZ, RZ, -R187 ;  /* 0x000000ffffbb7224 */ /* 0x000fe400078e0abb */
[----:B------:R-:W-:Y:S02]  /*94f0*/  @!P4 IMAD.MOV R181, RZ, RZ, -R181 ;  /* 0x000000ffffb5c224 */ /* 0x000fe400078e0ab5 */
[--C-:B------:R-:W-:Y:S01]  /*9500*/  @!P2 IMAD.IADD R185, R185, 0x1, -R246.reuse ;  /* 0x00000001b9b9a824 */ /* 0x100fe200078e0af6 */
[----:B------:R-:W-:Y:S01]  /*9510*/  ISETP.GT.U32.AND P2, PT, R246, R183, PT ;  /* 0x000000b7f600720c */ /* 0x000fe20003f44070 */
[----:B------:R-:W-:Y:S01]  /*9520*/  @!P1 IMAD.IADD R180, R180, 0x1, -R246 ;  /* 0x00000001b4b49824 */ /* 0x000fe200078e0af6 */
[----:B------:R-:W-:Y:S01]  /*9530*/  ISETP.GE.AND P1, PT, R189, RZ, PT ;  /* 0x000000ffbd00720c */ /* 0x000fe20003f26270 */
[C---:B------:R-:W-:Y:S01]  /*9540*/  IMAD R187, R246.reuse, R187, R192 ;  /* 0x000000bbf6bb7224 */ /* 0x040fe200078e02c0 */
[----:B------:R-:W-:Y:S01]  /*9550*/  ISETP.GT.U32.AND P4, PT, R246, R185, PT ;  /* 0x000000b9f600720c */ /* 0x000fe20003f84070 */
[----:B------:R-:W-:Y:S01]  /*9560*/  IMAD.HI.U32 R189, R243, R194, RZ ;  /* 0x000000c2f3bd7227 */ /* 0x000fe200078e00ff */
[----:B------:R-:W-:-:S03]  /*9570*/  IABS R192, R200 ;  /* 0x000000c800c07213 */ /* 0x000fc60000000000 */
[----:B------:R-:W-:Y:S01]  /*9580*/  @!P3 IMAD.MOV R180, RZ, RZ, -R180 ;  /* 0x000000ffffb4b224 */ /* 0x000fe200078e0ab4 */
[----:B------:R-:W-:Y:S01]  /*9590*/  ISETP.GT.U32.AND P3, PT, R246, R184, PT ;  /* 0x000000b8f600720c */ /* 0x000fe20003f64070 */
[----:B------:R-:W-:Y:S02]  /*95a0*/  @!P5 IMAD.IADD R186, R186, 0x1, -R246 ;  /* 0x00000001babad824 */ /* 0x000fe400078e0af6 */
[----:B------:R-:W-:Y:S01]  /*95b0*/  @!P6 IMAD.MOV R182, RZ, RZ, -R182 ;  /* 0x000000ffffb6e224 */ /* 0x000fe200078e0ab6 */
[C---:B------:R-:W-:Y:S01]  /*95c0*/  ISETP.GT.U32.AND P6, PT, R246.reuse, R187, PT ;  /* 0x000000bbf600720c */ /* 0x040fe20003fc4070 */
[----:B------:R-:W-:Y:S01]  /*95d0*/  IMAD.MOV R189, RZ, RZ, -R189 ;  /* 0x000000ffffbd7224 */ /* 0x000fe200078e0abd */
[----:B------:R-:W-:Y:S01]  /*95e0*/  ISETP.GT.U32.AND P5, PT, R246, R186, PT ;  /* 0x000000baf600720c */ /* 0x000fe20003fa4070 */
[----:B------:R-:W-:-:S04]  /*95f0*/  IMAD.HI.U32 R188, R243, R193, RZ ;  /* 0x000000c1f3bc7227 */ /* 0x000fc800078e00ff */
[C---:B------:R-:W-:Y:S01]  /*9600*/  IMAD R189, R246.reuse, R189, R194 ;  /* 0x000000bdf6bd7224 */ /* 0x040fe200078e02c2 */
[----:B------:R-:W-:Y:S01]  /*9610*/  IABS R194, R201 ;  /* 0x000000c900c27213 */ /* 0x000fe20000000000 */
[----:B------:R-:W-:Y:S02]  /*9620*/  IMAD.MOV R188, RZ, RZ, -R188 ;  /* 0x000000ffffbc7224 */ /* 0x000fe400078e0abc */
[--C-:B------:R-:W-:Y:S01]  /*9630*/  @!P4 IMAD.IADD R185, R185, 0x1, -R246.reuse ;  /* 0x00000001b9b9c824 */ /* 0x100fe200078e0af6 */
[C---:B------:R-:W-:Y:S01]  /*9640*/  ISETP.GT.U32.AND P4, PT, R246.reuse, R189, PT ;  /* 0x000000bdf600720c */ /* 0x040fe20003f84070 */
[----:B------:R-:W-:Y:S02]  /*9650*/  IMAD R188, R246, R188, R193 ;  /* 0x000000bcf6bc7224 */ /* 0x000fe400078e02c1 */
[--C-:B------:R-:W-:Y:S02]  /*9660*/  @!P2 IMAD.IADD R183, R183, 0x1, -R246.reuse ;  /* 0x00000001b7b7a824 */ /* 0x100fe400078e0af6 */
[--C-:B------:R-:W-:Y:S01]  /*9670*/  @!P3 IMAD.IADD R184, R184, 0x1, -R246.reuse ;  /* 0x00000001b8b8b824 */ /* 0x100fe200078e0af6 */
[----:B------:R-:W-:Y:S01]  /*9680*/  ISETP.GE.AND P3, PT, R196, RZ, PT ;  /* 0x000000ffc400720c */ /* 0x000fe20003f66270 */
[----:B------:R-:W-:Y:S01]  /*9690*/  @!P6 IMAD.IADD R187, R187, 0x1, -R246 ;  /* 0x00000001bbbbe824 */ /* 0x000fe200078e0af6 */
[----:B------:R-:W-:Y:S01]  /*96a0*/  ISETP.GT.U32.AND P2, PT, R246, R188, PT ;  /* 0x000000bcf600720c */ /* 0x000fe20003f44070 */
[----:B------:R-:W-:Y:S01]  /*96b0*/  IMAD.HI.U32 R190, R243, R192, RZ ;  /* 0x000000c0f3be7227 */ /* 0x000fe200078e00ff */
[----:B------:R-:W-:-:S03]  /*96c0*/  ISETP.GE.AND P6, PT, R198, RZ, PT ;  /* 0x000000ffc600720c */ /* 0x000fc60003fc6270 */
[----:B------:R-:W-:Y:S01]  /*96d0*/  @!P5 IMAD.IADD R186, R186, 0x1, -R246 ;  /* 0x00000001babad824 */ /* 0x000fe200078e0af6 */
[----:B------:R-:W-:Y:S01]  /*96e0*/  ISETP.GE.AND P5, PT, R197, RZ, PT ;  /* 0x000000ffc500720c */ /* 0x000fe20003fa6270 */
[----:B------:R-:W-:Y:S01]  /*96f0*/  @!P0 IMAD.MOV R183, RZ, RZ, -R183 ;  /* 0x000000ffffb78224 */ /* 0x000fe200078e0ab7 */
[----:B------:R-:W-:Y:S01]  /*9700*/  ISETP.GT.U32.AND P0, PT, R246, R187, PT ;  /* 0x000000bbf600720c */ /* 0x000fe20003f04070 */
[----:B------:R-:W-:Y:S01]  /*9710*/  IMAD.HI.U32 R191, R243, R194, RZ ;  /* 0x000000c2f3bf7227 */ /* 0x000fe200078e00ff */
[----:B------:R-:W-:-:S03]  /*9720*/  LOP3.LUT R197, R242, 0x194, RZ, 0xfc, !PT ;  /* 0x00000194f2c57812 */ /* 0x000fc600078efcff */
[----:B------:R-:W-:Y:S01]  /*9730*/  IMAD.MOV R193, RZ, RZ, -R190 ;  /* 0x000000ffffc17224 */ /* 0x000fe200078e0abe */
[----:B------:R-:W-:Y:S01]  /*9740*/  IABS R196, R197 ;  /* 0x000000c500c47213 */ /* 0x000fe20000000000 */
[----:B------:R-:W-:Y:S02]  /*9750*/  IMAD.MOV R191, RZ, RZ, -R191 ;  /* 0x000000ffffbf7224 */ /* 0x000fe400078e0abf */
[----:B------:R-:W-:Y:S01]  /*9760*/  IMAD R190, R246, R193, R192 ;  /* 0x000000c1f6be7224 */ /* 0x000fe200078e02c0 */
[----:B------:R-:W-:Y:S01]  /*9770*/  LOP3.LUT R193, R242, 0x192, RZ, 0xfc, !PT ;  /* 0x00000192f2c17812 */ /* 0x000fe200078efcff */
[----:B------:R-:W-:Y:S02]  /*9780*/  @!P4 IMAD.IADD R189, R189, 0x1, -R246 ;  /* 0x00000001bdbdc824 */ /* 0x000fe400078e0af6 */
[C---:B------:R-:W-:Y:S01]  /*9790*/  IMAD R191, R246.reuse, R191, R194 ;  /* 0x000000bff6bf7224 */ /* 0x040fe200078e02c2 */
[----:B------:R-:W-:Y:S01]  /*97a0*/  IABS R194, R193 ;  /* 0x000000c100c27213 */ /* 0x000fe20000000000 */
[----:B------:R-:W-:Y:S01]  /*97b0*/  @!P1 IMAD.MOV R184, RZ, RZ, -R184 ;  /* 0x000000ffffb89224 */ /* 0x000fe200078e0ab8 */
[C---:B------:R-:W-:Y:S01]  /*97c0*/  ISETP.GT.U32.AND P1, PT, R246.reuse, R189, PT ;  /* 0x000000bdf600720c */ /* 0x040fe20003f24070 */
[----:B------:R-:W-:Y:S01]  /*97d0*/  @!P3 IMAD.MOV R185, RZ, RZ, -R185 ;  /* 0x000000ffffb9b224 */ /* 0x000fe200078e0ab9 */
[----:B------:R-:W-:Y:S01]  /*97e0*/  ISETP.GT.U32.AND P3, PT, R246, R190, PT ;  /* 0x000000bef600720c */ /* 0x000fe20003f64070 */
[----:B------:R-:W-:Y:S01]  /*97f0*/  @!P2 IMAD.IADD R188, R188, 0x1, -R246 ;  /* 0x00000001bcbca824 */ /* 0x000fe200078e0af6 */
[----:B------:R-:W-:Y:S01]  /*9800*/  ISETP.GE.AND P2, PT, R199, RZ, PT ;  /* 0x000000ffc700720c */ /* 0x000fe20003f46270 */
[----:B------:R-:W-:Y:S01]  /*9810*/  @!P5 IMAD.MOV R186, RZ, RZ, -R186 ;  /* 0x000000ffffbad224 */ /* 0x000fe200078e0aba */
[----:B------:R-:W-:Y:S01]  /*9820*/  ISETP.GE.AND P5, PT, R195, RZ, PT ;  /* 0x000000ffc300720c */ /* 0x000fe20003fa6270 */
[----:B------:R-:W-:Y:S01]  /*9830*/  @!P0 IMAD.IADD R187, R187, 0x1, -R246 ;  /* 0x00000001bbbb8824 */ /* 0x000fe200078e0af6 */
[C---:B------:R-:W-:Y:S01]  /*9840*/  ISETP.GT.U32.AND P0, PT, R246.reuse, R191, PT ;  /* 0x000000bff600720c */ /* 0x040fe20003f04070 */
[----:B------:R-:W-:Y:S01]  /*9850*/  IMAD.HI.U32 R192, R243, R194, RZ ;  /* 0x000000c2f3c07227 */ /* 0x000fe200078e00ff */
[----:B------:R-:W-:-:S03]  /*9860*/  ISETP.GT.U32.AND P4, PT, R246, R188, PT ;  /* 0x000000bcf600720c */ /* 0x000fc60003f84070 */
[----:B------:R-:W-:Y:S02]  /*9870*/  IMAD.MOV R195, RZ, RZ, -R192 ;  /* 0x000000ffffc37224 */ /* 0x000fe400078e0ac0 */
[--C-:B------:R-:W-:Y:S01]  /*9880*/  @!P1 IMAD.IADD R189, R189, 0x1, -R246.reuse ;  /* 0x00000001bdbd9824 */ /* 0x100fe200078e0af6 */
[----:B------:R-:W-:Y:S01]  /*9890*/  ISETP.GE.AND P1, PT, R201, RZ, PT ;  /* 0x000000ffc900720c */ /* 0x000fe20003f26270 */
[----:B------:R-:W-:Y:S01]  /*98a0*/  @!P3 IMAD.IADD R190, R190, 0x1, -R246 ;  /* 0x00000001bebeb824 */ /* 0x000fe200078e0af6 */
        /* <DEDUP_REMOVED lines=8> */
[----:B------:R-:W-:Y:S01]  /*9930*/  ISETP.GE.AND P4, PT, R200, RZ, PT ;  /* 0x000000ffc800720c */ /* 0x000fe20003f86270 */
[----:B------:R-:W-:Y:S01]  /*9940*/  @!P6 IMAD.MOV R187, RZ, RZ, -R187 ;  /* 0x000000ffffbbe224 */ /* 0x000fe200078e0abb */
[----:B------:R-:W-:Y:S01]  /*9950*/  ISETP.GT.U32.AND P6, PT, R246, R191, PT ;  /* 0x000000bff600720c */ /* 0x000fe20003fc4070 */
[----:B------:R-:W-:Y:S01]  /*9960*/  IMAD.HI.U32 R193, R243, R196, RZ ;  /* 0x000000c4f3c17227 */ /* 0x000fe200078e00ff */
[----:B------:R-:W-:-:S02]  /*9970*/  LOP3.LUT R195, R242, 0x198, RZ, 0xfc, !PT ;  /* 0x00000198f2c37812 */ /* 0x000fc400078efcff */
[----:B------:R-:W-:Y:S01]  /*9980*/  LOP3.LUT R200, R242, 0x19a, RZ, 0xfc, !PT ;  /* 0x0000019af2c87812 */ /* 0x000fe200078efcff */
[----:B------:R-:W-:Y:S01]  /*9990*/  IMAD.MOV R193, RZ, RZ, -R193 ;  /* 0x000000ffffc17224 */ /* 0x000fe200078e0ac1 */
[----:B------:R-:W-:Y:S01]  /*99a0*/  IABS R198, R195 ;  /* 0x000000c300c67213 */ /* 0x000fe20000000000 */
[----:B------:R-:W-:Y:S01]  /*99b0*/  @!P2 IMAD.MOV R188, RZ, RZ, -R188 ;  /* 0x000000ffffbca224 */ /* 0x000fe200078e0abc */
[----:B------:R-:W-:Y:S01]  /*99c0*/  ISETP.GE.AND P2, PT, R197, RZ, PT ;  /* 0x000000ffc500720c */ /* 0x000fe20003f46270 */
[----:B------:R-:W-:Y:S01]  /*99d0*/  IMAD R193, R246, R193, R196 ;  /* 0x000000c1f6c17224 */ /* 0x000fe200078e02c4 */
[----:B------:R-:W-:Y:S01]  /*99e0*/  IABS R197, R194 ;  /* 0x000000c200c57213 */ /* 0x000fe20000000000 */
[--C-:B------:R-:W-:Y:S01]  /*99f0*/  @!P0 IMAD.IADD R190, R190, 0x1, -R246.reuse ;  /* 0x00000001bebe8824 */ /* 0x100fe200078e0af6 */
[----:B------:R-:W-:Y:S01]  /*9a00*/  ISETP.GE.AND P0, PT, R194, RZ, PT ;  /* 0x000000ffc200720c */ /* 0x000fe20003f06270 */
[--C-:B------:R-:W-:Y:S01]  /*9a10*/  @!P5 IMAD.IADD R192, R192, 0x1, -R246.reuse ;  /* 0x00000001c0c0d824 */ /* 0x100fe200078e0af6 */
[----:B------:R-:W-:Y:S01]  /*9a20*/  IABS R199, R200 ;  /* 0x000000c800c77213 */ /* 0x000fe20000000000 */
[----:B------:R-:W-:Y:S01]  /*9a30*/  @!P6 IMAD.IADD R191, R191, 0x1, -R246 ;  /* 0x00000001bfbfe824 */ /* 0x000fe200078e0af6 */
[C---:B------:R-:W-:Y:S01]  /*9a40*/  ISETP.GT.U32.AND P6, PT, R246.reuse, R193, PT ;  /* 0x000000c1f600720c */ /* 0x040fe20003fc4070 */
[----:B------:R-:W-:Y:S01]  /*9a50*/  @!P4 IMAD.MOV R190, RZ, RZ, -R190 ;  /* 0x000000ffffbec224 */ /* 0x000fe200078e0abe */
[----:B------:R-:W-:Y:S01]  /*9a60*/  ISETP.GT.U32.AND P4, PT, R246, R192, PT ;  /* 0x000000c0f600720c */ /* 0x000fe20003f84070 */
[----:B------:R-:W-:Y:S01]  /*9a70*/  IMAD.HI.U32 R194, R243, R197, RZ ;  /* 0x000000c5f3c27227 */ /* 0x000fe200078e00ff */
[----:B------:R-:W-:-:S02]  /*9a80*/  ISETP.GE.AND P5, PT, R195, RZ, PT ;  /* 0x000000ffc300720c */ /* 0x000fc40003fa6270 */
[----:B------:R-:W-:Y:S01]  /*9a90*/  IABS R201, R206 ;  /* 0x000000ce00c97213 */ /* 0x000fe20000000000 */
[----:B------:R-:W-:Y:S02]  /*9aa0*/  IMAD.MOV R194, RZ, RZ, -R194 ;  /* 0x000000ffffc27224 */ /* 0x000fe400078e0ac2 */
[----:B------:R-:W-:-:S04]  /*9ab0*/  IMAD.HI.U32 R195, R243, R198, RZ ;  /* 0x000000c6f3c37227 */ /* 0x000fc800078e00ff */
[----:B------:R-:W-:Y:S02]  /*9ac0*/  IMAD R194, R246, R194, R197 ;  /* 0x000000c2f6c27224 */ /* 0x000fe400078e02c5 */
[--C-:B------:R-:W-:Y:S02]  /*9ad0*/  @!P6 IMAD.IADD R193, R193, 0x1, -R246.reuse ;  /* 0x00000001c1c1e824 */ /* 0x100fe400078e0af6 */
[----:B------:R-:W-:Y:S01]  /*9ae0*/  @!P4 IMAD.IADD R192, R192, 0x1, -R246 ;  /* 0x00000001c0c0c824 */ /* 0x000fe200078e0af6 */
[C---:B------:R-:W-:Y:S01]  /*9af0*/  ISETP.GT.U32.AND P4, PT, R246.reuse, R194, PT ;  /* 0x000000c2f600720c */ /* 0x040fe20003f84070 */
[----:B------:R-:W-:Y:S01]  /*9b00*/  IMAD.HI.U32 R196, R243, R199, RZ ;  /* 0x000000c7f3c47227 */ /* 0x000fe200078e00ff */
[----:B------:R-:W-:-:S03]  /*9b10*/  ISETP.GT.U32.AND P6, PT, R246, R193, PT ;  /* 0x000000c1f600720c */ /* 0x000fc60003fc4070 */
[----:B------:R-:W-:Y:S01]  /*9b20*/  @!P1 IMAD.MOV R191, RZ, RZ, -R191 ;  /* 0x000000ffffbf9224 */ /* 0x000fe200078e0abf */
[----:B------:R-:W-:Y:S01]  /*9b30*/  ISETP.GE.AND P1, PT, R200, RZ, PT ;  /* 0x000000ffc800720c */ /* 0x000fe20003f26270 */
[----:B------:R-:W-:Y:S01]  /*9b40*/  IMAD.MOV R195, RZ, RZ, -R195 ;  /* 0x000000ffffc37224 */ /* 0x000fe200078e0ac3 */
[----:B------:R-:W-:Y:S01]  /*9b50*/  LOP3.LUT R200, R242, 0x19c, RZ, 0xfc, !PT ;  /* 0x0000019cf2c87812 */ /* 0x000fe200078efcff */
[----:B------:R-:W-:Y:S02]  /*9b60*/  IMAD.MOV R196, RZ, RZ, -R196 ;  /* 0x000000ffffc47224 */ /* 0x000fe400078e0ac4 */
[C---:B------:R-:W-:Y:S01]  /*9b70*/  IMAD R195, R246.reuse, R195, R198 ;  /* 0x000000c3f6c37224 */ /* 0x040fe200078e02c6 */
[----:B------:R-:W-:Y:S01]  /*9b80*/  IABS R198, R200 ;  /* 0x000000c800c67213 */ /* 0x000fe20000000000 */
[----:B------:R-:W-:Y:S02]  /*9b90*/  IMAD R196, R246, R196, R199 ;  /* 0x000000c4f6c47224 */ /* 0x000fe400078e02c7 */
[----:B------:R-:W-:-:S02]  /*9ba0*/  @!P4 IMAD.IADD R194, R194, 0x1, -R246 ;  /* 0x00000001c2c2c824 */ /* 0x000fc400078e0af6 */
[----:B------:R-:W-:Y:S01]  /*9bb0*/  @!P6 IMAD.IADD R193, R193, 0x1, -R246 ;  /* 0x00000001c1c1e824 */ /* 0x000fe200078e0af6 */
[C---:B------:R-:W-:Y:S01]  /*9bc0*/  ISETP.GT.U32.AND P6, PT, R246.reuse, R195, PT ;  /* 0x000000c3f600720c */ /* 0x040fe20003fc4070 */
[----:B------:R-:W-:Y:S01]  /*9bd0*/  @!P3 IMAD.MOV R192, RZ, RZ, -R192 ;  /* 0x000000ffffc0b224 */ /* 0x000fe200078e0ac0 */
[C---:B------:R-:W-:Y:S01]  /*9be0*/  ISETP.GT.U32.AND P3, PT, R246.reuse, R194, PT ;  /* 0x000000c2f600720c */ /* 0x040fe20003f64070 */
[----:B------:R-:W-:Y:S01]  /*9bf0*/  IMAD.HI.U32 R197, R243, R198, RZ ;  /* 0x000000c6f3c57227 */ /* 0x000fe200078e00ff */
[----:B------:R-:W-:-:S03]  /*9c00*/  ISETP.GT.U32.AND P4, PT, R246, R196, PT ;  /* 0x000000c4f600720c */ /* 0x000fc60003f84070 */
[----:B------:R-:W-:Y:S02]  /*9c10*/  IMAD.MOV R197, RZ, RZ, -R197 ;  /* 0x000000ffffc57224 */ /* 0x000fe400078e0ac5 */
[----:B------:R-:W-:-:S04]  /*9c20*/  IMAD.HI.U32 R199, R243, R202, RZ ;  /* 0x000000caf3c77227 */ /* 0x000fc800078e00ff */
[----:B------:R-:W-:Y:S02]  /*9c30*/  IMAD R197, R246, R197, R198 ;  /* 0x000000c5f6c57224 */ /* 0x000fe400078e02c6 */
[--C-:B------:R-:W-:Y:S02]  /*9c40*/  @!P6 IMAD.IADD R195, R195, 0x1, -R246.reuse ;  /* 0x00000001c3c3e824 */ /* 0x100fe400078e0af6 */
[--C-:B------:R-:W-:Y:S01]  /*9c50*/  @!P3 IMAD.IADD R194, R194, 0x1, -R246.reuse ;  /* 0x00000001c2c2b824 */ /* 0x100fe200078e0af6 */
[----:B------:R-:W-:Y:S01]  /*9c60*/  ISETP.GT.U32.AND P3, PT, R246, R197, PT ;  /* 0x000000c5f600720c */ /* 0x000fe20003f64070 */
[----:B------:R-:W-:Y:S01]  /*9c70*/  @!P4 IMAD.IADD R196, R196, 0x1, -R246 ;  /* 0x00000001c4c4c824 */ /* 0x000fe200078e0af6 */
[C---:B------:R-:W-:Y:S01]  /*9c80*/  ISETP.GT.U32.AND P6, PT, R246.reuse, R195, PT ;  /* 0x000000c3f600720c */ /* 0x040fe20003fc4070 */
[----:B------:R-:W-:Y:S02]  /*9c90*/  IMAD.MOV R199, RZ, RZ, -R199 ;  /* 0x000000ffffc77224 */ /* 0x000fe400078e0ac7 */
[----:B------:R-:W-:Y:S01]  /*9ca0*/  IMAD.HI.U32 R198, R243, R201, RZ ;  /* 0x000000c9f3c67227 */ /* 0x000fe200078e00ff */
[----:B------:R-:W-:-:S03]  /*9cb0*/  ISETP.GT.U32.AND P4, PT, R246, R196, PT ;  /* 0x000000c4f600720c */ /* 0x000fc60003f84070 */
[----:B------:R-:W-:Y:S02]  /*9cc0*/  IMAD R199, R246, R199, R202 ;  /* 0x000000c7f6c77224 */ /* 0x000fe400078e02ca */
[----:B------:R-:W-:Y:S02]  /*9cd0*/  IMAD.MOV R198, RZ, RZ, -R198 ;  /* 0x000000ffffc67224 */ /* 0x000fe400078e0ac6 */
[--C-:B------:R-:W-:Y:S02]  /*9ce0*/  @!P3 IMAD.IADD R197, R197, 0x1, -R246.reuse ;  /* 0x00000001c5c5b824 */ /* 0x100fe400078e0af6 */
[--C-:B------:R-:W-:Y:S01]  /*9cf0*/  @!P6 IMAD.IADD R195, R195, 0x1, -R246.reuse ;  /* 0x00000001c3c3e824 */ /* 0x100fe200078e0af6 */
[----:B------:R-:W-:Y:S01]  /*9d00*/  ISETP.GE.AND P6, PT, R206, RZ, PT ;  /* 0x000000ffce00720c */ /* 0x000fe20003fc6270 */
[----:B------:R-:W-:Y:S01]  /*9d10*/  @!P2 IMAD.MOV R193, RZ, RZ, -R193 ;  /* 0x000000ffffc1a224 */ /* 0x000fe200078e0ac1 */
[----:B------:R-:W-:Y:S01]  /*9d20*/  ISETP.GT.U32.AND P3, PT, R246, R197, PT ;  /* 0x000000c5f600720c */ /* 0x000fe20003f64070 */
[----:B------:R-:W-:Y:S01]  /*9d30*/  @!P4 IMAD.IADD R196, R196, 0x1, -R246 ;  /* 0x00000001c4c4c824 */ /* 0x000fe200078e0af6 */
[C---:B------:R-:W-:Y:S01]  /*9d40*/  ISETP.GT.U32.AND P4, PT, R246.reuse, R199, PT ;  /* 0x000000c7f600720c */ /* 0x040fe20003f84070 */
[----:B------:R-:W-:Y:S01]  /*9d50*/  IMAD R198, R246, R198, R201 ;  /* 0x000000c6f6c67224 */ /* 0x000fe200078e02c9 */
[----:B------:R-:W-:Y:S01]  /*9d60*/  LOP3.LUT R206, R242, 0x1a4, RZ, 0xfc, !PT ;  /* 0x000001a4f2ce7812 */ /* 0x000fe200078efcff */
[----:B------:R-:W-:Y:S01]  /*9d70*/  @!P0 IMAD.MOV R194, RZ, RZ, -R194 ;  /* 0x000000ffffc28224 */ /* 0x000fe200078e0ac2 */
[----:B------:R-:W-:Y:S01]  /*9d80*/  ISETP.GE.AND P2, PT, R200, RZ, PT ;  /* 0x000000ffc800720c */ /* 0x000fe20003f46270 */
[----:B------:R-:W-:Y:S01]  /*9d90*/  IMAD.HI.U32 R200, R243, R203, RZ ;  /* 0x000000cbf3c87227 */ /* 0x000fe200078e00ff */
[----:B------:R-:W-:-:S02]  /*9da0*/  IABS R202, R206 ;  /* 0x000000ce00ca7213 */ /* 0x000fc40000000000 */
[----:B------:R-:W-:Y:S01]  /*9db0*/  ISETP.GT.U32.AND P0, PT, R246, R198, PT ;  /* 0x000000c6f600720c */ /* 0x000fe20003f04070 */
[----:B------:R-:W-:Y:S02]  /*9dc0*/  IMAD.MOV R200, RZ, RZ, -R200 ;  /* 0x000000ffffc87224 */ /* 0x000fe400078e0ac8 */
[----:B------:R-:W-:Y:S01]  /*9dd0*/  @!P5 IMAD.MOV R195, RZ, RZ, -R195 ;  /* 0x000000ffffc3d224 */ /* 0x000fe200078e0ac3 */
[----:B------:R-:W-:Y:S01]  /*9de0*/  ISETP.GE.AND P5, PT, R205, RZ, PT ;  /* 0x000000ffcd00720c */ /* 0x000fe20003fa6270 */
[----:B------:R-:W-:Y:S01]  /*9df0*/  IMAD.HI.U32 R201, R243, R202, RZ ;  /* 0x000000caf3c97227 */ /* 0x000fe200078e00ff */
[----:B------:R-:W-:-:S03]  /*9e00*/  LOP3.LUT R205, R242, 0x1a6, RZ, 0xfc, !PT ;  /* 0x000001a6f2cd7812 */ /* 0x000fc600078efcff */
[----:B------:R-:W-:Y:S01]  /*9e10*/  IMAD R200, R246, R200, R203 ;  /* 0x000000c8f6c87224 */ /* 0x000fe200078e02cb */
[----:B------:R-:W-:Y:S01]  /*9e20*/  IABS R203, R205 ;  /* 0x000000cd00cb7213 */ /* 0x000fe20000000000 */
[--C-:B------:R-:W-:Y:S01]  /*9e30*/  @!P3 IMAD.IADD R197, R197, 0x1, -R246.reuse ;  /* 0x00000001c5c5b824 */ /* 0x100fe200078e0af6 */
[----:B------:R-:W-:Y:S01]  /*9e40*/  ISETP.GE.AND P3, PT, R204, RZ, PT ;  /* 0x000000ffcc00720c */ /* 0x000fe20003f66270 */
[----:B------:R-:W-:Y:S02]  /*9e50*/  @!P4 IMAD.IADD R199, R199, 0x1, -R246 ;  /* 0x00000001c7c7c824 */ /* 0x000fe400078e0af6 */
[----:B------:R-:W-:Y:S02]  /*9e60*/  IMAD.MOV R201, RZ, RZ, -R201 ;  /* 0x000000ffffc97224 */ /* 0x000fe400078e0ac9 */
[----:B------:R-:W-:Y:S01]  /*9e70*/  @!P1 IMAD.MOV R196, RZ, RZ, -R196 ;  /* 0x000000ffffc49224 */ /* 0x000fe200078e0ac4 */
[C---:B------:R-:W-:Y:S01]  /*9e80*/  ISETP.GT.U32.AND P1, PT, R246.reuse, R200, PT ;  /* 0x000000c8f600720c */ /* 0x040fe20003f24070 */
[----:B------:R-:W-:Y:S01]  /*9e90*/  @!P2 IMAD.MOV R197, RZ, RZ, -R197 ;  /* 0x000000ffffc5a224 */ /* 0x000fe200078e0ac5 */
[C---:B------:R-:W-:Y:S01]  /*9ea0*/  ISETP.GT.U32.AND P2, PT, R246.reuse, R199, PT ;  /* 0x000000c7f600720c */ /* 0x040fe20003f44070 */
[----:B------:R-:W-:-:S02]  /*9eb0*/  IMAD R201, R246, R201, R202 ;  /* 0x000000c9f6c97224 */ /* 0x000fc400078e02ca */
[----:B------:R-:W-:-:S04]  /*9ec0*/  IMAD.HI.U32 R202, R243, R203, RZ ;  /* 0x000000cbf3ca7227 */ /* 0x000fc800078e00ff */
[----:B------:R-:W-:Y:S01]  /*9ed0*/  @!P0 IMAD.IADD R198, R198, 0x1, -R246 ;  /* 0x00000001c6c68824 */ /* 0x000fe200078e0af6 */
[----:B------:R-:W-:Y:S01]  /*9ee0*/  ISETP.GE.AND P0, PT, R206, RZ, PT ;  /* 0x000000ffce00720c */ /* 0x000fe20003f06270 */
[----:B------:R-:W-:Y:S01]  /*9ef0*/  IMAD.MOV R202, RZ, RZ, -R202 ;  /* 0x000000ffffca7224 */ /* 0x000fe200078e0aca */
[----:B------:R-:W-:Y:S01]  /*9f00*/  IABS R206, R211 ;  /* 0x000000d300ce7213 */ /* 0x000fe20000000000 */
[--C-:B------:R-:W-:Y:S01]  /*9f10*/  @!P1 IMAD.IADD R200, R200, 0x1, -R246.reuse ;  /* 0x00000001c8c89824 */ /* 0x100fe200078e0af6 */
[C---:B------:R-:W-:Y:S01]  /*9f20*/  ISETP.GT.U32.AND P4, PT, R246.reuse, R198, PT ;  /* 0x000000c6f600720c */ /* 0x040fe20003f84070 */
[C---:B------:R-:W-:Y:S02]  /*9f30*/  IMAD R202, R246.reuse, R202, R203 ;  /* 0x000000caf6ca7224 */ /* 0x040fe400078e02cb */
[----:B------:R-:W-:Y:S01]  /*9f40*/  @!P2 IMAD.IADD R199, R199, 0x1, -R246 ;  /* 0x00000001c7c7a824 */ /* 0x000fe200078e0af6 */
[C---:B------:R-:W-:Y:S01]  /*9f50*/  ISETP.GT.U32.AND P1, PT, R246.reuse, R200, PT ;  /* 0x000000c8f600720c */ /* 0x040fe20003f24070 */
[----:B------:R-:W-:Y:S01]  /*9f60*/  IMAD.HI.U32 R203, R243, R206, RZ ;  /* 0x000000cef3cb7227 */ /* 0x000fe200078e00ff */
[----:B------:R-:W-:-:S03]  /*9f70*/  ISETP.GT.U32.AND P2, PT, R246, R202, PT ;  /* 0x000000caf600720c */ /* 0x000fc60003f44070 */
[----:B------:R-:W-:-:S04]  /*9f80*/  IMAD.HI.U32 R204, R243, R207, RZ ;  /* 0x000000cff3cc7227 */ /* 0x000fc800078e00ff */
[----:B------:R-:W-:Y:S01]  /*9f90*/  @!P4 IMAD.IADD R198, R198, 0x1, -R246 ;  /* 0x00000001c6c6c824 */ /* 0x000fe200078e0af6 */
[C---:B------:R-:W-:Y:S01]  /*9fa0*/  ISETP.GT.U32.AND P4, PT, R246.reuse, R201, PT ;  /* 0x000000c9f600720c */ /* 0x040fe20003f84070 */
[----:B------:R-:W-:Y:S02]  /*9fb0*/  IMAD.MOV R203, RZ, RZ, -R203 ;  /* 0x000000ffffcb7224 */ /* 0x000fe400078e0acb */
[----:B------:R-:W-:Y:S02]  /*9fc0*/  IMAD.MOV R204, RZ, RZ, -R204 ;  /* 0x000000ffffcc7224 */ /* 0x000fe400078e0acc */
[----:B------:R-:W-:Y:S02]  /*9fd0*/  IMAD R203, R246, R203, R206 ;  /* 0x000000cbf6cb7224 */ /* 0x000fe400078e02ce */
[--C-:B------:R-:W-:Y:S02]  /*9fe0*/  @!P2 IMAD.IADD R202, R202, 0x1, -R246.reuse ;  /* 0x00000001cacaa824 */ /* 0x100fe400078e0af6 */
[----:B------:R-:W-:Y:S01]  /*9ff0*/  @!P1 IMAD.IADD R200, R200, 0x1, -R246 ;  /* 0x00000001c8c89824 */ /* 0x000fe200078e0af6 */
[----:B------:R-:W-:Y:S01]  /*a000*/  ISETP.GE.AND P1, PT, R205, RZ, PT ;  /* 0x000000ffcd00720c */ /* 0x000fe20003f26270 */
[C---:B------:R-:W-:Y:S01]  /*a010*/  IMAD R204, R246.reuse, R204, R207 ;  /* 0x000000ccf6cc7224 */ /* 0x040fe200078e02cf */
[C---:B------:R-:W-:Y:S01]  /*a020*/  ISETP.GT.U32.AND P2, PT, R246.reuse, R202, PT ;  /* 0x000000caf600720c */ /* 0x040fe20003f44070 */
[----:B------:R-:W-:Y:S01]  /*a030*/  @!P5 IMAD.MOV R199, RZ, RZ, -R199 ;  /* 0x000000ffffc7d224 */ /* 0x000fe200078e0ac7 */
[----:B------:R-:W-:Y:S01]  /*a040*/  ISETP.GT.U32.AND P5, PT, R246, R203, PT ;  /* 0x000000cbf600720c */ /* 0x000fe20003fa4070 */
[----:B------:R-:W-:-:S04]  /*a050*/  IMAD.HI.U32 R205, R243, R208, RZ ;  /* 0x000000d0f3cd7227 */ /* 0x000fc800078e00ff */
[----:B------:R-:W-:Y:S01]  /*a060*/  @!P3 IMAD.MOV R200, RZ, RZ, -R200 ;  /* 0x000000ffffc8b224 */ /* 0x000fe200078e0ac8 */
[C---:B------:R-:W-:Y:S01]  /*a070*/  ISETP.GT.U32.AND P3, PT, R246.reuse, R204, PT ;  /* 0x000000ccf600720c */ /* 0x040fe20003f64070 */
[----:B------:R-:W-:Y:S01]  /*a080*/  @!P4 IMAD.IADD R201, R201, 0x1, -R246 ;  /* 0x00000001c9c9c824 */ /* 0x000fe200078e0af6 */
[----:B------:R-:W-:Y:S01]  /*a090*/  ISETP.GE.AND P4, PT, R211, RZ, PT ;  /* 0x000000ffd300720c */ /* 0x000fe20003f86270 */
[----:B------:R-:W-:Y:S01]  /*a0a0*/  IMAD.MOV R205, RZ, RZ, -R205 ;  /* 0x000000ffffcd7224 */ /* 0x000fe200078e0acd */
[----:B------:R-:W-:Y:S01]  /*a0b0*/  IABS R211, R213 ;  /* 0x000000d500d37213 */ /* 0x000fe20000000000 */
[----:B------:R-:W-:Y:S01]  /*a0c0*/  @!P6 IMAD.MOV R198, RZ, RZ, -R198 ;  /* 0x000000ffffc6e224 */ /* 0x000fe200078e0ac6 */
[C---:B------:R-:W-:Y:S01]  /*a0d0*/  ISETP.GT.U32.AND P6, PT, R246.reuse, R201, PT ;  /* 0x000000c9f600720c */ /* 0x040fe20003fc4070 */
[----:B------:R-:W-:Y:S01]  /*a0e0*/  IMAD R205, R246, R205, R208 ;  /* 0x000000cdf6cd7224 */ /* 0x000fe200078e02d0 */
[----:B------:R-:W-:Y:S01]  /*a0f0*/  IABS R208, R217 ;  /* 0x000000d900d07213 */ /* 0x000fe20000000000 */
[--C-:B------:R-:W-:Y:S01]  /*a100*/  @!P5 IMAD.IADD R203, R203, 0x1, -R246.reuse ;  /* 0x00000001cbcbd824 */ /* 0x100fe200078e0af6 */
[----:B------:R-:W-:Y:S01]  /*a110*/  ISETP.GE.AND P5, PT, R209, RZ, PT ;  /* 0x000000ffd100720c */ /* 0x000fe20003fa6270 */
[--C-:B------:R-:W-:Y:S01]  /*a120*/  @!P2 IMAD.IADD R202, R202, 0x1, -R246.reuse ;  /* 0x00000001cacaa824 */ /* 0x100fe200078e0af6 */
[----:B------:R-:W-:Y:S01]  /*a130*/  ISETP.GT.U32.AND P2, PT, R246, R205, PT ;  /* 0x000000cdf600720c */ /* 0x000fe20003f44070 */
[----:B------:R-:W-:Y:S01]  /*a140*/  @!P3 IMAD.IADD R204, R204, 0x1, -R246 ;  /* 0x00000001ccccb824 */ /* 0x000fe200078e0af6 */
[----:B------:R-:W-:Y:S01]  /*a150*/  ISETP.GT.U32.AND P3, PT, R246, R203, PT ;  /* 0x000000cbf600720c */ /* 0x000fe20003f64070 */
[----:B------:R-:W-:-:S04]  /*a160*/  IMAD.HI.U32 R206, R243, R208, RZ ;  /* 0x000000d0f3ce7227 */ /* 0x000fc800078e00ff */
[----:B------:R-:W-:Y:S01]  /*a170*/  @!P6 IMAD.IADD R201, R201, 0x1, -R246 ;  /* 0x00000001c9c9e824 */ /* 0x000fe200078e0af6 */
[----:B------:R-:W-:Y:S01]  /*a180*/  ISETP.GE.AND P6, PT, R210, RZ, PT ;  /* 0x000000ffd200720c */ /* 0x000fe20003fc6270 */
[----:B------:R-:W-:Y:S01]  /*a190*/  IMAD.MOV R209, RZ, RZ, -R206 ;  /* 0x000000ffffd17224 */ /* 0x000fe200078e0ace */
[----:B------:R-:W-:Y:S01]  /*a1a0*/  IABS R210, R215 ;  /* 0x000000d700d27213 */ /* 0x000fe20000000000 */
[----:B------:R-:W-:Y:S02]  /*a1b0*/  @!P1 IMAD.MOV R202, RZ, RZ, -R202 ;  /* 0x000000ffffca9224 */ /* 0x000fe400078e0aca */
[C---:B------:R-:W-:Y:S02]  /*a1c0*/  IMAD R206, R246.reuse, R209, R208 ;  /* 0x000000d1f6ce7224 */ /* 0x040fe400078e02d0 */
[----:B------:R-:W-:Y:S01]  /*a1d0*/  @!P2 IMAD.IADD R205, R205, 0x1, -R246 ;  /* 0x00000001cdcda824 */ /* 0x000fe200078e0af6 */
[----:B------:R-:W-:Y:S01]  /*a1e0*/  ISETP.GT.U32.AND P2, PT, R246, R204, PT ;  /* 0x000000ccf600720c */ /* 0x000fe20003f44070 */
[----:B------:R-:W-:-:S04]  /*a1f0*/  IMAD.HI.U32 R207, R243, R210, RZ ;  /* 0x000000d2f3cf7227 */ /* 0x000fc800078e00ff */
[----:B------:R-:W-:Y:S01]  /*a200*/  @!P3 IMAD.IADD R203, R203, 0x1, -R246 ;  /* 0x00000001cbcbb824 */ /* 0x000fe200078e0af6 */
[----:B------:R-:W-:Y:S01]  /*a210*/  ISETP.GT.U32.AND P3, PT, R246, R206, PT ;  /* 0x000000cef600720c */ /* 0x000fe20003f64070 */
[----:B------:R-:W-:Y:S02]  /*a220*/  IMAD.MOV R207, RZ, RZ, -R207 ;  /* 0x000000ffffcf7224 */ /* 0x000fe400078e0acf */
[----:B------:R-:W-:-:S04]  /*a230*/  IMAD.HI.U32 R208, R243, R211, RZ ;  /* 0x000000d3f3d07227 */ /* 0x000fc800078e00ff */
[----:B------:R-:W-:Y:S01]  /*a240*/  IMAD R207, R246, R207, R210 ;  /* 0x000000cff6cf7224 */ /* 0x000fe200078e02d2 */
[----:B------:R-:W-:Y:S01]  /*a250*/  IABS R210, R216 ;  /* 0x000000d800d27213 */ /* 0x000fe20000000000 */
[----:B------:R-:W-:Y:S02]  /*a260*/  @!P2 IMAD.IADD R204, R204, 0x1, -R246 ;  /* 0x00000001cccca824 */ /* 0x000fe400078e0af6 */
[----:B------:R-:W-:Y:S01]  /*a270*/  IMAD.MOV R208, RZ, RZ, -R208 ;  /* 0x000000ffffd07224 */ /* 0x000fe200078e0ad0 */
[----:B------:R-:W-:Y:S01]  /*a280*/  ISETP.GT.U32.AND P2, PT, R246, R207, PT ;  /* 0x000000cff600720c */ /* 0x000fe20003f44070 */
[----:B------:R-:W-:Y:S01]  /*a290*/  @!P3 IMAD.IADD R206, R206, 0x1, -R246 ;  /* 0x00000001ceceb824 */ /* 0x000fe200078e0af6 */
[----:B------:R-:W-:Y:S01]  /*a2a0*/  ISETP.GE.AND P3, PT, R215, RZ, PT ;  /* 0x000000ffd700720c */ /* 0x000fe20003f66270 */
[----:B------:R-:W-:-:S03]  /*a2b0*/  IMAD.HI.U32 R209, R243, R212, RZ ;  /* 0x000000d4f3d17227 */ /* 0x000fc600078e00ff */
[C---:B------:R-:W-:Y:S01]  /*a2c0*/  ISETP.GT.U32.AND P1, PT, R246.reuse, R206, PT ;  /* 0x000000cef600720c */ /* 0x040fe20003f24070 */
[C---:B------:R-:W-:Y:S02]  /*a2d0*/  IMAD R208, R246.reuse, R208, R211 ;  /* 0x000000d0f6d07224 */ /* 0x040fe400078e02d3 */
[----:B------:R-:W-:Y:S02]  /*a2e0*/  IMAD.MOV R209, RZ, RZ, -R209 ;  /* 0x000000ffffd17224 */ /* 0x000fe400078e0ad1 */
[----:B------:R-:W-:Y:S01]  /*a2f0*/  @!P4 IMAD.MOV R203, RZ, RZ, -R203 ;  /* 0x000000ffffcbc224 */ /* 0x000fe200078e0acb */
[C---:B------:R-:W-:Y:S01]  /*a300*/  ISETP.GT.U32.AND P4, PT, R246.reuse, R208, PT ;  /* 0x000000d0f600720c */ /* 0x040fe20003f84070 */
[----:B------:R-:W-:Y:S02]  /*a310*/  @!P2 IMAD.IADD R207, R207, 0x1, -R246 ;  /* 0x00000001cfcfa824 */ /* 0x000fe400078e0af6 */
[C---:B------:R-:W-:Y:S02]  /*a320*/  IMAD R209, R246.reuse, R209, R212 ;  /* 0x000000d1f6d17224 */ /* 0x040fe400078e02d4 */
[----:B------:R-:W-:Y:S01]  /*a330*/  @!P0 IMAD.MOV R201, RZ, RZ, -R201 ;  /* 0x000000ffffc98224 */ /* 0x000fe200078e0ac9 */
[C---:B------:R-:W-:Y:S01]  /*a340*/  ISETP.GT.U32.AND P0, PT, R246.reuse, R205, PT ;  /* 0x000000cdf600720c */ /* 0x040fe20003f04070 */
[----:B------:R-:W-:Y:S01]  /*a350*/  IMAD.MOV.U32 R211, RZ, RZ, R210 ;  /* 0x000000ffffd37224 */ /* 0x000fe200078e00d2 */
[----:B------:R-:W-:Y:S01]  /*a360*/  ISETP.GT.U32.AND P2, PT, R246, R207, PT ;  /* 0x000000cff600720c */ /* 0x000fe20003f44070 */
[----:B------:R-:W-:Y:S01]  /*a370*/  @!P1 IMAD.IADD R206, R206, 0x1, -R246 ;  /* 0x00000001cece9824 */ /* 0x000fe200078e0af6 */
[----:B------:R-:W-:Y:S01]  /*a380*/  ISETP.GT.U32.AND P1, PT, R246, R209, PT ;  /* 0x000000d1f600720c */ /* 0x000fe20003f24070 */
[----:B------:R-:W-:-:S04]  /*a390*/  IMAD.HI.U32 R210, R243, R211, RZ ;  /* 0x000000d3f3d27227 */ /* 0x000fc800078e00ff */
[----:B------:R-:W-:Y:S01]  /*a3a0*/  @!P6 IMAD.MOV R204, RZ, RZ, -R204 ;  /* 0x000000ffffcce224 */ /* 0x000fe200078e0acc */
[----:B------:R-:W-:Y:S01]  /*a3b0*/  ISETP.GE.AND P6, PT, R213, RZ, PT ;  /* 0x000000ffd500720c */ /* 0x000fe20003fc6270 */
[----:B------:R-:W-:Y:S01]  /*a3c0*/  IMAD.MOV R210, RZ, RZ, -R210 ;  /* 0x000000ffffd27224 */ /* 0x000fe200078e0ad2 */
[----:B------:R-:W-:Y:S01]  /*a3d0*/  LOP3.LUT R213, R242, 0x1b8, RZ, 0xfc, !PT ;  /* 0x000001b8f2d57812 */ /* 0x000fe200078efcff */
[--C-:B------:R-:W-:Y:S02]  /*a3e0*/  @!P4 IMAD.IADD R208, R208, 0x1, -R246.reuse ;  /* 0x00000001d0d0c824 */ /* 0x100fe400078e0af6 */
[--C-:B------:R-:W-:Y:S01]  /*a3f0*/  @!P0 IMAD.IADD R205, R205, 0x1, -R246.reuse ;  /* 0x00000001cdcd8824 */ /* 0x100fe200078e0af6 */
[----:B------:R-:W-:Y:S01]  /*a400*/  IABS R212, R213 ;  /* 0x000000d500d47213 */ /* 0x000fe20000000000 */
[--C-:B------:R-:W-:Y:S01]  /*a410*/  @!P2 IMAD.IADD R207, R207, 0x1, -R246.reuse ;  /* 0x00000001cfcfa824 */ /* 0x100fe200078e0af6 */
[----:B------:R-:W-:Y:S01]  /*a420*/  ISETP.GE.AND P0, PT, R217, RZ, PT ;  /* 0x000000ffd900720c */ /* 0x000fe20003f06270 */
[----:B------:R-:W-:Y:S01]  /*a430*/  IMAD R210, R246, R210, R211 ;  /* 0x000000d2f6d27224 */ /* 0x000fe200078e02d3 */
[----:B------:R-:W-:Y:S01]  /*a440*/  ISETP.GE.AND P2, PT, R216, RZ, PT ;  /* 0x000000ffd800720c */ /* 0x000fe20003f46270 */
[----:B------:R-:W-:Y:S01]  /*a450*/  @!P1 IMAD.IADD R209, R209, 0x1, -R246 ;  /* 0x00000001d1d19824 */ /* 0x000fe200078e0af6 */
        /* <DEDUP_REMOVED lines=17> */
[----:B------:R-:W-:Y:S01]  /*a570*/  ISETP.GT.U32.AND P1, PT, R246, R211, PT ;  /* 0x000000d3f600720c */ /* 0x000fe20003f24070 */
[----:B------:R-:W-:Y:S01]  /*a580*/  IMAD.HI.U32 R212, R243, R215, RZ ;  /* 0x000000d7f3d47227 */ /* 0x000fe200078e00ff */
[----:B------:R-:W-:-:S02]  /*a590*/  IABS R218, R217 ;  /* 0x000000d900da7213 */ /* 0x000fc40000000000 */
[----:B------:R-:W-:Y:S01]  /*a5a0*/  ISETP.GE.AND P3, PT, R219, RZ, PT ;  /* 0x000000ffdb00720c */ /* 0x000fe20003f66270 */
[----:B------:R-:W-:Y:S01]  /*a5b0*/  @!P6 IMAD.MOV R208, RZ, RZ, -R208 ;  /* 0x000000ffffd0e224 */ /* 0x000fe200078e0ad0 */
[----:B------:R-:W-:Y:S01]  /*a5c0*/  ISETP.GT.U32.AND P6, PT, R246, R210, PT ;  /* 0x000000d2f600720c */ /* 0x000fe20003fc4070 */
[----:B------:R-:W-:Y:S01]  /*a5d0*/  IMAD.HI.U32 R213, R243, R216, RZ ;  /* 0x000000d8f3d57227 */ /* 0x000fe200078e00ff */
[----:B------:R-:W-:-:S03]  /*a5e0*/  LOP3.LUT R219, R242, 0x1c4, RZ, 0xfc, !PT ;  /* 0x000001c4f2db7812 */ /* 0x000fc600078efcff */
[----:B------:R-:W-:Y:S02]  /*a5f0*/  IMAD.MOV R212, RZ, RZ, -R212 ;  /* 0x000000ffffd47224 */ /* 0x000fe400078e0ad4 */
[--C-:B------:R-:W-:Y:S01]  /*a600*/  @!P0 IMAD.IADD R209, R209, 0x1, -R246.reuse ;  /* 0x00000001d1d18824 */ /* 0x100fe200078e0af6 */
[----:B------:R-:W-:Y:S01]  /*a610*/  ISETP.GE.AND P0, PT, R214, RZ, PT ;  /* 0x000000ffd600720c */ /* 0x000fe20003f06270 */
[----:B------:R-:W-:Y:S02]  /*a620*/  IMAD.MOV R213, RZ, RZ, -R213 ;  /* 0x000000ffffd57224 */ /* 0x000fe400078e0ad5 */
[C---:B------:R-:W-:Y:S02]  /*a630*/  IMAD R212, R246.reuse, R212, R215 ;  /* 0x000000d4f6d47224 */ /* 0x040fe400078e02d7 */
[----:B------:R-:W-:Y:S02]  /*a640*/  @!P1 IMAD.IADD R211, R211, 0x1, -R246 ;  /* 0x00000001d3d39824 */ /* 0x000fe400078e0af6 */
[C---:B------:R-:W-:Y:S01]  /*a650*/  IMAD R213, R246.reuse, R213, R216 ;  /* 0x000000d5f6d57224 */ /* 0x040fe200078e02d8 */
[----:B------:R-:W-:Y:S01]  /*a660*/  IABS R216, R222 ;  /* 0x000000de00d87213 */ /* 0x000fe20000000000 */
[----:B------:R-:W-:Y:S01]  /*a670*/  @!P5 IMAD.MOV R209, RZ, RZ, -R209 ;  /* 0x000000ffffd1d224 */ /* 0x000fe200078e0ad1 */
[----:B------:R-:W-:Y:S01]  /*a680*/  ISETP.GT.U32.AND P5, PT, R246, R212, PT ;  /* 0x000000d4f600720c */ /* 0x000fe20003fa4070 */
[----:B------:R-:W-:Y:S01]  /*a690*/  @!P6 IMAD.IADD R210, R210, 0x1, -R246 ;  /* 0x00000001d2d2e824 */ /* 0x000fe200078e0af6 */
[C---:B------:R-:W-:Y:S01]  /*a6a0*/  ISETP.GT.U32.AND P1, PT, R246.reuse, R211, PT ;  /* 0x000000d3f600720c */ /* 0x040fe20003f24070 */
[----:B------:R-:W-:Y:S01]  /*a6b0*/  IMAD.HI.U32 R214, R243, R218, RZ ;  /* 0x000000daf3d67227 */ /* 0x000fe200078e00ff */
[----:B------:R-:W-:-:S03]  /*a6c0*/  ISETP.GT.U32.AND P6, PT, R246, R213, PT ;  /* 0x000000d5f600720c */ /* 0x000fc60003fc4070 */
[----:B------:R-:W-:Y:S02]  /*a6d0*/  IMAD.MOV R215, RZ, RZ, -R214 ;  /* 0x000000ffffd77224 */ /* 0x000fe400078e0ad6 */
[----:B------:R-:W-:Y:S02]  /*a6e0*/  @!P2 IMAD.MOV R210, RZ, RZ, -R210 ;  /* 0x000000ffffd2a224 */ /* 0x000fe400078e0ad2 */
[----:B------:R-:W-:Y:S01]  /*a6f0*/  IMAD R214, R246, R215, R218 ;  /* 0x000000d7f6d67224 */ /* 0x000fe200078e02da */
[----:B------:R-:W-:Y:S01]  /*a700*/  IABS R215, R224 ;  /* 0x000000e000d77213 */ /* 0x000fe20000000000 */
[--C-:B------:R-:W-:Y:S01]  /*a710*/  @!P5 IMAD.IADD R212, R212, 0x1, -R246.reuse ;  /* 0x00000001d4d4d824 */ /* 0x100fe200078e0af6 */
[----:B------:R-:W-:Y:S01]  /*a720*/  IABS R218, R219 ;  /* 0x000000db00da7213 */ /* 0x000fe20000000000 */
[--C-:B------:R-:W-:Y:S01]  /*a730*/  @!P1 IMAD.IADD R211, R211, 0x1, -R246.reuse ;  /* 0x00000001d3d39824 */ /* 0x100fe200078e0af6 */
[C---:B------:R-:W-:Y:S01]  /*a740*/  ISETP.GT.U32.AND P1, PT, R246.reuse, R214, PT ;  /* 0x000000d6f600720c */ /* 0x040fe20003f24070 */
[----:B------:R-:W-:Y:S01]  /*a750*/  @!P6 IMAD.IADD R213, R213, 0x1, -R246 ;  /* 0x00000001d5d5e824 */ /* 0x000fe200078e0af6 */
[----:B------:R-:W-:Y:S01]  /*a760*/  ISETP.GT.U32.AND P6, PT, R246, R212, PT ;  /* 0x000000d4f600720c */ /* 0x000fe20003fc4070 */
[----:B------:R-:W-:Y:S01]  /*a770*/  IMAD.HI.U32 R221, R243, R215, RZ ;  /* 0x000000d7f3dd7227 */ /* 0x000fe200078e00ff */
[----:B------:R-:W-:-:S02]  /*a780*/  ISETP.GE.AND P5, PT, R217, RZ, PT ;  /* 0x000000ffd900720c */ /* 0x000fc40003fa6270 */
[----:B------:R-:W-:Y:S01]  /*a790*/  ISETP.GT.U32.AND P2, PT, R246, R213, PT ;  /* 0x000000d5f600720c */ /* 0x000fe20003f44070 */
[----:B------:R-:W-:Y:S02]  /*a7a0*/  IMAD.MOV.U32 R217, RZ, RZ, R218 ;  /* 0x000000ffffd97224 */ /* 0x000fe400078e00da */
[----:B------:R-:W-:Y:S02]  /*a7b0*/  IMAD.MOV.U32 R218, RZ, RZ, R223 ;  /* 0x000000ffffda7224 */ /* 0x000fe400078e00df */
[----:B------:R-:W-:-:S04]  /*a7c0*/  IMAD.HI.U32 R223, R243, R216, RZ ;  /* 0x000000d8f3df7227 */ /* 0x000fc800078e00ff */
[----:B------:R-:W-:Y:S02]  /*a7d0*/  IMAD.MOV R221, RZ, RZ, -R221 ;  /* 0x000000ffffdd7224 */ /* 0x000fe400078e0add */
[----:B------:R-:W-:Y:S02]  /*a7e0*/  IMAD.MOV R225, RZ, RZ, -R223 ;  /* 0x000000ffffe17224 */ /* 0x000fe400078e0adf */
[----:B------:R-:W-:Y:S02]  /*a7f0*/  IMAD R215, R246, R221, R215 ;  /* 0x000000ddf6d77224 */ /* 0x000fe400078e02d7 */
[----:B------:R-:W-:Y:S02]  /*a800*/  @!P1 IMAD.IADD R214, R214, 0x1, -R246 ;  /* 0x00000001d6d69824 */ /* 0x000fe400078e0af6 */
[----:B------:R-:W-:Y:S02]  /*a810*/  IMAD R216, R246, R225, R216 ;  /* 0x000000e1f6d87224 */ /* 0x000fe400078e02d8 */
[----:B------:R-:W-:Y:S01]  /*a820*/  @!P6 IMAD.IADD R212, R212, 0x1, -R246 ;  /* 0x00000001d4d4e824 */ /* 0x000fe200078e0af6 */
[C---:B------:R-:W-:Y:S01]  /*a830*/  ISETP.GT.U32.AND P6, PT, R246.reuse, R215, PT ;  /* 0x000000d7f600720c */ /* 0x040fe20003fc4070 */
[----:B------:R-:W-:Y:S01]  /*a840*/  IMAD.HI.U32 R221, R243, R217, RZ ;  /* 0x000000d9f3dd7227 */ /* 0x000fe200078e00ff */
[----:B------:R-:W-:-:S03]  /*a850*/  ISETP.GT.U32.AND P1, PT, R246, R214, PT ;  /* 0x000000d6f600720c */ /* 0x000fc60003f24070 */
[----:B------:R-:W-:Y:S01]  /*a860*/  @!P4 IMAD.MOV R211, RZ, RZ, -R211 ;  /* 0x000000ffffd3c224 */ /* 0x000fe200078e0ad3 */
[----:B------:R-:W-:Y:S01]  /*a870*/  ISETP.GE.AND P4, PT, R224, RZ, PT ;  /* 0x000000ffe000720c */ /* 0x000fe20003f86270 */
[----:B------:R-:W-:Y:S01]  /*a880*/  @!P2 IMAD.IADD R213, R213, 0x1, -R246 ;  /* 0x00000001d5d5a824 */ /* 0x000fe200078e0af6 */
[----:B------:R-:W-:Y:S01]  /*a890*/  ISETP.GT.U32.AND P2, PT, R246, R216, PT ;  /* 0x000000d8f600720c */ /* 0x000fe20003f44070 */
[----:B------:R-:W-:Y:S01]  /*a8a0*/  IMAD.MOV R224, RZ, RZ, -R221 ;  /* 0x000000ffffe07224 */ /* 0x000fe200078e0add */
[----:B------:R-:W-:Y:S01]  /*a8b0*/  LOP3.LUT R221, R242, 0x1ca, RZ, 0xfc, !PT ;  /* 0x000001caf2dd7812 */ /* 0x000fe200078efcff */
[----:B------:R-:W-:-:S04]  /*a8c0*/  IMAD.HI.U32 R223, R243, R218, RZ ;  /* 0x000000daf3df7227 */ /* 0x000fc800078e00ff */
[----:B------:R-:W-:Y:S02]  /*a8d0*/  IMAD R217, R246, R224, R217 ;  /* 0x000000e0f6d97224 */ /* 0x000fe400078e02d9 */
[--C-:B------:R-:W-:Y:S02]  /*a8e0*/  @!P6 IMAD.IADD R215, R215, 0x1, -R246.reuse ;  /* 0x00000001d7d7e824 */ /* 0x100fe400078e0af6 */
[--C-:B------:R-:W-:Y:S01]  /*a8f0*/  @!P1 IMAD.IADD R214, R214, 0x1, -R246.reuse ;  /* 0x00000001d6d69824 */ /* 0x100fe200078e0af6 */
[----:B------:R-:W-:Y:S01]  /*a900*/  ISETP.GT.U32.AND P6, PT, R246, R217, PT ;  /* 0x000000d9f600720c */ /* 0x000fe20003fc4070 */
[----:B------:R-:W-:Y:S01]  /*a910*/  @!P2 IMAD.IADD R216, R216, 0x1, -R246 ;  /* 0x00000001d8d8a824 */ /* 0x000fe200078e0af6 */
[----:B------:R-:W-:Y:S01]  /*a920*/  ISETP.GE.AND P1, PT, R222, RZ, PT ;  /* 0x000000ffde00720c */ /* 0x000fe20003f26270 */
[----:B------:R-:W-:Y:S01]  /*a930*/  IMAD.MOV R223, RZ, RZ, -R223 ;  /* 0x000000ffffdf7224 */ /* 0x000fe200078e0adf */
[----:B------:R-:W-:Y:S01]  /*a940*/  LOP3.LUT R222, R242, 0x1c8, RZ, 0xfc, !PT ;  /* 0x000001c8f2de7812 */ /* 0x000fe200078efcff */
[----:B------:R-:W-:Y:S01]  /*a950*/  @!P0 IMAD.MOV R212, RZ, RZ, -R212 ;  /* 0x000000ffffd48224 */ /* 0x000fe200078e0ad4 */
[C---:B------:R-:W-:Y:S01]  /*a960*/  ISETP.GT.U32.AND P2, PT, R246.reuse, R215, PT ;  /* 0x000000d7f600720c */ /* 0x040fe20003f44070 */
[C---:B------:R-:W-:Y:S01]  /*a970*/  IMAD R218, R246.reuse, R223, R218 ;  /* 0x000000dff6da7224 */ /* 0x040fe200078e02da */
[----:B------:R-:W-:Y:S01]  /*a980*/  IABS R224, R222 ;  /* 0x000000de00e07213 */ /* 0x000fe20000000000 */
[----:B------:R-:W-:Y:S01]  /*a990*/  @!P3 IMAD.MOV R213, RZ, RZ, -R213 ;  /* 0x000000ffffd5b224 */ /* 0x000fe200078e0ad5 */
[----:B------:R-:W-:Y:S01]  /*a9a0*/  IABS R223, R221 ;  /* 0x000000dd00df7213 */ /* 0x000fe20000000000 */
[----:B------:R-:W-:Y:S01]  /*a9b0*/  @!P5 IMAD.MOV R214, RZ, RZ, -R214 ;  /* 0x000000ffffd6d224 */ /* 0x000fe200078e0ad6 */
[C---:B------:R-:W-:Y:S01]  /*a9c0*/  ISETP.GT.U32.AND P0, PT, R246.reuse, R216, PT ;  /* 0x000000d8f600720c */ /* 0x040fe20003f04070 */
[----:B------:R-:W-:Y:S01]  /*a9d0*/  IMAD.HI.U32 R225, R243, R224, RZ ;  /* 0x000000e0f3e17227 */ /* 0x000fe200078e00ff */
[----:B------:R-:W-:-:S03]  /*a9e0*/  ISETP.GT.U32.AND P3, PT, R246, R218, PT ;  /* 0x000000daf600720c */ /* 0x000fc60003f64070 */
[----:B------:R-:W-:Y:S01]  /*a9f0*/  @!P6 IMAD.IADD R217, R217, 0x1, -R246 ;  /* 0x00000001d9d9e824 */ /* 0x000fe200078e0af6 */
[----:B------:R-:W-:Y:S01]  /*aa00*/  ISETP.GE.AND P6, PT, R219, RZ, PT ;  /* 0x000000ffdb00720c */ /* 0x000fe20003fc6270 */
[----:B------:R-:W-:-:S03]  /*aa10*/  IMAD.HI.U32 R219, R243, R223, RZ ;  /* 0x000000dff3db7227 */ /* 0x000fc600078e00ff */
[----:B------:R-:W-:Y:S01]  /*aa20*/  ISETP.GT.U32.AND P5, PT, R246, R217, PT ;  /* 0x000000d9f600720c */ /* 0x000fe20003fa4070 */
[----:B------:R-:W-:Y:S02]  /*aa30*/  IMAD.MOV R225, RZ, RZ, -R225 ;  /* 0x000000ffffe17224 */ /* 0x000fe400078e0ae1 */
[----:B------:R-:W-:Y:S01]  /*aa40*/  @!P2 IMAD.IADD R215, R215, 0x1, -R246 ;  /* 0x00000001d7d7a824 */ /* 0x000fe200078e0af6 */
[----:B------:R-:W-:Y:S01]  /*aa50*/  ISETP.GE.AND P2, PT, R220, RZ, PT ;  /* 0x000000ffdc00720c */ /* 0x000fe20003f46270 */
[----:B------:R-:W-:Y:S02]  /*aa60*/  IMAD.MOV R220, RZ, RZ, -R219 ;  /* 0x000000ffffdc7224 */ /* 0x000fe400078e0adb */
[----:B------:R-:W-:Y:S01]  /*aa70*/  IMAD R219, R246, R225, R224 ;  /* 0x000000e1f6db7224 */ /* 0x000fe200078e02e0 */
[----:B------:R-:W-:Y:S01]  /*aa80*/  LOP3.LUT R225, R242, 0x1d0, RZ, 0xfc, !PT ;  /* 0x000001d0f2e17812 */ /* 0x000fe200078efcff */
[--C-:B------:R-:W-:Y:S01]  /*aa90*/  @!P0 IMAD.IADD R216, R216, 0x1, -R246.reuse ;  /* 0x00000001d8d88824 */ /* 0x100fe200078e0af6 */
        /* <DEDUP_REMOVED lines=9> */
[----:B------:R-:W-:Y:S01]  /*ab30*/  @!P5 IMAD.IADD R217, R217, 0x1, -R246 ;  /* 0x00000001d9d9d824 */ /* 0x000fe200078e0af6 */
[----:B------:R-:W-:-:S02]  /*ab40*/  ISETP.GT.U32.AND P3, PT, R246, R218, PT ;  /* 0x000000daf600720c */ /* 0x000fc40003f64070 */
[----:B------:R-:W-:Y:S01]  /*ab50*/  ISETP.GE.AND P5, PT, R221, RZ, PT ;  /* 0x000000ffdd00720c */ /* 0x000fe20003fa6270 */
[----:B------:R-:W-:Y:S01]  /*ab60*/  @!P6 IMAD.MOV R217, RZ, RZ, -R217 ;  /* 0x000000ffffd9e224 */ /* 0x000fe200078e0ad9 */
[----:B------:R-:W-:Y:S02]  /*ab70*/  IABS R221, R222 ;  /* 0x000000de00dd7213 */ /* 0x000fe40000000000 */
[----:B------:R-:W-:Y:S01]  /*ab80*/  ISETP.GE.AND P6, PT, R222, RZ, PT ;  /* 0x000000ffde00720c */ /* 0x000fe20003fc6270 */
[----:B------:R-:W-:Y:S01]  /*ab90*/  @!P4 IMAD.IADD R219, R219, 0x1, -R246 ;  /* 0x00000001dbdbc824 */ /* 0x000fe200078e0af6 */
[----:B------:R-:W-:Y:S01]  /*aba0*/  LOP3.LUT R222, R242, 0x1ce, RZ, 0xfc, !PT ;  /* 0x000001cef2de7812 */ /* 0x000fe200078efcff */
[----:B------:R-:W-:-:S03]  /*abb0*/  IMAD.HI.U32 R224, R243, R221, RZ ;  /* 0x000000ddf3e07227 */ /* 0x000fc600078e00ff */
[----:B------:R-:W-:Y:S01]  /*abc0*/  ISETP.GT.U32.AND P4, PT, R246, R219, PT ;  /* 0x000000dbf600720c */ /* 0x000fe20003f84070 */
[--C-:B------:R-:W-:Y:S02]  /*abd0*/  @!P1 IMAD.IADD R220, R220, 0x1, -R246.reuse ;  /* 0x00000001dcdc9824 */ /* 0x100fe400078e0af6 */
[----:B------:R-:W-:Y:S01]  /*abe0*/  @!P3 IMAD.IADD R218, R218, 0x1, -R246 ;  /* 0x00000001dadab824 */ /* 0x000fe200078e0af6 */
[----:B------:R-:W-:Y:S01]  /*abf0*/  ISETP.GE.AND P3, PT, R222, RZ, PT ;  /* 0x000000ffde00720c */ /* 0x000fe20003f66270 */
[----:B------:R-:W-:Y:S01]  /*ac00*/  IMAD.MOV R224, RZ, RZ, -R224 ;  /* 0x000000ffffe07224 */ /* 0x000fe200078e0ae0 */
[----:B------:R-:W-:Y:S01]  /*ac10*/  IABS R222, R222 ;  /* 0x000000de00de7213 */ /* 0x000fe20000000000 */
[----:B------:R-:W-:Y:S01]  /*ac20*/  @!P2 IMAD.MOV R218, RZ, RZ, -R218 ;  /* 0x000000ffffdaa224 */ /* 0x000fe200078e0ada */
[C---:B------:R-:W-:Y:S01]  /*ac30*/  ISETP.GT.U32.AND P1, PT, R246.reuse, R220, PT ;  /* 0x000000dcf600720c */ /* 0x040fe20003f24070 */
[----:B------:R-:W-:Y:S01]  /*ac40*/  IMAD R221, R246, R224, R221 ;  /* 0x000000e0f6dd7224 */ /* 0x000fe200078e02dd */
[----:B------:R-:W-:Y:S01]  /*ac50*/  ISETP.GE.AND P2, PT, R225, RZ, PT ;  /* 0x000000ffe100720c */ /* 0x000fe20003f46270 */
[----:B------:R-:W-:Y:S01]  /*ac60*/  IMAD.HI.U32 R227, R243, R222, RZ ;  /* 0x000000def3e37227 */ /* 0x000fe200078e00ff */
[----:B------:R-:W-:-:S03]  /*ac70*/  IABS R224, R226 ;  /* 0x000000e200e07213 */ /* 0x000fc60000000000 */
[----:B------:R-:W-:Y:S02]  /*ac80*/  IMAD.MOV R227, RZ, RZ, -R227 ;  /* 0x000000ffffe37224 */ /* 0x000fe400078e0ae3 */
[----:B------:R-:W-:Y:S01]  /*ac90*/  @!P4 IMAD.IADD R219, R219, 0x1, -R246 ;  /* 0x00000001dbdbc824 */ /* 0x000fe200078e0af6 */
[C---:B------:R-:W-:Y:S01]  /*aca0*/  ISETP.GT.U32.AND P4, PT, R246.reuse, R221, PT ;  /* 0x000000ddf600720c */ /* 0x040fe20003f84070 */
[----:B------:R-:W-:Y:S02]  /*acb0*/  IMAD R222, R246, R227, R222 ;  /* 0x000000e3f6de7224 */ /* 0x000fe400078e02de */
[----:B------:R-:W-:Y:S01]  /*acc0*/  @!P1 IMAD.IADD R220, R220, 0x1, -R246 ;  /* 0x00000001dcdc9824 */ /* 0x000fe200078e0af6 */
[----:B------:R-:W-:Y:S01]  /*acd0*/  ISETP.GE.AND P1, PT, R226, RZ, PT ;  /* 0x000000ffe200720c */ /* 0x000fe20003f26270 */
[----:B------:R-:W-:Y:S01]  /*ace0*/  IMAD.HI.U32 R225, R243, R223, RZ ;  /* 0x000000dff3e17227 */ /* 0x000fe200078e00ff */
[----:B------:R-:W-:-:S03]  /*acf0*/  IABS R226, R228 ;  /* 0x000000e400e27213 */ /* 0x000fc60000000000 */
[----:B------:R-:W-:Y:S01]  /*ad00*/  @!P5 IMAD.MOV R220, RZ, RZ, -R220 ;  /* 0x000000ffffdcd224 */ /* 0x000fe200078e0adc */
[C---:B------:R-:W-:Y:S01]  /*ad10*/  ISETP.GT.U32.AND P5, PT, R246.reuse, R222, PT ;  /* 0x000000def600720c */ /* 0x040fe20003fa4070 */
[----:B------:R-:W-:Y:S02]  /*ad20*/  IMAD.MOV R225, RZ, RZ, -R225 ;  /* 0x000000ffffe17224 */ /* 0x000fe400078e0ae1 */
[----:B------:R-:W-:Y:S02]  /*ad30*/  @!P4 IMAD.IADD R221, R221, 0x1, -R246 ;  /* 0x00000001ddddc824 */ /* 0x000fe400078e0af6 */
[----:B------:R-:W-:Y:S01]  /*ad40*/  IMAD R223, R246, R225, R223 ;  /* 0x000000e1f6df7224 */ /* 0x000fe200078e02df */
[----:B------:R-:W-:Y:S01]  /*ad50*/  LOP3.LUT R225, R242, 0x1d4, RZ, 0xfc, !PT ;  /* 0x000001d4f2e17812 */ /* 0x000fe200078efcff */
[----:B------:R-:W-:Y:S01]  /*ad60*/  @!P0 IMAD.MOV R219, RZ, RZ, -R219 ;  /* 0x000000ffffdb8224 */ /* 0x000fe200078e0adb */
[----:B------:R-:W-:Y:S01]  /*ad70*/  ISETP.GT.U32.AND P4, PT, R246, R221, PT ;  /* 0x000000ddf600720c */ /* 0x000fe20003f84070 */
[----:B------:R-:W-:Y:S01]  /*ad80*/  IMAD.HI.U32 R227, R243, R224, RZ ;  /* 0x000000e0f3e37227 */ /* 0x000fe200078e00ff */
[----:B------:R-:W-:-:S02]  /*ad90*/  ISETP.GE.AND P0, PT, R225, RZ, PT ;  /* 0x000000ffe100720c */ /* 0x000fc40003f06270 */
[----:B------:R-:W-:Y:S01]  /*ada0*/  IABS R225, R225 ;  /* 0x000000e100e17213 */ /* 0x000fe20000000000 */
[----:B------:R-:W-:Y:S02]  /*adb0*/  @!P5 IMAD.IADD R222, R222, 0x1, -R246 ;  /* 0x00000001deded824 */ /* 0x000fe400078e0af6 */
[----:B------:R-:W-:Y:S02]  /*adc0*/  IMAD.MOV R227, RZ, RZ, -R227 ;  /* 0x000000ffffe37224 */ /* 0x000fe400078e0ae3 */
[----:B------:R-:W-:Y:S01]  /*add0*/  IMAD.HI.U32 R230, R243, R225, RZ ;  /* 0x000000e1f3e67227 */ /* 0x000fe200078e00ff */
[----:B------:R-:W-:-:S03]  /*ade0*/  ISETP.GT.U32.AND P5, PT, R246, R222, PT ;  /* 0x000000def600720c */ /* 0x000fc60003fa4070 */
[----:B------:R-:W-:Y:S01]  /*adf0*/  @!P4 IMAD.IADD R221, R221, 0x1, -R246 ;  /* 0x00000001ddddc824 */ /* 0x000fe200078e0af6 */
[C---:B------:R-:W-:Y:S01]  /*ae00*/  ISETP.GT.U32.AND P4, PT, R246.reuse, R223, PT ;  /* 0x000000dff600720c */ /* 0x040fe20003f84070 */
[C---:B------:R-:W-:Y:S01]  /*ae10*/  IMAD R224, R246.reuse, R227, R224 ;  /* 0x000000e3f6e07224 */ /* 0x040fe200078e02e0 */
[----:B------:R-:W-:Y:S01]  /*ae20*/  IABS R227, R234 ;  /* 0x000000ea00e37213 */ /* 0x000fe20000000000 */
[----:B------:R-:W-:Y:S02]  /*ae30*/  IMAD.MOV R230, RZ, RZ, -R230 ;  /* 0x000000ffffe67224 */ /* 0x000fe400078e0ae6 */
[----:B------:R-:W-:Y:S02]  /*ae40*/  @!P6 IMAD.MOV R221, RZ, RZ, -R221 ;  /* 0x000000ffffdde224 */ /* 0x000fe400078e0add */
[----:B------:R-:W-:Y:S02]  /*ae50*/  IMAD R225, R246, R230, R225 ;  /* 0x000000e6f6e17224 */ /* 0x000fe400078e02e1 */
[----:B------:R-:W-:Y:S01]  /*ae60*/  @!P5 IMAD.IADD R222, R222, 0x1, -R246 ;  /* 0x00000001deded824 */ /* 0x000fe200078e0af6 */
[C---:B------:R-:W-:Y:S01]  /*ae70*/  ISETP.GT.U32.AND P5, PT, R246.reuse, R224, PT ;  /* 0x000000e0f600720c */ /* 0x040fe20003fa4070 */
[----:B------:R-:W-:Y:S01]  /*ae80*/  IMAD.HI.U32 R229, R243, R226, RZ ;  /* 0x000000e2f3e57227 */ /* 0x000fe200078e00ff */
[----:B------:R-:W-:-:S03]  /*ae90*/  ISETP.GT.U32.AND P6, PT, R246, R225, PT ;  /* 0x000000e1f600720c */ /* 0x000fc60003fc4070 */
[----:B------:R-:W-:Y:S02]  /*aea0*/  @!P4 IMAD.IADD R223, R223, 0x1, -R246 ;  /* 0x00000001dfdfc824 */ /* 0x000fe400078e0af6 */
[----:B------:R-:W-:Y:S02]  /*aeb0*/  IMAD.MOV R229, RZ, RZ, -R229 ;  /* 0x000000ffffe57224 */ /* 0x000fe400078e0ae5 */
[----:B------:R-:W-:Y:S01]  /*aec0*/  IMAD.HI.U32 R230, R243, R227, RZ ;  /* 0x000000e3f3e67227 */ /* 0x000fe200078e00ff */
[----:B------:R-:W-:-:S03]  /*aed0*/  ISETP.GT.U32.AND P4, PT, R246, R223, PT ;  /* 0x000000dff600720c */ /* 0x000fc60003f84070 */
[----:B------:R-:W-:Y:S02]  /*aee0*/  IMAD R226, R246, R229, R226 ;  /* 0x000000e5f6e27224 */ /* 0x000fe400078e02e2 */
[----:B------:R-:W-:Y:S02]  /*aef0*/  @!P5 IMAD.IADD R224, R224, 0x1, -R246 ;  /* 0x00000001e0e0d824 */ /* 0x000fe400078e0af6 */
[----:B------:R-:W-:Y:S02]  /*af00*/  IMAD.MOV R230, RZ, RZ, -R230 ;  /* 0x000000ffffe67224 */ /* 0x000fe400078e0ae6 */
[----:B------:R-:W-:Y:S01]  /*af10*/  @!P3 IMAD.MOV R222, RZ, RZ, -R222 ;  /* 0x000000ffffdeb224 */ /* 0x000fe200078e0ade */
[C---:B------:R-:W-:Y:S01]  /*af20*/  ISETP.GT.U32.AND P3, PT, R246.reuse, R226, PT ;  /* 0x000000e2f600720c */ /* 0x040fe20003f64070 */
[----:B------:R-:W-:Y:S01]  /*af30*/  @!P6 IMAD.IADD R225, R225, 0x1, -R246 ;  /* 0x00000001e1e1e824 */ /* 0x000fe200078e0af6 */
[----:B------:R-:W-:Y:S01]  /*af40*/  ISETP.GT.U32.AND P6, PT, R246, R224, PT ;  /* 0x000000e0f600720c */ /* 0x000fe20003fc4070 */
[----:B------:R-:W-:-:S02]  /*af50*/  IMAD.MOV.U32 R229, RZ, RZ, R232 ;  /* 0x000000ffffe57224 */ /* 0x000fc400078e00e8 */
[----:B------:R-:W-:Y:S02]  /*af60*/  IMAD R227, R246, R230, R227 ;  /* 0x000000e6f6e37224 */ /* 0x000fe400078e02e3 */
[----:B------:R-:W-:-:S03]  /*af70*/  IMAD.HI.U32 R232, R243, R231, RZ ;  /* 0x000000e7f3e87227 */ /* 0x000fc600078e00ff */
[----:B------:R-:W-:Y:S01]  /*af80*/  ISETP.GT.U32.AND P5, PT, R246, R227, PT ;  /* 0x000000e3f600720c */ /* 0x000fe20003fa4070 */
[----:B------:R-:W-:Y:S02]  /*af90*/  IMAD.MOV R232, RZ, RZ, -R232 ;  /* 0x000000ffffe87224 */ /* 0x000fe400078e0ae8 */
[----:B------:R-:W-:Y:S01]  /*afa0*/  @!P4 IMAD.IADD R223, R223, 0x1, -R246 ;  /* 0x00000001dfdfc824 */ /* 0x000fe200078e0af6 */
[----:B------:R-:W-:Y:S01]  /*afb0*/  ISETP.GE.AND P4, PT, R228, RZ, PT ;  /* 0x000000ffe400720c */ /* 0x000fe20003f86270 */
[----:B------:R-:W-:Y:S01]  /*afc0*/  IMAD R228, R246, R232, R231 ;  /* 0x000000e8f6e47224 */ /* 0x000fe200078e02e7 */
[----:B------:R-:W-:Y:S01]  /*afd0*/  IABS R232, R239 ;  /* 0x000000ef00e87213 */ /* 0x000fe20000000000 */
[----:B------:R-:W-:Y:S01]  /*afe0*/  IMAD.HI.U32 R230, R243, R229, RZ ;  /* 0x000000e5f3e67227 */ /* 0x000fe200078e00ff */
[----:B------:R-:W-:-:S03]  /*aff0*/  IABS R231, R237 ;  /* 0x000000ed00e77213 */ /* 0x000fc60000000000 */
[--C-:B------:R-:W-:Y:S01]  /*b000*/  @!P3 IMAD.IADD R226, R226, 0x1, -R246.reuse ;  /* 0x00000001e2e2b824 */ /* 0x100fe200078e0af6 */
[----:B------:R-:W-:Y:S01]  /*b010*/  ISETP.GT.U32.AND P3, PT, R246, R225, PT ;  /* 0x000000e1f600720c */ /* 0x000fe20003f64070 */
[----:B------:R-:W-:Y:S01]  /*b020*/  @!P6 IMAD.IADD R224, R224, 0x1, -R246 ;  /* 0x00000001e0e0e824 */ /* 0x000fe200078e0af6 */
[C---:B------:R-:W-:Y:S01]  /*b030*/  ISETP.GT.U32.AND P6, PT, R246.reuse, R228, PT ;  /* 0x000000e4f600720c */ /* 0x040fe20003fc4070 */
[----:B------:R-:W-:Y:S02]  /*b040*/  IMAD.MOV R230, RZ, RZ, -R230 ;  /* 0x000000ffffe67224 */ /* 0x000fe400078e0ae6 */
[----:B------:R-:W-:Y:S01]  /*b050*/  @!P2 IMAD.MOV R223, RZ, RZ, -R223 ;  /* 0x000000ffffdfa224 */ /* 0x000fe200078e0adf */
[C---:B------:R-:W-:Y:S01]  /*b060*/  ISETP.GT.U32.AND P2, PT, R246.reuse, R226, PT ;  /* 0x000000e2f600720c */ /* 0x040fe20003f44070 */
[----:B------:R-:W-:Y:S01]  /*b070*/  IMAD R229, R246, R230, R229 ;  /* 0x000000e6f6e57224 */ /* 0x000fe200078e02e5 */
[----:B------:R-:W-:Y:S01]  /*b080*/  IABS R230, R235 ;  /* 0x000000eb00e67213 */ /* 0x000fe20000000000 */
[----:B------:R-:W-:-:S02]  /*b090*/  @!P5 IMAD.IADD R227, R227, 0x1, -R246 ;  /* 0x00000001e3e3d824 */ /* 0x000fc400078e0af6 */
[----:B------:R-:W-:Y:S02]  /*b0a0*/  @!P1 IMAD.MOV R224, RZ, RZ, -R224 ;  /* 0x000000ffffe09224 */ /* 0x000fe400078e0ae0 */
[----:B------:R-:W-:Y:S01]  /*b0b0*/  IMAD.HI.U32 R233, R243, R230, RZ ;  /* 0x000000e6f3e97227 */ /* 0x000fe200078e00ff */
[----:B------:R-:W-:-:S03]  /*b0c0*/  ISETP.GT.U32.AND P5, PT, R246, R227, PT ;  /* 0x000000e3f600720c */ /* 0x000fc60003fa4070 */
[--C-:B------:R-:W-:Y:S01]  /*b0d0*/  @!P6 IMAD.IADD R228, R228, 0x1, -R246.reuse ;  /* 0x00000001e4e4e824 */ /* 0x100fe200078e0af6 */
[----:B------:R-:W-:Y:S01]  /*b0e0*/  ISETP.GE.AND P6, PT, R236, RZ, PT ;  /* 0x000000ffec00720c */ /* 0x000fe20003fc6270 */
[----:B------:R-:W-:Y:S01]  /*b0f0*/  IMAD.MOV R233, RZ, RZ, -R233 ;  /* 0x000000ffffe97224 */ /* 0x000fe200078e0ae9 */
[----:B------:R-:W-:Y:S01]  /*b100*/  LOP3.LUT R236, R242, 0x1e4, RZ, 0xfc, !PT ;  /* 0x000001e4f2ec7812 */ /* 0x000fe200078efcff */
[----:B------:R-:W-:Y:S01]  /*b110*/  @!P2 IMAD.IADD R226, R226, 0x1, -R246 ;  /* 0x00000001e2e2a824 */ /* 0x000fe200078e0af6 */
[----:B------:R-:W-:Y:S01]  /*b120*/  ISETP.GE.AND P2, PT, R234, RZ, PT ;  /* 0x000000ffea00720c */ /* 0x000fe20003f46270 */
[C---:B------:R-:W-:Y:S01]  /*b130*/  IMAD R230, R246.reuse, R233, R230 ;  /* 0x000000e9f6e67224 */ /* 0x040fe200078e02e6 */
[----:B------:R-:W-:Y:S01]  /*b140*/  ISETP.GT.U32.AND P1, PT, R246, R228, PT ;  /* 0x000000e4f600720c */ /* 0x000fe20003f24070 */
[----:B------:R-:W-:-:S04]  /*b150*/  IMAD.HI.U32 R234, R243, R232, RZ ;  /* 0x000000e8f3ea7227 */ /* 0x000fc800078e00ff */
[--C-:B------:R-:W-:Y:S01]  /*b160*/  @!P3 IMAD.IADD R225, R225, 0x1, -R246.reuse ;  /* 0x00000001e1e1b824 */ /* 0x100fe200078e0af6 */
[C---:B------:R-:W-:Y:S01]  /*b170*/  ISETP.GT.U32.AND P3, PT, R246.reuse, R229, PT ;  /* 0x000000e5f600720c */ /* 0x040fe20003f64070 */
[----:B------:R-:W-:Y:S01]  /*b180*/  @!P5 IMAD.IADD R227, R227, 0x1, -R246 ;  /* 0x00000001e3e3d824 */ /* 0x000fe200078e0af6 */
[----:B------:R-:W-:Y:S01]  /*b190*/  ISETP.GT.U32.AND P5, PT, R246, R230, PT ;  /* 0x000000e6f600720c */ /* 0x000fe20003fa4070 */
[----:B------:R-:W-:-:S04]  /*b1a0*/  IMAD.HI.U32 R233, R243, R231, RZ ;  /* 0x000000e7f3e97227 */ /* 0x000fc800078e00ff */
[----:B------:R-:W-:Y:S02]  /*b1b0*/  IMAD.MOV R234, RZ, RZ, -R234 ;  /* 0x000000ffffea7224 */ /* 0x000fe400078e0aea */
[----:B------:R-:W-:Y:S02]  /*b1c0*/  IMAD.MOV R233, RZ, RZ, -R233 ;  /* 0x000000ffffe97224 */ /* 0x000fe400078e0ae9 */
[C---:B------:R-:W-:Y:S02]  /*b1d0*/  IMAD R232, R246.reuse, R234, R232 ;  /* 0x000000eaf6e87224 */ /* 0x040fe400078e02e8 */
[----:B------:R-:W-:Y:S01]  /*b1e0*/  IMAD R231, R246, R233, R231 ;  /* 0x000000e9f6e77224 */ /* 0x000fe200078e02e7 */
[----:B------:R-:W-:Y:S01]  /*b1f0*/  IABS R233, R236 ;  /* 0x000000ec00e97213 */ /* 0x000fe20000000000 */
[--C-:B------:R-:W-:Y:S01]  /*b200*/  @!P1 IMAD.IADD R228, R228, 0x1, -R246.reuse ;  /* 0x00000001e4e49824 */ /* 0x100fe200078e0af6 */
[----:B------:R-:W-:Y:S01]  /*b210*/  ISETP.GT.U32.AND P1, PT, R246, R232, PT ;  /* 0x000000e8f600720c */ /* 0x000fe20003f24070 */
[----:B------:R-:W-:Y:S01]  /*b220*/  @!P3 IMAD.IADD R229, R229, 0x1, -R246 ;  /* 0x00000001e5e5b824 */ /* 0x000fe200078e0af6 */
[----:B------:R-:W-:Y:S01]  /*b230*/  ISETP.GE.AND P3, PT, R238, RZ, PT ;  /* 0x000000ffee00720c */ /* 0x000fe20003f66270 */
[----:B------:R-:W-:Y:S01]  /*b240*/  @!P4 IMAD.MOV R226, RZ, RZ, -R226 ;  /* 0x000000ffffe2c224 */ /* 0x000fe200078e0ae2 */
[----:B------:R-:W-:Y:S01]  /*b250*/  ISETP.GT.U32.AND P4, PT, R246, R231, PT ;  /* 0x000000e7f600720c */ /* 0x000fe20003f84070 */
[----:B------:R-:W-:Y:S01]  /*b260*/  @!P5 IMAD.IADD R230, R230, 0x1, -R246 ;  /* 0x00000001e6e6d824 */ /* 0x000fe200078e0af6 */
[----:B------:R-:W-:Y:S01]  /*b270*/  LOP3.LUT R238, R242, 0x1e6, RZ, 0xfc, !PT ;  /* 0x000001e6f2ee7812 */ /* 0x000fe200078efcff */
[----:B------:R-:W-:Y:S01]  /*b280*/  @!P0 IMAD.MOV R225, RZ, RZ, -R225 ;  /* 0x000000ffffe18224 */ /* 0x000fe200078e0ae1 */
[C---:B------:R-:W-:Y:S01]  /*b290*/  ISETP.GT.U32.AND P0, PT, R246.reuse, R229, PT ;  /* 0x000000e5f600720c */ /* 0x040fe20003f04070 */
[----:B------:R-:W-:Y:S01]  /*b2a0*/  @!P2 IMAD.MOV R227, RZ, RZ, -R227 ;  /* 0x000000ffffe3a224 */ /* 0x000fe200078e0ae3 */
[----:B------:R-:W-:Y:S01]  /*b2b0*/  ISETP.GT.U32.AND P5, PT, R246, R230, PT ;  /* 0x000000e6f600720c */ /* 0x000fe20003fa4070 */
[----:B------:R-:W-:Y:S01]  /*b2c0*/  @!P6 IMAD.MOV R228, RZ, RZ, -R228 ;  /* 0x000000ffffe4e224 */ /* 0x000fe200078e0ae4 */
[----:B------:R-:W-:Y:S01]  /*b2d0*/  ISETP.GE.AND P2, PT, R235, RZ, PT ;  /* 0x000000ffeb00720c */ /* 0x000fe20003f46270 */
[----:B------:R-:W-:Y:S01]  /*b2e0*/  @!P1 IMAD.IADD R232, R232, 0x1, -R246 ;  /* 0x00000001e8e89824 */ /* 0x000fe200078e0af6 */
[----:B------:R-:W-:Y:S01]  /*b2f0*/  IABS R234, R238 ;  /* 0x000000ee00ea7213 */ /* 0x000fe20000000000 */
[----:B------:R-:W-:-:S03]  /*b300*/  IMAD.HI.U32 R235, R243, R233, RZ ;  /* 0x000000e9f3eb7227 */ /* 0x000fc600078e00ff */
[----:B------:R-:W-:Y:S01]  /*b310*/  ISETP.GT.U32.AND P6, PT, R246, R232, PT ;  /* 0x000000e8f600720c */ /* 0x000fe20003fc4070 */
[----:B------:R-:W-:Y:S01]  /*b320*/  @!P4 IMAD.IADD R231, R231, 0x1, -R246 ;  /* 0x00000001e7e7c824 */ /* 0x000fe200078e0af6 */
[----:B------:R-:W-:Y:S01]  /*b330*/  ISETP.GE.AND P4, PT, R236, RZ, PT ;  /* 0x000000ffec00720c */ /* 0x000fe20003f86270 */
[----:B------:R-:W-:Y:S02]  /*b340*/  IMAD.MOV R235, RZ, RZ, -R235 ;  /* 0x000000ffffeb7224 */ /* 0x000fe400078e0aeb */
[----:B------:R-:W-:Y:S01]  /*b350*/  IMAD.HI.U32 R236, R243, R234, RZ ;  /* 0x000000eaf3ec7227 */ /* 0x000fe200078e00ff */
[----:B------:R-:W-:-:S03]  /*b360*/  ISETP.GT.U32.AND P1, PT, R246, R231, PT ;  /* 0x000000e7f600720c */ /* 0x000fc60003f24070 */
[--C-:B------:R-:W-:Y:S01]  /*b370*/  @!P0 IMAD.IADD R229, R229, 0x1, -R246.reuse ;  /* 0x00000001e5e58824 */ /* 0x100fe200078e0af6 */
[----:B------:R-:W-:Y:S01]  /*b380*/  ISETP.GE.AND P0, PT, R237, RZ, PT ;  /* 0x000000ffed00720c */ /* 0x000fe20003f06270 */
[----:B------:R-:W-:Y:S01]  /*b390*/  @!P5 IMAD.IADD R230, R230, 0x1, -R246 ;  /* 0x00000001e6e6d824 */ /* 0x000fe200078e0af6 */
[----:B------:R-:W-:Y:S01]  /*b3a0*/  LOP3.LUT R237, R242, 0x1e8, RZ, 0xfc, !PT ;  /* 0x000001e8f2ed7812 */ /* 0x000fe200078efcff */
[C---:B------:R-:W-:Y:S01]  /*b3b0*/  IMAD R233, R246.reuse, R235, R233 ;  /* 0x000000ebf6e97224 */ /* 0x040fe200078e02e9 */
[----:B------:R-:W-:Y:S01]  /*b3c0*/  ISETP.GE.AND P5, PT, R239, RZ, PT ;  /* 0x000000ffef00720c */ /* 0x000fe20003fa6270 */
[----:B------:R-:W-:Y:S01]  /*b3d0*/  IMAD.MOV R236, RZ, RZ, -R236 ;  /* 0x000000ffffec7224 */ /* 0x000fe200078e0aec */
[----:B------:R-:W-:Y:S01]  /*b3e0*/  IABS R235, R237 ;  /* 0x000000ed00eb7213 */ /* 0x000fe20000000000 */
[----:B------:R-:W-:Y:S01]  /*b3f0*/  @!P2 IMAD.MOV R230, RZ, RZ, -R230 ;  /* 0x000000ffffe6a224 */ /* 0x000fe200078e0ae6 */
[C---:B------:R-:W-:Y:S01]  /*b400*/  ISETP.GT.U32.AND P2, PT, R246.reuse, R233, PT ;  /* 0x000000e9f600720c */ /* 0x040fe20003f44070 */
[----:B------:R-:W-:Y:S01]  /*b410*/  IMAD R234, R246, R236, R234 ;  /* 0x000000ecf6ea7224 */ /* 0x000fe200078e02ea */
[----:B------:R-:W-:Y:S01]  /*b420*/  LOP3.LUT R239, R242, 0x1ea, RZ, 0xfc, !PT ;  /* 0x000001eaf2ef7812 */ /* 0x000fe200078efcff */
[----:B------:R-:W-:-:S02]  /*b430*/  @!P6 IMAD.IADD R232, R232, 0x1, -R246 ;  /* 0x00000001e8e8e824 */ /* 0x000fc400078e0af6 */
[----:B------:R-:W-:Y:S01]  /*b440*/  IMAD.HI.U32 R236, R243, R235, RZ ;  /* 0x000000ebf3ec7227 */ /* 0x000fe200078e00ff */
[----:B------:R-:W-:-:S03]  /*b450*/  ISETP.GT.U32.AND P6, PT, R246, R234, PT ;  /* 0x000000eaf600720c */ /* 0x000fc60003fc4070 */
[----:B------:R-:W-:Y:S02]  /*b460*/  IMAD.MOV R236, RZ, RZ, -R236 ;  /* 0x000000ffffec7224 */ /* 0x000fe400078e0aec */
[--C-:B------:R-:W-:Y:S01]  /*b470*/  @!P1 IMAD.IADD R231, R231, 0x1, -R246.reuse ;  /* 0x00000001e7e79824 */ /* 0x100fe200078e0af6 */
[----:B------:R-:W-:Y:S01]  /*b480*/  ISETP.GE.AND P1, PT, R237, RZ, PT ;  /* 0x000000ffed00720c */ /* 0x000fe20003f26270 */
[C---:B------:R-:W-:Y:S01]  /*b490*/  IMAD R235, R246.reuse, R236, R235 ;  /* 0x000000ecf6eb7224 */ /* 0x040fe200078e02eb */
[----:B------:R-:W-:Y:S01]  /*b4a0*/  IABS R236, R239 ;  /* 0x000000ef00ec7213 */ /* 0x000fe20000000000 */
[--C-:B------:R-:W-:Y:S01]  /*b4b0*/  @!P2 IMAD.IADD R233, R233, 0x1, -R246.reuse ;  /* 0x00000001e9e9a824 */ /* 0x100fe200078e0af6 */
[----:B------:R-:W-:Y:S01]  /*b4c0*/  IABS R237, R240 ;  /* 0x000000f000ed7213 */ /* 0x000fe20000000000 */
[----:B------:R-:W-:Y:S01]  /*b4d0*/  @!P0 IMAD.MOV R231, RZ, RZ, -R231 ;  /* 0x000000ffffe78224 */ /* 0x000fe200078e0ae7 */
[----:B------:R-:W-:Y:S01]  /*b4e0*/  ISETP.GT.U32.AND P0, PT, R246, R235, PT ;  /* 0x000000ebf600720c */ /* 0x000fe20003f04070 */
[----:B------:R-:W-:Y:S01]  /*b4f0*/  @!P6 IMAD.IADD R234, R234, 0x1, -R246 ;  /* 0x00000001eaeae824 */ /* 0x000fe200078e0af6 */
[----:B------:R-:W-:Y:S01]  /*b500*/  ISETP.GT.U32.AND P2, PT, R246, R233, PT ;  /* 0x000000e9f600720c */ /* 0x000fe20003f44070 */
[----:B------:R-:W-:-:S03]  /*b510*/  IMAD.HI.U32 R244, R243, R236, RZ ;  /* 0x000000ecf3f47227 */ /* 0x000fc600078e00ff */
[----:B------:R-:W-:Y:S01]  /*b520*/  ISETP.GT.U32.AND P6, PT, R246, R234, PT ;  /* 0x000000eaf600720c */ /* 0x000fe20003fc4070 */
[----:B------:R-:W-:Y:S01]  /*b530*/  @!P5 IMAD.MOV R232, RZ, RZ, -R232 ;  /* 0x000000ffffe8d224 */ /* 0x000fe200078e0ae8 */
[----:B------:R-:W-:Y:S01]  /*b540*/  ISETP.GE.AND P5, PT, R239, RZ, PT ;  /* 0x000000ffef00720c */ /* 0x000fe20003fa6270 */
[----:B------:R-:W-:Y:S02]  /*b550*/  IMAD.MOV R239, RZ, RZ, -R244 ;  /* 0x000000ffffef7224 */ /* 0x000fe400078e0af4 */
[----:B------:R-:W-:Y:S01]  /*b560*/  @!P3 IMAD.MOV R229, RZ, RZ, -R229 ;  /* 0x000000ffffe5b224 */ /* 0x000fe200078e0ae5 */
[----:B------:R-:W-:Y:S01]  /*b570*/  ISETP.GE.AND P3, PT, R238, RZ, PT ;  /* 0x000000ffee00720c */ /* 0x000fe20003f66270 */
[--C-:B------:R-:W-:Y:S01]  /*b580*/  @!P0 IMAD.IADD R235, R235, 0x1, -R246.reuse ;  /* 0x00000001ebeb8824 */ /* 0x100fe200078e0af6 */
[----:B------:R-:W-:Y:S01]  /*b590*/  IABS R238, R241 ;  /* 0x000000f100ee7213 */ /* 0x000fe20000000000 */
[----:B------:R-:W-:Y:S01]  /*b5a0*/  @!P2 IMAD.IADD R233, R233, 0x1, -R246 ;  /* 0x00000001e9e9a824 */ /* 0x000fe200078e0af6 */
[----:B------:R-:W-:Y:S01]  /*b5b0*/  ISETP.GE.AND P2, PT, R240, RZ, PT ;  /* 0x000000fff000720c */ /* 0x000fe20003f46270 */
[C---:B------:R-:W-:Y:S01]  /*b5c0*/  IMAD R236, R246.reuse, R239, R236 ;  /* 0x000000eff6ec7224 */ /* 0x040fe200078e02ec */
[----:B------:R-:W-:Y:S01]  /*b5d0*/  ISETP.GE.AND P0, PT, R241, RZ, PT ;  /* 0x000000fff100720c */ /* 0x000fe20003f06270 */
[----:B------:R-:W-:Y:S01]  /*b5e0*/  @!P4 IMAD.MOV R233, RZ, RZ, -R233 ;  /* 0x000000ffffe9c224 */ /* 0x000fe200078e0ae9 */
[----:B------:R-:W-:Y:S01]  /*b5f0*/  ISETP.GT.U32.AND P4, PT, R246, R235, PT ;  /* 0x000000ebf600720c */ /* 0x000fe20003f84070 */
[----:B------:R-:W-:Y:S01]  /*b600*/  @!P6 IMAD.IADD R234, R234, 0x1, -R246 ;  /* 0x00000001eaeae824 */ /* 0x000fe200078e0af6 */
[----:B------:R-:W-:Y:S01]  /*b610*/  ISETP.GT.U32.AND P6, PT, R246, R236, PT ;  /* 0x000000ecf600720c */ /* 0x000fe20003fc4070 */
[----:B------:R-:W-:Y:S01]  /*b620*/  IMAD.HI.U32 R244, R243, R237, RZ ;  /* 0x000000edf3f47227 */ /* 0x000fe200078e00ff */
[----:B------:R-:W-:-:S03]  /*b630*/  IABS R241, R252 ;  /* 0x000000fc00f17213 */ /* 0x000fc60000000000 */
[----:B------:R-:W-:-:S04]  /*b640*/  IMAD.HI.U32 R245, R243, R238, RZ ;  /* 0x000000eef3f57227 */ /* 0x000fc800078e00ff */
[----:B------:R-:W-:Y:S02]  /*b650*/  IMAD.MOV R239, RZ, RZ, -R244 ;  /* 0x000000ffffef7224 */ /* 0x000fe400078e0af4 */
[----:B------:R-:W-:Y:S02]  /*b660*/  IMAD.MOV R240, RZ, RZ, -R245 ;  /* 0x000000fffff07224 */ /* 0x000fe400078e0af5 */
[----:B------:R-:W-:Y:S01]  /*b670*/  IMAD R237, R246, R239, R237 ;  /* 0x000000eff6ed7224 */ /* 0x000fe200078e02ed */
[----:B------:R-:W-:Y:S01]  /*b680*/  LOP3.LUT R239, R242, 0x1f0, RZ, 0xfc, !PT ;  /* 0x000001f0f2ef7812 */ /* 0x000fe200078efcff */
[C---:B------:R-:W-:Y:S01]  /*b690*/  IMAD R238, R246.reuse, R240, R238 ;  /* 0x000000f0f6ee7224 */ /* 0x040fe200078e02ee */
[----:B------:R-:W-:Y:S01]  /*b6a0*/  IABS R240, R247 ;  /* 0x000000f700f07213 */ /* 0x000fe20000000000 */
[--C-:B------:R-:W-:Y:S01]  /*b6b0*/  @!P4 IMAD.IADD R235, R235, 0x1, -R246.reuse ;  /* 0x00000001ebebc824 */ /* 0x100fe200078e0af6 */
[----:B------:R-:W-:Y:S01]  /*b6c0*/  ISETP.GT.U32.AND P4, PT, R246, R237, PT ;  /* 0x000000edf600720c */ /* 0x000fe20003f84070 */
[----:B------:R-:W-:-:S02]  /*b6d0*/  @!P6 IMAD.IADD R236, R236, 0x1, -R246 ;  /* 0x00000001ecece824 */ /* 0x000fc400078e0af6 */
[----:B------:R-:W-:Y:S01]  /*b6e0*/  @!P3 IMAD.MOV R234, RZ, RZ, -R234 ;  /* 0x000000ffffeab224 */ /* 0x000fe200078e0aea */
[----:B------:R-:W-:Y:S01]  /*b6f0*/  ISETP.GE.AND P3, PT, R239, RZ, PT ;  /* 0x000000ffef00720c */ /* 0x000fe20003f66270 */
[----:B------:R-:W-:Y:S01]  /*b700*/  @!P1 IMAD.MOV R235, RZ, RZ, -R235 ;  /* 0x000000ffffeb9224 */ /* 0x000fe200078e0aeb */
[C---:B------:R-:W-:Y:S01]  /*b710*/  ISETP.GT.U32.AND P1, PT, R246.reuse, R238, PT ;  /* 0x000000eef600720c */ /* 0x040fe20003f24070 */
[C---:B------:R-:W-:Y:S01]  /*b720*/  IMAD.HI.U32 R245, R243.reuse, R240, RZ ;  /* 0x000000f0f3f57227 */ /* 0x040fe200078e00ff */
[----:B------:R-:W-:Y:S02]  /*b730*/  IABS R239, R239 ;  /* 0x000000ef00ef7213 */ /* 0x000fe40000000000 */
[----:B------:R-:W-:Y:S01]  /*b740*/  ISETP.GT.U32.AND P6, PT, R246, R236, PT ;  /* 0x000000ecf600720c */ /* 0x000fe20003fc4070 */
[----:B------:R-:W-:-:S04]  /*b750*/  IMAD.HI.U32 R0, R243, R241, RZ ;  /* 0x000000f1f3007227 */ /* 0x000fc800078e00ff */
[----:B------:R-:W-:-:S04]  /*b760*/  IMAD.HI.U32 R244, R243, R239, RZ ;  /* 0x000000eff3f47227 */ /* 0x000fc800078e00ff */
[----:B------:R-:W-:Y:S02]  /*b770*/  IMAD.MOV R244, RZ, RZ, -R244 ;  /* 0x000000fffff47224 */ /* 0x000fe400078e0af4 */
[--C-:B------:R-:W-:Y:S02]  /*b780*/  @!P4 IMAD.IADD R237, R237, 0x1, -R246.reuse ;  /* 0x00000001ededc824 */ /* 0x100fe400078e0af6 */
[--C-:B------:R-:W-:Y:S02]  /*b790*/  @!P1 IMAD.IADD R238, R238, 0x1, -R246.reuse ;  /* 0x00000001eeee9824 */ /* 0x100fe400078e0af6 */
[----:B------:R-:W-:Y:S01]  /*b7a0*/  @!P6 IMAD.IADD R236, R236, 0x1, -R246 ;  /* 0x00000001ecece824 */ /* 0x000fe200078e0af6 */
[C---:B------:R-:W-:Y:S01]  /*b7b0*/  ISETP.GT.U32.AND P4, PT, R246.reuse, R237, PT ;  /* 0x000000edf600720c */ /* 0x040fe20003f84070 */
[C---:B------:R-:W-:Y:S01]  /*b7c0*/  IMAD R239, R246.reuse, R244, R239 ;  /* 0x000000f4f6ef7224 */ /* 0x040fe200078e02ef */
[C---:B------:R-:W-:Y:S01]  /*b7d0*/  ISETP.GT.U32.AND P1, PT, R246.reuse, R238, PT ;  /* 0x000000eef600720c */ /* 0x040fe20003f24070 */
[----:B------:R-:W-:Y:S01]  /*b7e0*/  @!P5 IMAD.MOV R236, RZ, RZ, -R236 ;  /* 0x000000ffffecd224 */ /* 0x000fe200078e0aec */
[----:B------:R-:W-:Y:S01]  /*b7f0*/  IABS R244, R250 ;  /* 0x000000fa00f47213 */ /* 0x000fe20000000000 */
[----:B------:R-:W-:Y:S01]  /*b800*/  IMAD.MOV R245, RZ, RZ, -R245 ;  /* 0x000000fffff57224 */ /* 0x000fe200078e0af5 */
[C---:B------:R-:W-:Y:S01]  /*b810*/  ISETP.GT.U32.AND P5, PT, R246.reuse, R239, PT ;  /* 0x000000eff600720c */ /* 0x040fe20003fa4070 */
[----:B------:R-:W-:Y:S01]  /*b820*/  IMAD.MOV R0, RZ, RZ, -R0 ;  /* 0x000000ffff007224 */ /* 0x000fe200078e0a00 */
[----:B------:R-:W-:Y:S01]  /*b830*/  ISETP.GE.AND P6, PT, R247, RZ, PT ;  /* 0x000000fff700720c */ /* 0x000fe20003fc6270 */
[C---:B------:R-:W-:Y:S01]  /*b840*/  IMAD R240, R246.reuse, R245, R240 ;  /* 0x000000f5f6f07224 */ /* 0x040fe200078e02f0 */
[----:B------:R-:W-:Y:S01]  /*b850*/  IABS R247, R249 ;  /* 0x000000f900f77213 */ /* 0x000fe20000000000 */
[----:B------:R-:W-:Y:S01]  /*b860*/  IMAD R241, R246, R0, R241 ;  /* 0x00000000f6f17224 */ /* 0x000fe200078e02f1 */
[----:B------:R-:W-:Y:S01]  /*b870*/  LOP3.LUT R0, R242, 0x1f8, RZ, 0xfc, !PT ;  /* 0x000001f8f2007812 */ /* 0x000fe200078efcff */
[----:B------:R-:W-:-:S03]  /*b880*/  IMAD.HI.U32 R242, R243, R244, RZ ;  /* 0x000000f4f3f27227 */ /* 0x000fc600078e00ff */
[----:B------:R-:W-:Y:S01]  /*b890*/  IABS R245, R0 ;  /* 0x0000000000f57213 */ /* 0x000fe20000000000 */
[--C-:B------:R-:W-:Y:S01]  /*b8a0*/  @!P4 IMAD.IADD R237, R237, 0x1, -R246.reuse ;  /* 0x00000001ededc824 */ /* 0x100fe200078e0af6 */
[----:B------:R-:W-:Y:S01]  /*b8b0*/  ISETP.GT.U32.AND P4, PT, R246, R240, PT ;  /* 0x000000f0f600720c */ /* 0x000fe20003f84070 */
[--C-:B------:R-:W-:Y:S01]  /*b8c0*/  @!P1 IMAD.IADD R238, R238, 0x1, -R246.reuse ;  /* 0x00000001eeee9824 */ /* 0x100fe200078e0af6 */
[C---:B------:R-:W-:Y:S01]  /*b8d0*/  ISETP.GT.U32.AND P1, PT, R246.reuse, R241, PT ;  /* 0x000000f1f600720c */ /* 0x040fe20003f24070 */
[----:B------:R-:W-:Y:S02]  /*b8e0*/  @!P5 IMAD.IADD R239, R239, 0x1, -R246 ;  /* 0x00000001efefd824 */ /* 0x000fe400078e0af6 */
[----:B------:R-:W-:Y:S02]  /*b8f0*/  IMAD.MOV R242, RZ, RZ, -R242 ;  /* 0x000000fffff27224 */ /* 0x000fe400078e0af2 */
[----:B------:R-:W-:Y:S01]  /*b900*/  IMAD.MOV.U32 R248, RZ, RZ, R247 ;  /* 0x000000fffff87224 */ /* 0x000fe200078e00f7 */
[C---:B------:R-:W-:Y:S01]  /*b910*/  ISETP.GT.U32.AND P5, PT, R246.reuse, R239, PT ;  /* 0x000000eff600720c */ /* 0x040fe20003fa4070 */
[----:B------:R-:W-:-:S02]  /*b920*/  IMAD R242, R246, R242, R244 ;  /* 0x000000f2f6f27224 */ /* 0x000fc400078e02f4 */
[----:B------:R-:W-:-:S04]  /*b930*/  IMAD.HI.U32 R244, R243, R245, RZ ;  /* 0x000000f5f3f47227 */ /* 0x000fc800078e00ff */
[----:B------:R-:W-:Y:S02]  /*b940*/  IMAD.MOV.U32 R247, RZ, RZ, R2 ;  /* 0x000000fffff77224 */ /* 0x000fe400078e0002 */
[----:B------:R-:W-:Y:S02]  /*b950*/  IMAD.MOV R244, RZ, RZ, -R244 ;  /* 0x000000fffff47224 */ /* 0x000fe400078e0af4 */
[----:B------:R-:W-:-:S04]  /*b960*/  IMAD.HI.U32 R2, R243, R248, RZ ;  /* 0x000000f8f3027227 */ /* 0x000fc800078e00ff */
[----:B------:R-:W-:Y:S01]  /*b970*/  @!P4 IMAD.IADD R240, R240, 0x1, -R246 ;  /* 0x00000001f0f0c824 */ /* 0x000fe200078e0af6 */
[----:B------:R-:W-:Y:S01]  /*b980*/  ISETP.GT.U32.AND P4, PT, R246, R242, PT ;  /* 0x000000f2f600720c */ /* 0x000fe20003f84070 */
[----:B------:R-:W-:-:S04]  /*b990*/  IMAD.HI.U32 R251, R243, R247, RZ ;  /* 0x000000f7f3fb7227 */ /* 0x000fc800078e00ff */
[--C-:B------:R-:W-:Y:S02]  /*b9a0*/  @!P1 IMAD.IADD R241, R241, 0x1, -R246.reuse ;  /* 0x00000001f1f19824 */ /* 0x100fe400078e0af6 */
[C---:B------:R-:W-:Y:S02]  /*b9b0*/  IMAD R243, R246.reuse, R244, R245 ;  /* 0x000000f4f6f37224 */ /* 0x040fe400078e02f5 */
[----:B------:R-:W-:Y:S01]  /*b9c0*/  @!P2 IMAD.MOV R237, RZ, RZ, -R237 ;  /* 0x000000ffffeda224 */ /* 0x000fe200078e0aed */
[C---:B------:R-:W-:Y:S01]  /*b9d0*/  ISETP.GT.U32.AND P2, PT, R246.reuse, R240, PT ;  /* 0x000000f0f600720c */ /* 0x040fe20003f44070 */
[----:B------:R-:W-:Y:S01]  /*b9e0*/  @!P5 IMAD.IADD R239, R239, 0x1, -R246 ;  /* 0x00000001efefd824 */ /* 0x000fe200078e0af6 */
[C---:B------:R-:W-:Y:S01]  /*b9f0*/  ISETP.GT.U32.AND P1, PT, R246.reuse, R241, PT ;  /* 0x000000f1f600720c */ /* 0x040fe20003f24070 */
[----:B------:R-:W-:Y:S01]  /*ba00*/  IMAD.MOV R244, RZ, RZ, -R2 ;  /* 0x000000fffff47224 */ /* 0x000fe200078e0a02 */
[C---:B------:R-:W-:Y:S01]  /*ba10*/  ISETP.GT.U32.AND P5, PT, R246.reuse, R243, PT ;  /* 0x000000f3f600720c */ /* 0x040fe20003fa4070 */
[----:B------:R-:W-:Y:S01]  /*ba20*/  IMAD.MOV R245, RZ, RZ, -R251 ;  /* 0x000000fffff57224 */ /* 0x000fe200078e0afb */
[----:B------:R-:W2:Y:S01]  /*ba30*/  LDL.LU R2, [R1+0x3a88] ;  /* 0x003a880001027983 */ /* 0x000ea20000300800 */
[----:B------:R-:W-:-:S02]  /*ba40*/  IMAD R244, R246, R244, R248 ;  /* 0x000000f4f6f47224 */ /* 0x000fc400078e02f8 */
[----:B------:R-:W-:Y:S01]  /*ba50*/  IMAD R245, R246, R245, R247 ;  /* 0x000000f5f6f57224 */ /* 0x000fe200078e02f7 */
[----:B------:R-:W3:Y:S01]  /*ba60*/  LDL.LU R248, [R1+0x3a84] ;  /* 0x003a840001f87983 */ /* 0x000ee20000300800 */
[--C-:B------:R-:W-:Y:S02]  /*ba70*/  @!P4 IMAD.IADD R242, R242, 0x1, -R246.reuse ;  /* 0x00000001f2f2c824 */ /* 0x100fe400078e0af6 */
[--C-:B------:R-:W-:Y:S01]  /*ba80*/  @!P2 IMAD.IADD R240, R240, 0x1, -R246.reuse ;  /* 0x00000001f0f0a824 */ /* 0x100fe200078e0af6 */
[C---:B------:R-:W-:Y:S01]  /*ba90*/  ISETP.GT.U32.AND P2, PT, R246.reuse, R244, PT ;  /* 0x000000f4f600720c */ /* 0x040fe20003f44070 */
[--C-:B------:R-:W-:Y:S01]  /*baa0*/  @!P1 IMAD.IADD R241, R241, 0x1, -R246.reuse ;  /* 0x00000001f1f19824 */ /* 0x100fe200078e0af6 */
[C---:B------:R-:W-:Y:S01]  /*bab0*/  ISETP.GT.U32.AND P1, PT, R246.reuse, R245, PT ;  /* 0x000000f5f600720c */ /* 0x040fe20003f24070 */
[----:B------:R-:W-:Y:S01]  /*bac0*/  @!P5 IMAD.IADD R243, R243, 0x1, -R246 ;  /* 0x00000001f3f3d824 */ /* 0x000fe200078e0af6 */
[----:B------:R-:W-:Y:S01]  /*bad0*/  ISETP.GT.U32.AND P4, PT, R246, R242, PT ;  /* 0x000000f2f600720c */ /* 0x000fe20003f84070 */
[----:B------:R-:W-:-:S02]  /*bae0*/  @!P3 IMAD.MOV R239, RZ, RZ, -R239 ;  /* 0x000000ffffefb224 */ /* 0x000fc400078e0aef */
[----:B------:R-:W-:Y:S01]  /*baf0*/  IMAD.MOV.U32 R251, RZ, RZ, c[0x0][0x180] ;  /* 0x00006000fffb7624 */ /* 0x000fe200078e00ff */
[----:B------:R-:W-:Y:S01]  /*bb00*/  ISETP.GT.U32.AND P3, PT, R246, R243, PT ;  /* 0x000000f3f600720c */ /* 0x000fe20003f64070 */
[----:B------:R-:W-:-:S04]  /*bb10*/  @!P6 IMAD.MOV R240, RZ, RZ, -R240 ;  /* 0x000000fffff0e224 */ /* 0x000fc800078e0af0 */
[--C-:B------:R-:W-:Y:S01]  /*bb20*/  @!P2 IMAD.IADD R244, R244, 0x1, -R246.reuse ;  /* 0x00000001f4f4a824 */ /* 0x100fe200078e0af6 */
[----:B------:R-:W-:Y:S01]  /*bb30*/  ISETP.GE.AND P2, PT, R0, RZ, PT ;  /* 0x000000ff0000720c */ /* 0x000fe20003f46270 */
[--C-:B------:R-:W-:Y:S01]  /*bb40*/  @!P1 IMAD.IADD R245, R245, 0x1, -R246.reuse ;  /* 0x00000001f5f59824 */ /* 0x100fe200078e0af6 */
[----:B------:R-:W4:Y:S01]  /*bb50*/  LDL.LU R0, [R1+0x14] ;  /* 0x0000140001007983 */ /* 0x000f220000300800 */
[--C-:B------:R-:W-:Y:S01]  /*bb60*/  @!P4 IMAD.IADD R242, R242, 0x1, -R246.reuse ;  /* 0x00000001f2f2c824 */ /* 0x100fe200078e0af6 */
[----:B------:R-:W-:Y:S02]  /*bb70*/  ISETP.GE.AND P4, PT, R250, RZ, PT ;  /* 0x000000fffa00720c */ /* 0x000fe40003f86270 */
[----:B------:R-:W-:Y:S01]  /*bb80*/  IADD3 R247, R251, -0x1, RZ ;  /* 0xfffffffffbf77810 */ /* 0x000fe20007ffe0ff */
[----:B------:R-:W2:Y:S01]  /*bb90*/  LDL.LU R250, [R1+0x10] ;  /* 0x0000100001fa7983 */ /* 0x000ea20000300800 */
[----:B------:R-:W-:Y:S01]  /*bba0*/  ISETP.GE.AND P5, PT, R252, RZ, PT ;  /* 0x000000fffc00720c */ /* 0x000fe20003fa6270 */
[----:B------:R-:W-:Y:S01]  /*bbb0*/  @!P3 IMAD.IADD R243, R243, 0x1, -R246 ;  /* 0x00000001f3f3b824 */ /* 0x000fe200078e0af6 */
[C---:B------:R-:W-:Y:S01]  /*bbc0*/  ISETP.GT.U32.AND P6, PT, R246.reuse, R244, PT ;  /* 0x000000f4f600720c */ /* 0x040fe20003fc4070 */
[----:B------:R-:W2:Y:S01]  /*bbd0*/  LDL.LU R251, [R1+0xc] ;  /* 0x00000c0001fb7983 */ /* 0x000ea20000300800 */
[----:B------:R-:W-:-:S03]  /*bbe0*/  ISETP.GT.U32.AND P1, PT, R246, R245, PT ;  /* 0x000000f5f600720c */ /* 0x000fc60003f24070 */
[----:B------:R-:W2:Y:S04]  /*bbf0*/  LDL.LU R252, [R1+0x8] ;  /* 0x0000080001fc7983 */ /* 0x000ea80000300800 */
[----:B------:R-:W2:Y:S01]  /*bc00*/  LDL.LU R246, [R1+0x2c] ;  /* 0x00002c0001f67983 */ /* 0x000ea20000300800 */
[----:B------:R-:W-:Y:S01]  /*bc10*/  @!P0 IMAD.MOV R238, RZ, RZ, -R238 ;  /* 0x000000ffffee8224 */ /* 0x000fe200078e0aee */
[----:B------:R-:W-:Y:S01]  /*bc20*/  ISETP.GE.U32.AND P0, PT, R247, 0x7fffffe0, PT ;  /* 0x7fffffe0f700780c */ /* 0x000fe20003f06070 */
[----:B------:R-:W-:Y:S02]  /*bc30*/  IMAD.MOV.U32 R247, RZ, RZ, c[0x0][0x180] ;  /* 0x00006000fff77624 */ /* 0x000fe400078e00ff */
[----:B------:R-:W-:-:S03]  /*bc40*/  @!P5 IMAD.MOV R241, RZ, RZ, -R241 ;  /* 0x000000fffff1d224 */ /* 0x000fc600078e0af1 */
[----:B------:R-:W-:-:S04]  /*bc50*/  IADD3 R247, R247, -0x5, RZ ;  /* 0xfffffffbf7f77810 */ /* 0x000fc80007ffe0ff */
[----:B------:R-:W-:Y:S01]  /*bc60*/  ISETP.GE.U32.AND P5, PT, R247, 0x7fffffdc, PT ;  /* 0x7fffffdcf700780c */ /* 0x000fe20003fa6070 */
[----:B------:R-:W-:-:S05]  /*bc70*/  IMAD.MOV.U32 R247, RZ, RZ, c[0x0][0x180] ;  /* 0x00006000fff77624 */ /* 0x000fca00078e00ff */
[----:B------:R-:W-:Y:S01]  /*bc80*/  IADD3 R247, R247, -0x9, RZ ;  /* 0xfffffff7f7f77810 */ /* 0x000fe20007ffe0ff */
[----:B------:R-:W-:-:S03]  /*bc90*/  @!P2 IMAD.MOV R243, RZ, RZ, -R243 ;  /* 0x000000fffff3a224 */ /* 0x000fc600078e0af3 */
[----:B------:R-:W-:Y:S01]  /*bca0*/  ISETP.GE.U32.AND P3, PT, R247, 0x7fffffd8, PT ;  /* 0x7fffffd8f700780c */ /* 0x000fe20003f66070 */
[----:B------:R-:W-:Y:S02]  /*bcb0*/  IMAD.MOV.U32 R247, RZ, RZ, c[0x0][0x180] ;  /* 0x00006000fff77624 */ /* 0x000fe400078e00ff */
[----:B------:R-:W-:Y:S01]  /*bcc0*/  @!P4 IMAD.MOV R242, RZ, RZ, -R242 ;  /* 0x000000fffff2c224 */ /* 0x000fe200078e0af2 */
[----:B------:R-:W-:Y:S02]  /*bcd0*/  ISETP.GE.AND P4, PT, R249, RZ, PT ;  /* 0x000000fff900720c */ /* 0x000fe40003f86270 */
[----:B------:R-:W-:Y:S01]  /*bce0*/  IADD3 R247, R247, -0xd, RZ ;  /* 0xfffffff3f7f77810 */ /* 0x000fe20007ffe0ff */
[----:B------:R-:W3:Y:S01]  /*bcf0*/  LDL.LU R249, [R1+0x3a80] ;  /* 0x003a800001f97983 */ /* 0x000ee20000300800 */
[----:B--2---:R-:W-:Y:S02]  /*bd00*/  ISETP.GE.AND P2, PT, R246, RZ, PT ;  /* 0x000000fff600720c */ /* 0x004fe40003f46270 */
[----:B------:R-:W-:-:S05]  /*bd10*/  IABS R246, c[0x0][0x17c] ;  /* 0x00005f0000f67a13 */ /* 0x000fca0000000000 */
[--C-:B------:R-:W-:Y:S01]  /*bd20*/  @!P6 IMAD.IADD R244, R244, 0x1, -R246.reuse ;  /* 0x00000001f4f4e824 */ /* 0x100fe200078e0af6 */
[----:B------:R-:W-:Y:S01]  /*bd30*/  ISETP.GE.U32.AND P6, PT, R247, 0x7fffffd4, PT ;  /* 0x7fffffd4f700780c */ /* 0x000fe20003fc6070 */
[----:B------:R-:W-:Y:S02]  /*bd40*/  IMAD.MOV.U32 R247, RZ, RZ, c[0x0][0x180] ;  /* 0x00006000fff77624 */ /* 0x000fe400078e00ff */
[----:B------:R-:W-:-:S03]  /*bd50*/  @!P1 IMAD.IADD R245, R245, 0x1, -R246 ;  /* 0x00000001f5f59824 */ /* 0x000fc600078e0af6 */
[----:B------:R-:W-:Y:S01]  /*bd60*/  IADD3 R246, R247, -0x11, RZ ;  /* 0xffffffeff7f67810 */ /* 0x000fe20007ffe0ff */
[----:B------:R-:W-:-:S03]  /*bd70*/  @!P4 IMAD.MOV R244, RZ, RZ, -R244 ;  /* 0x000000fffff4c224 */ /* 0x000fc600078e0af4 */
[----:B------:R-:W-:Y:S02]  /*bd80*/  ISETP.GE.U32.AND P4, PT, R246, 0x7fffffd0, PT ;  /* 0x7fffffd0f600780c */ /* 0x000fe40003f86070 */
[----:B------:R-:W1:Y:S01]  /*bd90*/  S2R R246, SR_TID.X ;  /* 0x0000000000f67919 */ /* 0x000e620000002100 */
[----:B------:R-:W-:Y:S01]  /*bda0*/  ISETP.NE.AND P1, PT, RZ, c[0x0][0x17c], PT ;  /* 0x00005f00ff007a0c */ /* 0x000fe20003f25270 */
[----:B------:R-:W-:Y:S01]  /*bdb0*/  @!P2 IMAD.MOV R245, RZ, RZ, -R245 ;  /* 0x000000fffff5a224 */ /* 0x000fe200078e0af5 */
[----:B------:R-:W-:-:S04]  /*bdc0*/  LOP3.LUT R247, RZ, c[0x0][0x17c], RZ, 0x33, !PT ;  /* 0x00005f00fff77a12 */ /* 0x000fc800078e33ff */
[----:B----4-:R-:W-:Y:S02]  /*bdd0*/  SEL R0, R247, R0, !P1 ;  /* 0x00000000f7007207 */ /* 0x010fe40004800000 */
[----:B-1----:R-:W-:-:S05]  /*bde0*/  LOP3.LUT R246, R246, 0x1f, RZ, 0xc0, !PT ;  /* 0x0000001ff6f67812 */ /* 0x002fca00078ec0ff */
[----:B------:R-:W-:-:S05]  /*bdf0*/  IMAD R246, R246, c[0x0][0x18c], RZ ;  /* 0x00006300f6f67a24 */ /* 0x000fca00078e02ff */
[----:B------:R-:W-:-:S05]  /*be00*/  LEA R246, P2, R246, c[0x0][0x168], 0x2 ;  /* 0x00005a00f6f67a11 */ /* 0x000fca00078410ff */
[----:B------:R1:W-:Y:S04]  /*be10*/  STL [R1+0x3a6c], R246 ;  /* 0x003a6cf601007387 */ /* 0x0003e80000100800 */
[----:B-1----:R-:W2:Y:S04]  /*be20*/  LDL.LU R246, [R1+0x4] ;  /* 0x0000040001f67983 */ /* 0x002ea80000300800 */
[----:B------:R1:W-:Y:S04]  /*be30*/  STL [R1+0x18], R0 ;  /* 0x0000180001007387 */ /* 0x0003e80000100800 */
[----:B-1----:R-:W4:Y:S01]  /*be40*/  LDL.LU R0, [R1+0x3a7c] ;  /* 0x003a7c0001007983 */ /* 0x002f220000300800 */
[----:B------:R-:W-:-:S02]  /*be50*/  SEL R250, R247, R250, !P1 ;  /* 0x000000faf7fa7207 */ /* 0x000fc40004800000 */
[C---:B------:R-:W-:Y:S02]  /*be60*/  SEL R251, R247.reuse, R251, !P1 ;  /* 0x000000fbf7fb7207 */ /* 0x040fe40004800000 */
[C---:B------:R-:W-:Y:S02]  /*be70*/  SEL R252, R247.reuse, R252, !P1 ;  /* 0x000000fcf7fc7207 */ /* 0x040fe40004800000 */
[C---:B------:R-:W-:Y:S02]  /*be80*/  SEL R122, R247.reuse, R122, !P1 ;  /* 0x0000007af77a7207 */ /* 0x040fe40004800000 */
[C---:B------:R-:W-:Y:S02]  /*be90*/  SEL R123, R247.reuse, R123, !P1 ;  /* 0x0000007bf77b7207 */ /* 0x040fe40004800000 */
[C---:B------:R-:W-:Y:S02]  /*bea0*/  SEL R124, R247.reuse, R124, !P1 ;  /* 0x0000007cf77c7207 */ /* 0x040fe40004800000 */
        /* <DEDUP_REMOVED lines=15> */
[----:B----4-:R-:W-:-:S05]  /*bfa0*/  SEL R0, R247, R0, !P1 ;  /* 0x00000000f7007207 */ /* 0x010fca0004800000 */
[----:B------:R1:W-:Y:S04]  /*bfb0*/  STL [R1+0x14], R0 ;  /* 0x0000140001007387 */ /* 0x0003e80000100800 */
[----:B-1----:R-:W4:Y:S04]  /*bfc0*/  LDL.LU R0, [R1] ;  /* 0x0000000001007983 */ /* 0x002f280000300800 */
[----:B------:R1:W-:Y:S04]  /*bfd0*/  STL [R1+0x10], R250 ;  /* 0x000010fa01007387 */ /* 0x0003e80000100800 */
[----:B-1----:R-:W4:Y:S04]  /*bfe0*/  LDL.LU R250, [R1+0x3a78] ;  /* 0x003a780001fa7983 */ /* 0x002f280000300800 */
[----:B------:R1:W-:Y:S04]  /*bff0*/  STL [R1+0xc], R251 ;  /* 0x00000cfb01007387 */ /* 0x0003e80000100800 */
[----:B-1----:R-:W4:Y:S04]  /*c000*/  LDL.LU R251, [R1+0x3a74] ;  /* 0x003a740001fb7983 */ /* 0x002f280000300800 */
[----:B------:R1:W-:Y:S04]  /*c010*/  STL [R1+0x8], R252 ;  /* 0x000008fc01007387 */ /* 0x0003e80000100800 */
[----:B-1----:R-:W4:Y:S04]  /*c020*/  LDL.LU R252, [R1+0x3a70] ;  /* 0x003a700001fc7983 */ /* 0x002f280000300800 */
[----:B------:R1:W-:Y:S04]  /*c030*/  STL.64 [R1+0x3a60], R122 ;  /* 0x003a607a01007387 */ /* 0x0003e80000100a00 */
[----:B-1----:R-:W4:Y:S04]  /*c040*/  LDL.LU R122, [R1+0xc] ;  /* 0x00000c00017a7983 */ /* 0x002f280000300800 */
[----:B------:R-:W4:Y:S04]  /*c050*/  LDL.LU R123, [R1+0x8] ;  /* 0x00000800017b7983 */ /* 0x000f280000300800 */
[----:B------:R-:W-:Y:S04]  /*c060*/  STL.64 [R1+0x3a48], R124 ;  /* 0x003a487c01007387 */ /* 0x000fe80000100a00 */
[----:B------:R-:W-:Y:S04]  /*c070*/  STL.64 [R1+0x3a38], R126 ;  /* 0x003a387e01007387 */ /* 0x000fe80000100a00 */
[----:B------:R-:W-:Y:S04]  /*c080*/  STL.64 [R1+0x3a30], R128 ;  /* 0x003a308001007387 */ /* 0x000fe80000100a00 */
[----:B------:R-:W-:Y:S04]  /*c090*/  STL.64 [R1+0x3a18], R130 ;  /* 0x003a188201007387 */ /* 0x000fe80000100a00 */
[----:B------:R-:W-:Y:S04]  /*c0a0*/  STL.64 [R1+0x3a20], R132 ;  /* 0x003a208401007387 */ /* 0x000fe80000100a00 */
[----:B------:R-:W-:Y:S04]  /*c0b0*/  STL.64 [R1+0x3a28], R134 ;  /* 0x003a288601007387 */ /* 0x000fe80000100a00 */
[----:B------:R-:W-:Y:S04]  /*c0c0*/  STL.64 [R1+0x3a40], R136 ;  /* 0x003a408801007387 */ /* 0x000fe80000100a00 */
[----:B------:R1:W-:Y:S04]  /*c0d0*/  STL.64 [R1+0x3a50], R138 ;  /* 0x003a508a01007387 */ /* 0x0003e80000100a00 */
[----:B-1----:R-:W4:Y:S04]  /*c0e0*/  LDL.LU R138, [R1+0x10] ;  /* 0x00001000018a7983 */ /* 0x002f280000300800 */
[----:B------:R1:W-:Y:S04]  /*c0f0*/  STL [R1+0x3a68], R139 ;  /* 0x003a688b01007387 */ /* 0x0003e80000100800 */
[----:B-1----:R-:W4:Y:S01]  /*c100*/  LDL.LU R139, [R1+0x18] ;  /* 0x00001800018b7983 */ /* 0x002f220000300800 */
[----:B------:R-:W-:-:S02]  /*c110*/  SEL R140, R247, R140, !P1 ;  /* 0x0000008cf78c7207 */ /* 0x000fc40004800000 */
[----:B------:R-:W-:-:S05]  /*c120*/  SEL R141, R247, R141, !P1 ;  /* 0x0000008df78d7207 */ /* 0x000fca0004800000 */
[----:B------:R1:W-:Y:S04]  /*c130*/  STL.64 [R1+0x3a58], R140 ;  /* 0x003a588c01007387 */ /* 0x0003e80000100a00 */
[----:B-1----:R-:W1:Y:S01]  /*c140*/  S2R R140, SR_TID.X ;  /* 0x00000000008c7919 */ /* 0x002e620000002100 */
[C---:B------:R-:W-:Y:S01]  /*c150*/  SEL R129, R247.reuse, R224, !P1 ;  /* 0x000000e0f7817207 */ /* 0x040fe20004800000 */
[----:B------:R-:W-:Y:S01]  /*c160*/  IMAD.MOV.U32 R224, RZ, RZ, c[0x0][0x180] ;  /* 0x00006000ffe07624 */ /* 0x000fe200078e00ff */
[C---:B--2---:R-:W-:Y:S02]  /*c170*/  SEL R246, R247.reuse, R246, !P1 ;  /* 0x000000f6f7f67207 */ /* 0x044fe40004800000 */
[C---:B---3--:R-:W-:Y:S02]  /*c180*/  SEL R249, R247.reuse, R249, !P1 ;  /* 0x000000f9f7f97207 */ /* 0x048fe40004800000 */
[----:B------:R-:W-:-:S02]  /*c190*/  SEL R248, R247, R248, !P1 ;  /* 0x000000f8f7f87207 */ /* 0x000fc40004800000 */
[C---:B------:R-:W-:Y:S02]  /*c1a0*/  SEL R2, R247.reuse, R2, !P1 ;  /* 0x00000002f7027207 */ /* 0x040fe40004800000 */
[C---:B------:R-:W-:Y:S02]  /*c1b0*/  SEL R3, R247.reuse, R3, !P1 ;  /* 0x00000003f7037207 */ /* 0x040fe40004800000 */
[C---:B------:R-:W-:Y:S02]  /*c1c0*/  SEL R4, R247.reuse, R4, !P1 ;  /* 0x00000004f7047207 */ /* 0x040fe40004800000 */
[C---:B------:R-:W-:Y:S02]  /*c1d0*/  SEL R5, R247.reuse, R5, !P1 ;  /* 0x00000005f7057207 */ /* 0x040fe40004800000 */
[----:B-1----:R-:W-:Y:S02]  /*c1e0*/  LOP3.LUT R140, R140, 0x1f, RZ, 0xc0, !PT ;  /* 0x0000001f8c8c7812 */ /* 0x002fe400078ec0ff */
[----:B------:R-:W-:-:S03]  /*c1f0*/  SEL R6, R247, R6, !P1 ;  /* 0x00000006f7067207 */ /* 0x000fc60004800000 */
[----:B------:R-:W-:Y:S01]  /*c200*/  IMAD R140, R140, c[0x0][0x18c], RZ ;  /* 0x000063008c8c7a24 */ /* 0x000fe200078e02ff */
        /* <DEDUP_REMOVED lines=65> */
[----:B----4-:R-:W-:-:S02]  /*c620*/  SEL R0, R247, R0, !P1 ;  /* 0x00000000f7007207 */ /* 0x010fc40004800000 */
        /* <DEDUP_REMOVED lines=139> */
[C---:B------:R-:W-:Y:S01]  /*cee0*/  SEL R124, R247.reuse, R229, !P1 ;  /* 0x000000e5f77c7207 */ /* 0x040fe20004800000 */
[----:B------:R-:W-:Y:S01]  /*cef0*/  IMAD R229, R246, c[0x0][0x190], RZ ;  /* 0x00006400f6e57a24 */ /* 0x000fe200078e02ff */
[C---:B------:R-:W-:Y:S01]  /*cf00*/  SEL R135, R247.reuse, R230, !P1 ;  /* 0x000000e6f7877207 */ /* 0x040fe20004800000 */
[----:B------:R-:W2:Y:S01]  /*cf10*/  LDL.LU R246, [R1+0x3a6c] ;  /* 0x003a6c0001f67983 */ /* 0x000ea20000300800 */
        /* <DEDUP_REMOVED lines=15> */
[----:B------:R-:W-:Y:S02]  /*d010*/  IADD3 R247, R224, -0x15, RZ ;  /* 0xffffffebe0f77810 */ /* 0x000fe40007ffe0ff */
[----:B------:R-:W-:Y:S02]  /*d020*/  LEA.HI.X.SX32 R224, R140, c[0x0][0x16c], 0x2, P2 ;  /* 0x00005b008ce07a11 */ /* 0x000fe400010f16ff */
[----:B------:R-:W3:Y:S01]  /*d030*/  LDL.LU R140, [R1+0x3c] ;  /* 0x00003c00018c7983 */ /* 0x000ee20000300800 */
[----:B------:R-:W-:-:S03]  /*d040*/  IMAD R225, R139, c[0x0][0x190], RZ ;  /* 0x000064008be17a24 */ /* 0x000fc600078e02ff */
[----:B------:R-:W4:Y:S01]  /*d050*/  LDL.LU R139, [R1+0x38] ;  /* 0x00003800018b7983 */ /* 0x000f220000300800 */
[----:B------:R-:W-:Y:S02]  /*d060*/  IMAD R226, R138, c[0x0][0x190], RZ ;  /* 0x000064008ae27a24 */ /* 0x000fe400078e02ff */
[----:B------:R-:W-:Y:S01]  /*d070*/  IMAD R227, R122, c[0x0][0x190], RZ ;  /* 0x000064007ae37a24 */ /* 0x000fe200078e02ff */
[----:B------:R-:W2:Y:S01]  /*d080*/  LDL.LU R138, [R1+0x40] ;  /* 0x00004000018a7983 */ /* 0x000ea20000300800 */
[----:B------:R-:W-:-:S03]  /*d090*/  IMAD R228, R123, c[0x0][0x190], RZ ;  /* 0x000064007be47a24 */ /* 0x000fc600078e02ff */
[----:B------:R-:W2:Y:S04]  /*d0a0*/  LDL.LU R122, [R1+0x44] ;  /* 0x00004400017a7983 */ /* 0x000ea80000300800 */
[----:B------:R-:W2:Y:S01]  /*d0b0*/  LDL.LU R123, [R1+0x14] ;  /* 0x00001400017b7983 */ /* 0x000ea20000300800 */
[----:B------:R-:W-:Y:S02]  /*d0c0*/  IMAD R231, R3, c[0x0][0x190], RZ ;  /* 0x0000640003e77a24 */ /* 0x000fe400078e02ff */
[----:B------:R-:W-:Y:S02]  /*d0d0*/  IMAD R230, R2, c[0x0][0x190], RZ ;  /* 0x0000640002e67a24 */ /* 0x000fe400078e02ff */
[----:B------:R-:W-:Y:S02]  /*d0e0*/  IMAD R233, R5, c[0x0][0x190], RZ ;  /* 0x0000640005e97a24 */ /* 0x000fe400078e02ff */
[----:B------:R-:W-:-:S02]  /*d0f0*/  IMAD R232, R4, c[0x0][0x190], RZ ;  /* 0x0000640004e87a24 */ /* 0x000fc400078e02ff */
[----:B------:R-:W-:Y:S02]  /*d100*/  IMAD R235, R7, c[0x0][0x190], RZ ;  /* 0x0000640007eb7a24 */ /* 0x000fe400078e02ff */
[----:B------:R-:W-:Y:S02]  /*d110*/  IMAD R234, R6, c[0x0][0x190], RZ ;  /* 0x0000640006ea7a24 */ /* 0x000fe400078e02ff */
[----:B------:R-:W-:Y:S02]  /*d120*/  IMAD R237, R9, c[0x0][0x190], RZ ;  /* 0x0000640009ed7a24 */ /* 0x000fe400078e02ff */
[----:B------:R-:W-:Y:S02]  /*d130*/  IMAD R236, R8, c[0x0][0x190], RZ ;  /* 0x0000640008ec7a24 */ /* 0x000fe400078e02ff */
[----:B---3--:R-:W-:Y:S02]  /*d140*/  IMAD R3, R140, c[0x0][0x184], RZ ;  /* 0x000061008c037a24 */ /* 0x008fe400078e02ff */
[----:B----4-:R-:W-:-:S03]  /*d150*/  IMAD R5, R139, c[0x0][0x184], RZ ;  /* 0x000061008b057a24 */ /* 0x010fc600078e02ff */
[----:B------:R-:W-:Y:S01]  /*d160*/  LEA R2, P1, R3, c[0x0][0x160], 0x2 ;  /* 0x0000580003027a11 */ /* 0x000fe200078210ff */
[----:B--2---:R-:W-:-:S03]  /*d170*/  IMAD R7, R138, c[0x0][0x184], RZ ;  /* 0x000061008a077a24 */ /* 0x004fc600078e02ff */
[----:B------:R-:W-:Y:S02]  /*d180*/  LEA.HI.X.SX32 R3, R3, c[0x0][0x164], 0x2, P1 ;  /* 0x0000590003037a11 */ /* 0x000fe400008f16ff */
[----:B------:R-:W-:Y:S01]  /*d190*/  LEA R4, P1, R5, c[0x0][0x160], 0x2 ;  /* 0x0000580005047a11 */ /* 0x000fe200078210ff */
[----:B------:R-:W-:Y:S02]  /*d1a0*/  IMAD R9, R122, c[0x0][0x184], RZ ;  /* 0x000061007a097a24 */ /* 0x000fe400078e02ff */
[----:B------:R-:W-:Y:S01]  /*d1b0*/  IMAD R238, R123, c[0x0][0x190], RZ ;  /* 0x000064007bee7a24 */ /* 0x000fe200078e02ff */
[----:B------:R-:W-:Y:S02]  /*d1c0*/  LEA.HI.X.SX32 R5, R5, c[0x0][0x164], 0x2, P1 ;  /* 0x0000590005057a11 */ /* 0x000fe400008f16ff */
[----:B------:R-:W-:Y:S02]  /*d1d0*/  LEA R6, P1, R7, c[0x0][0x160], 0x2 ;  /* 0x0000580007067a11 */ /* 0x000fe400078210ff */
[----:B------:R-:W-:-:S02]  /*d1e0*/  LEA R138, P2, R238, R246, 0x2 ;  /* 0x000000f6ee8a7211 */ /* 0x000fc400078410ff */
[----:B------:R-:W-:Y:S02]  /*d1f0*/  LEA.HI.X.SX32 R7, R7, c[0x0][0x164], 0x2, P1 ;  /* 0x0000590007077a11 */ /* 0x000fe400008f16ff */
[C---:B------:R-:W-:Y:S02]  /*d200*/  LEA R8, P1, R9.reuse, c[0x0][0x160], 0x2 ;  /* 0x0000580009087a11 */ /* 0x040fe400078210ff */
[----:B------:R-:W-:Y:S02]  /*d210*/  LEA.HI.X.SX32 R139, R238, R224, 0x2, P2 ;  /* 0x000000e0ee8b7211 */ /* 0x000fe400010f16ff */
[----:B------:R-:W-:Y:S02]  /*d220*/  LEA.HI.X.SX32 R9, R9, c[0x0][0x164], 0x2, P1 ;  /* 0x0000590009097a11 */ /* 0x000fe400008f16ff */
[C---:B------:R-:W-:Y:S01]  /*d230*/  LEA R122, P1, R225.reuse, R246, 0x2 ;  /* 0x000000f6e17a7211 */ /* 0x040fe200078210ff */
[----:B------:R1:W-:Y:S03]  /*d240*/  STL.64 [R1+0x2780], R138 ;  /* 0x0027808a01007387 */ /* 0x0003e60000100a00 */
[----:B------:R-:W-:-:S02]  /*d250*/  LEA.HI.X.SX32 R123, R225, R224, 0x2, P1 ;  /* 0x000000e0e17b7211 */ /* 0x000fc400008f16ff */
[----:B-1----:R-:W-:-:S04]  /*d260*/  LEA R138, P2, R226, R246, 0x2 ;  /* 0x000000f6e28a7211 */ /* 0x002fc800078410ff */
[----:B------:R-:W-:Y:S01]  /*d270*/  LEA.HI.X.SX32 R139, R226, R224, 0x2, P2 ;  /* 0x000000e0e28b7211 */ /* 0x000fe200010f16ff */
[----:B------:R-:W-:Y:S04]  /*d280*/  STL.64 [R1+0x2778], R122 ;  /* 0x0027787a01007387 */ /* 0x000fe80000100a00 */
[----:B------:R1:W-:Y:S04]  /*d290*/  STL.64 [R1+0x2770], R138 ;  /* 0x0027708a01007387 */ /* 0x0003e80000100a00 */
[----:B-1----:R-:W2:Y:S01]  /*d2a0*/  LDL.LU R139, [R1+0x3a68] ;  /* 0x003a6800018b7983 */ /* 0x002ea20000300800 */
[----:B------:R-:W-:-:S02]  /*d2b0*/  LEA R122, P1, R227, R246, 0x2 ;  /* 0x000000f6e37a7211 */ /* 0x000fc400078210ff */
[----:B------:R-:W-:Y:S02]  /*d2c0*/  LEA R138, P2, R228, R246, 0x2 ;  /* 0x000000f6e48a7211 */ /* 0x000fe400078410ff */
[----:B------:R-:W-:-:S03]  /*d2d0*/  LEA.HI.X.SX32 R123, R227, R224, 0x2, P1 ;  /* 0x000000e0e37b7211 */ /* 0x000fc600008f16ff */
[----:B------:R-:W-:Y:S02]  /*d2e0*/  IMAD.MOV.U32 R226, RZ, RZ, R138 ;  /* 0x000000ffffe27224 */ /* 0x000fe400078e008a */
[----:B------:R1:W-:Y:S01]  /*d2f0*/  STL.64 [R1+0x2768], R122 ;  /* 0x0027687a01007387 */ /* 0x0003e20000100a00 */
[----:B------:R-:W-:Y:S02]  /*d300*/  IMAD R0, R0, c[0x0][0x190], RZ ;  /* 0x0000640000007a24 */ /* 0x000fe400078e02ff */
[----:B------:R-:W-:Y:S01]  /*d310*/  IMAD R252, R252, c[0x0][0x190], RZ ;  /* 0x00006400fcfc7a24 */ /* 0x000fe200078e02ff */
[----:B-1----:R-:W3:Y:S04]  /*d320*/  LDL.LU.64 R122, [R1+0x3a60] ;  /* 0x003a6000017a7983 */ /* 0x002ee80000300a00 */
[----:B------:R1:W-:Y:S01]  /*d330*/  STL [R1+0x2760], R138 ;  /* 0x0027608a01007387 */ /* 0x0003e20000100800 */
[----:B------:R-:W-:Y:S01]  /*d340*/  IMAD R251, R251, c[0x0][0x190], RZ ;  /* 0x00006400fbfb7a24 */ /* 0x000fe200078e02ff */
[----:B-1----:R-:W-:Y:S01]  /*d350*/  LEA R138, P1, R229, R246, 0x2 ;  /* 0x000000f6e58a7211 */ /* 0x002fe200078210ff */
[----:B------:R-:W-:-:S02]  /*d360*/  IMAD R250, R250, c[0x0][0x190], RZ ;  /* 0x00006400fafa7a24 */ /* 0x000fc400078e02ff */
[----:B------:R-:W-:Y:S02]  /*d370*/  IMAD.MOV.U32 R226, RZ, RZ, R124 ;  /* 0x000000ffffe27224 */ /* 0x000fe400078e007c */
[----:B------:R-:W-:Y:S02]  /*d380*/  IMAD R249, R249, c[0x0][0x190], RZ ;  /* 0x00006400f9f97a24 */ /* 0x000fe400078e02ff */
[----:B------:R-:W-:Y:S02]  /*d390*/  IMAD R248, R248, c[0x0][0x190], RZ ;  /* 0x00006400f8f87a24 */ /* 0x000fe400078e02ff */
[----:B------:R-:W-:Y:S02]  /*d3a0*/  IMAD.MOV.U32 R225, RZ, RZ, R126 ;  /* 0x000000ffffe17224 */ /* 0x000fe400078e007e */
[----:B------:R-:W-:Y:S02]  /*d3b0*/  IMAD.MOV.U32 R238, RZ, RZ, R127 ;  /* 0x000000ffffee7224 */ /* 0x000fe400078e007f */
[----:B------:R-:W-:-:S02]  /*d3c0*/  IMAD R10, R10, c[0x0][0x190], RZ ;  /* 0x000064000a0a7a24 */ /* 0x000fc400078e02ff */
[----:B------:R-:W-:Y:S02]  /*d3d0*/  IMAD R11, R11, c[0x0][0x190], RZ ;  /* 0x000064000b0b7a24 */ /* 0x000fe400078e02ff */
[----:B------:R-:W-:Y:S02]  /*d3e0*/  IMAD R12, R12, c[0x0][0x190], RZ ;  /* 0x000064000c0c7a24 */ /* 0x000fe400078e02ff */
        /* <DEDUP_REMOVED lines=26> */
[----:B--2---:R-:W-:Y:S01]  /*d590*/  IMAD.MOV.U32 R227, RZ, RZ, R139 ;  /* 0x000000ffffe37224 */ /* 0x004fe200078e008b */
[-C--:B------:R-:W-:Y:S02]  /*d5a0*/  LEA.HI.X.SX32 R227, R228, R224.reuse, 0x2, P2 ;  /* 0x000000e0e4e37211 */ /* 0x080fe400010f16ff */
[----:B------:R-:W-:-:S02]  /*d5b0*/  LEA.HI.X.SX32 R139, R229, R224, 0x2, P1 ;  /* 0x000000e0e58b7211 */ /* 0x000fc400008f16ff */
[----:B------:R-:W-:Y:S01]  /*d5c0*/  LEA R140, P2, R0, R246, 0x2 ;  /* 0x000000f6008c7211 */ /* 0x000fe200078410ff */
[----:B------:R1:W-:Y:S01]  /*d5d0*/  STL [R1+0x2764], R227 ;  /* 0x002764e301007387 */ /* 0x0003e20000100800 */
[----:B------:R-:W-:-:S03]  /*d5e0*/  IMAD.MOV.U32 R228, RZ, RZ, R141 ;  /* 0x000000ffffe47224 */ /* 0x000fc600078e008d */
[----:B------:R2:W-:Y:S01]  /*d5f0*/  STL.64 [R1+0x2758], R138 ;  /* 0x0027588a01007387 */ /* 0x0005e20000100a00 */
[----:B------:R-:W-:Y:S02]  /*d600*/  LEA.HI.X.SX32 R141, R0, R224, 0x2, P2 ;  /* 0x000000e0008d7211 */ /* 0x000fe400010f16ff */
[-C--:B------:R-:W-:Y:S01]  /*d610*/  LEA R124, P2, R251, R246.reuse, 0x2 ;  /* 0x000000f6fb7c7211 */ /* 0x080fe200078410ff */
[----:B------:R-:W-:Y:S02]  /*d620*/  IMAD.MOV.U32 R0, RZ, RZ, R125 ;  /* 0x000000ffff007224 */ /* 0x000fe400078e007d */
[----:B-1----:R-:W-:Y:S01]  /*d630*/  IMAD.MOV.U32 R227, RZ, RZ, R128 ;  /* 0x000000ffffe37224 */ /* 0x002fe200078e0080 */
[----:B--2---:R-:W-:-:S04]  /*d640*/  LEA R138, P1, R252, R246, 0x2 ;  /* 0x000000f6fc8a7211 */ /* 0x004fc800078210ff */
[----:B------:R-:W-:Y:S02]  /*d650*/  LEA.HI.X.SX32 R139, R252, R224, 0x2, P1 ;  /* 0x000000e0fc8b7211 */ /* 0x000fe400008f16ff */
[C---:B------:R-:W-:Y:S01]  /*d660*/  LEA R128, P1, R250.reuse, R246, 0x2 ;  /* 0x000000f6fa807211 */ /* 0x040fe200078210ff */
[----:B------:R1:W-:Y:S01]  /*d670*/  STL.64 [R1+0x2750], R140 ;  /* 0x0027508c01007387 */ /* 0x0003e20000100a00 */
[-C--:B------:R-:W-:Y:S01]  /*d680*/  LEA.HI.X.SX32 R125, R251, R224.reuse, 0x2, P2 ;  /* 0x000000e0fb7d7211 */ /* 0x080fe200010f16ff */
[----:B------:R-:W-:Y:S01]  /*d690*/  IMAD.MOV.U32 R252, RZ, RZ, R129 ;  /* 0x000000fffffc7224 */ /* 0x000fe200078e0081 */
[----:B------:R-:W-:Y:S01]  /*d6a0*/  LEA.HI.X.SX32 R129, R250, R224, 0x2, P1 ;  /* 0x000000e0fa817211 */ /* 0x000fe200008f16ff */
[----:B------:R-:W-:Y:S01]  /*d6b0*/  IMAD.MOV.U32 R229, RZ, RZ, R136 ;  /* 0x000000ffffe57224 */ /* 0x000fe200078e0088 */
[C---:B------:R-:W-:Y:S01]  /*d6c0*/  LEA R136, P2, R249.reuse, R246, 0x2 ;  /* 0x000000f6f9887211 */ /* 0x040fe200078410ff */
[----:B-1----:R-:W2:Y:S04]  /*d6d0*/  LDL.LU.64 R140, [R1+0x3a58] ;  /* 0x003a5800018c7983 */ /* 0x002ea80000300a00 */
[----:B------:R1:W-:Y:S01]  /*d6e0*/  STL.64 [R1+0x2748], R138 ;  /* 0x0027488a01007387 */ /* 0x0003e20000100a00 */
[----:B------:R-:W-:Y:S01]  /*d6f0*/  IMAD.MOV.U32 R251, RZ, RZ, R137 ;  /* 0x000000fffffb7224 */ /* 0x000fe200078e0089 */
[----:B------:R-:W-:-:S02]  /*d700*/  LEA.HI.X.SX32 R137, R249, R224, 0x2, P2 ;  /* 0x000000e0f9897211 */ /* 0x000fc400010f16ff */
[----:B-1----:R-:W4:Y:S04]  /*d710*/  LDL.LU.64 R138, [R1+0x3a50] ;  /* 0x003a5000018a7983 */ /* 0x002f280000300a00 */
[----:B------:R1:W-:Y:S01]  /*d720*/  STL.64 [R1+0x2740], R124 ;  /* 0x0027407c01007387 */ /* 0x0003e20000100a00 */
[----:B------:R-:W-:-:S03]  /*d730*/  LEA R126, P2, R230, R246, 0x2 ;  /* 0x000000f6e67e7211 */ /* 0x000fc600078410ff */
[----:B-1----:R-:W2:Y:S04]  /*d740*/  LDL.LU.64 R124, [R1+0x3a48] ;  /* 0x003a4800017c7983 */ /* 0x002ea80000300a00 */
[----:B------:R1:W-:Y:S04]  /*d750*/  STL.64 [R1+0x2738], R128 ;  /* 0x0027388001007387 */ /* 0x0003e80000100a00 */
[----:B------:R3:W-:Y:S01]  /*d760*/  STL.64 [R1+0x2730], R136 ;  /* 0x0027308801007387 */ /* 0x0007e20000100a00 */
[----:B-1----:R-:W-:-:S04]  /*d770*/  LEA R128, P1, R248, R246, 0x2 ;  /* 0x000000f6f8807211 */ /* 0x002fc800078210ff */
[-C--:B------:R-:W-:Y:S01]  /*d780*/  LEA.HI.X.SX32 R129, R248, R224.reuse, 0x2, P1 ;  /* 0x000000e0f8817211 */ /* 0x080fe200008f16ff */
[----:B---3--:R-:W3:Y:S01]  /*d790*/  LDL.LU.64 R136, [R1+0x3a40] ;  /* 0x003a400001887983 */ /* 0x008ee20000300a00 */
[----:B------:R-:W-:-:S03]  /*d7a0*/  LEA.HI.X.SX32 R127, R230, R224, 0x2, P2 ;  /* 0x000000e0e67f7211 */ /* 0x000fc600010f16ff */
[----:B------:R1:W-:Y:S01]  /*d7b0*/  STL.64 [R1+0x2728], R128 ;  /* 0x0027288001007387 */ /* 0x0003e20000100a00 */
[----:B------:R-:W-:-:S03]  /*d7c0*/  LEA R248, P2, R232, R246, 0x2 ;  /* 0x000000f6e8f87211 */ /* 0x000fc600078410ff */
[----:B------:R1:W-:Y:S02]  /*d7d0*/  STL.64 [R1+0x2720], R126 ;  /* 0x0027207e01007387 */ /* 0x0003e40000100a00 */
[----:B-1----:R-:W-:-:S04]  /*d7e0*/  LEA R128, P1, R231, R246, 0x2 ;  /* 0x000000f6e7807211 */ /* 0x002fc800078210ff */
[-C--:B------:R-:W-:Y:S01]  /*d7f0*/  LEA.HI.X.SX32 R129, R231, R224.reuse, 0x2, P1 ;  /* 0x000000e0e7817211 */ /* 0x080fe200008f16ff */
[----:B------:R-:W-:Y:S01]  /*d800*/  IMAD.MOV.U32 R231, RZ, RZ, R249 ;  /* 0x000000ffffe77224 */ /* 0x000fe200078e00f9 */
[----:B------:R-:W2:Y:S01]  /*d810*/  LDL.LU.64 R126, [R1+0x3a38] ;  /* 0x003a3800017e7983 */ /* 0x000ea20000300a00 */
[----:B------:R-:W-:Y:S01]  /*d820*/  LEA.HI.X.SX32 R231, R232, R224, 0x2, P2 ;  /* 0x000000e0e8e77211 */ /* 0x000fe200010f16ff */
[----:B------:R-:W-:Y:S01]  /*d830*/  IMAD.MOV.U32 R230, RZ, RZ, R248 ;  /* 0x000000ffffe67224 */ /* 0x000fe200078e00f8 */
[CC--:B------:R-:W-:Y:S01]  /*d840*/  LEA R250, P1, R233.reuse, R246.reuse, 0x2 ;  /* 0x000000f6e9fa7211 */ /* 0x0c0fe200078210ff */
[----:B------:R1:W-:Y:S01]  /*d850*/  STL.64 [R1+0x2718], R128 ;  /* 0x0027188001007387 */ /* 0x0003e20000100a00 */
[----:B------:R-:W-:Y:S01]  /*d860*/  LEA R230, P2, R234, R246, 0x2 ;  /* 0x000000f6eae67211 */ /* 0x000fe200078410ff */
[----:B------:R-:W-:Y:S02]  /*d870*/  IMAD.MOV.U32 R249, RZ, RZ, R226 ;  /* 0x000000fffff97224 */ /* 0x000fe400078e00e2 */
[----:B------:R-:W-:Y:S01]  /*d880*/  IMAD.MOV.U32 R226, RZ, RZ, R134 ;  /* 0x000000ffffe27224 */ /* 0x000fe200078e0086 */
[----:B-1----:R-:W2:Y:S04]  /*d890*/  LDL.LU.64 R128, [R1+0x3a30] ;  /* 0x003a300001807983 */ /* 0x002ea80000300a00 */
[----:B------:R1:W-:Y:S04]  /*d8a0*/  STL [R1+0x2710], R248 ;  /* 0x002710f801007387 */ /* 0x0003e80000100800 */
[----:B------:R1:W-:Y:S02]  /*d8b0*/  STL [R1+0x2714], R231 ;  /* 0x002714e701007387 */ /* 0x0003e40000100800 */
[----:B-1----:R-:W-:Y:S01]  /*d8c0*/  IMAD.MOV.U32 R248, RZ, RZ, R251 ;  /* 0x000000fffff87224 */ /* 0x002fe200078e00fb */
[----:B------:R-:W-:-:S02]  /*d8d0*/  LEA.HI.X.SX32 R251, R233, R224, 0x2, P1 ;  /* 0x000000e0e9fb7211 */ /* 0x000fc400008f16ff */
[----:B------:R-:W-:Y:S02]  /*d8e0*/  LEA.HI.X.SX32 R231, R234, R224, 0x2, P2 ;  /* 0x000000e0eae77211 */ /* 0x000fe400010f16ff */
[CC--:B------:R-:W-:Y:S01]  /*d8f0*/  LEA R134, P1, R235.reuse, R246.reuse, 0x2 ;  /* 0x000000f6eb867211 */ /* 0x0c0fe200078210ff */
[----:B------:R1:W-:Y:S04]  /*d900*/  STL.64 [R1+0x2708], R250 ;  /* 0x002708fa01007387 */ /* 0x0003e80000100a00 */
[----:B------:R1:W-:Y:S01]  /*d910*/  STL.64 [R1+0x2700], R230 ;  /* 0x002700e601007387 */ /* 0x0003e20000100a00 */
[----:B------:R-:W-:Y:S02]  /*d920*/  IMAD.MOV.U32 R232, RZ, RZ, R252 ;  /* 0x000000ffffe87224 */ /* 0x000fe400078e00fc */
[----:B-1----:R-:W-:Y:S01]  /*d930*/  IMAD.MOV.U32 R251, RZ, RZ, R132 ;  /* 0x000000fffffb7224 */ /* 0x002fe200078e0084 */
[----:B------:R-:W-:Y:S01]  /*d940*/  LEA R132, P2, R236, R246, 0x2 ;  /* 0x000000f6ec847211 */ /* 0x000fe200078410ff */
[----:B------:R-:W-:Y:S01]  /*d950*/  IMAD.MOV.U32 R250, RZ, RZ, R135 ;  /* 0x000000fffffa7224 */ /* 0x000fe200078e0087 */
[----:B------:R-:W-:Y:S01]  /*d960*/  LEA.HI.X.SX32 R135, R235, R224, 0x2, P1 ;  /* 0x000000e0eb877211 */ /* 0x000fe200008f16ff */
[----:B------:R-:W-:-:S02]  /*d970*/  IMAD.MOV.U32 R230, RZ, RZ, R238 ;  /* 0x000000ffffe67224 */ /* 0x000fc400078e00ee */
[----:B------:R-:W-:Y:S01]  /*d980*/  IMAD.MOV.U32 R238, RZ, RZ, R130 ;  /* 0x000000ffffee7224 */ /* 0x000fe200078e0082 */
[C---:B------:R-:W-:Y:S01]  /*d990*/  LEA R130, P1, R237.reuse, R246, 0x2 ;  /* 0x000000f6ed827211 */ /* 0x040fe200078210ff */
[----:B------:R-:W-:Y:S01]  /*d9a0*/  IMAD.MOV.U32 R231, RZ, RZ, R133 ;  /* 0x000000ffffe77224 */ /* 0x000fe200078e0085 */
[-C--:B------:R-:W-:Y:S01]  /*d9b0*/  LEA.HI.X.SX32 R133, R236, R224.reuse, 0x2, P2 ;  /* 0x000000e0ec857211 */ /* 0x080fe200010f16ff */
[----:B------:R-:W-:Y:S01]  /*d9c0*/  IMAD.MOV.U32 R252, RZ, RZ, R131 ;  /* 0x000000fffffc7224 */ /* 0x000fe200078e0083 */
[----:B------:R-:W-:Y:S01]  /*d9d0*/  LEA.HI.X.SX32 R131, R237, R224, 0x2, P1 ;  /* 0x000000e0ed837211 */ /* 0x000fe200008f16ff */
[----:B------:R1:W-:Y:S01]  /*d9e0*/  STL.64 [R1+0x26f8], R134 ;  /* 0x0026f88601007387 */ /* 0x0003e20000100a00 */
[----:B------:R-:W-:Y:S01]  /*d9f0*/  LEA R234, P2, R10, R246, 0x2 ;  /* 0x000000f60aea7211 */ /* 0x000fe200078410ff */
[----:B------:R-:W-:-:S04]  /*da00*/  IMAD.MOV.U32 R237, RZ, RZ, R235 ;  /* 0x000000ffffed7224 */ /* 0x000fc800078e00eb */
[----:B------:R-:W-:Y:S01]  /*da10*/  IMAD.MOV.U32 R236, RZ, RZ, R234 ;  /* 0x000000ffffec7224 */ /* 0x000fe200078e00ea */
[----:B-1----:R-:W2:Y:S04]  /*da20*/  LDL.LU.64 R134, [R1+0x3a28] ;  /* 0x003a280001867983 */ /* 0x002ea80000300a00 */
[----:B------:R1:W-:Y:S01]  /*da30*/  STL.64 [R1+0x26f0], R132 ;  /* 0x0026f08401007387 */ /* 0x0003e20000100a00 */
[----:B------:R-:W-:-:S03]  /*da40*/  LEA.HI.X.SX32 R237, R10, R224, 0x2, P2 ;  /* 0x000000e00aed7211 */ /* 0x000fc600010f16ff */
[----:B-1----:R-:W2:Y:S04]  /*da50*/  LDL.LU.64 R132, [R1+0x3a20] ;  /* 0x003a200001847983 */ /* 0x002ea80000300a00 */
[----:B------:R1:W-:Y:S01]  /*da60*/  STL.64 [R1+0x26e8], R130 ;  /* 0x0026e88201007387 */ /* 0x0003e20000100a00 */
[----:B------:R-:W-:-:S03]  /*da70*/  LEA R236, P2, R12, R246, 0x2 ;  /* 0x000000f60cec7211 */ /* 0x000fc600078410ff */
[----:B-1----:R-:W2:Y:S04]  /*da80*/  LDL.LU.64 R130, [R1+0x3a18] ;  /* 0x003a180001827983 */ /* 0x002ea80000300a00 */
[----:B------:R1:W-:Y:S02]  /*da90*/  STL [R1+0x26e0], R234 ;  /* 0x0026e0ea01007387 */ /* 0x0003e40000100800 */
[----:B-1----:R-:W-:-:S04]  /*daa0*/  LEA R234, P1, R11, R246, 0x2 ;  /* 0x000000f60bea7211 */ /* 0x002fc800078210ff */
[-C--:B------:R-:W-:Y:S01]  /*dab0*/  LEA.HI.X.SX32 R235, R11, R224.reuse, 0x2, P1 ;  /* 0x000000e00beb7211 */ /* 0x080fe200008f16ff */
[----:B------:R1:W-:Y:S04]  /*dac0*/  STL [R1+0x26e4], R237 ;  /* 0x0026e4ed01007387 */ /* 0x0003e80000100800 */
[----:B------:R1:W-:Y:S02]  /*dad0*/  STL.64 [R1+0x26d8], R234 ;  /* 0x0026d8ea01007387 */ /* 0x0003e40000100a00 */
[----:B-1----:R-:W-:Y:S02]  /*dae0*/  LEA.HI.X.SX32 R237, R12, R224, 0x2, P2 ;  /* 0x000000e00ced7211 */ /* 0x002fe400010f16ff */
[-C--:B------:R-:W-:Y:S02]  /*daf0*/  LEA R10, P2, R14, R246.reuse, 0x2 ;  /* 0x000000f60e0a7211 */ /* 0x080fe400078410ff */
[----:B------:R-:W-:-:S02]  /*db00*/  LEA R234, P1, R13, R246, 0x2 ;  /* 0x000000f60dea7211 */ /* 0x000fc400078210ff */
[-C--:B------:R-:W-:Y:S02]  /*db10*/  LEA.HI.X.SX32 R11, R14, R224.reuse, 0x2, P2 ;  /* 0x000000e00e0b7211 */ /* 0x080fe400010f16ff */
[----:B------:R-:W-:Y:S02]  /*db20*/  LEA.HI.X.SX32 R235, R13, R224, 0x2, P1 ;  /* 0x000000e00deb7211 */ /* 0x000fe400008f16ff */
[C---:B------:R-:W-:Y:S01]  /*db30*/  LEA R12, P1, R15.reuse, R246, 0x2 ;  /* 0x000000f60f0c7211 */ /* 0x040fe200078210ff */
[----:B------:R-:W-:Y:S03]  /*db40*/  STL.64 [R1+0x26d0], R236 ;  /* 0x0026d0ec01007387 */ /* 0x000fe60000100a00 */
[----:B------:R-:W-:Y:S01]  /*db50*/  LEA.HI.X.SX32 R13, R15, R224, 0x2, P1 ;  /* 0x000000e00f0d7211 */ /* 0x000fe200008f16ff */
[----:B------:R-:W-:Y:S04]  /*db60*/  STL.64 [R1+0x26c8], R234 ;  /* 0x0026c8ea01007387 */ /* 0x000fe80000100a00 */
[----:B------:R1:W-:Y:S04]  /*db70*/  STL.64 [R1+0x26c0], R10 ;  /* 0x0026c00a01007387 */ /* 0x0003e80000100a00 */
[----:B------:R1:W-:Y:S02]  /*db80*/  STL.64 [R1+0x2438], R12 ;  /* 0x0024380c01007387 */ /* 0x0003e40000100a00 */
[----:B-1----:R-:W-:-:S04]  /*db90*/  LEA R10, P2, R16, R246, 0x2 ;  /* 0x000000f6100a7211 */ /* 0x002fc800078410ff */
[----:B------:R-:W-:Y:S02]  /*dba0*/  LEA.HI.X.SX32 R11, R16, R224, 0x2, P2 ;  /* 0x000000e0100b7211 */ /* 0x000fe400010f16ff */
[----:B------:R-:W-:-:S03]  /*dbb0*/  LEA R12, P1, R17, R246, 0x2 ;  /* 0x000000f6110c7211 */ /* 0x000fc600078210ff */
[----:B------:R1:W-:Y:S01]  /*dbc0*/  STL.64 [R1+0x2430], R10 ;  /* 0x0024300a01007387 */ /* 0x0003e20000100a00 */
[----:B------:R-:W-:-:S05]  /*dbd0*/  LEA.HI.X.SX32 R13, R17, R224, 0x2, P1 ;  /* 0x000000e0110d7211 */ /* 0x000fca00008f16ff */
        /* <DEDUP_REMOVED lines=12> */
[----:B------:R4:W-:Y:S01]  /*dca0*/  STL.64 [R1+0x2408], R12 ;  /* 0x0024080c01007387 */ /* 0x0009e20000100a00 */
[----:B-1----:R-:W-:-:S04]  /*dcb0*/  LEA R10, P2, R22, R246, 0x2 ;  /* 0x000000f6160a7211 */ /* 0x002fc800078410ff */
[----:B------:R-:W-:Y:S02]  /*dcc0*/  LEA.HI.X.SX32 R11, R22, R224, 0x2, P2 ;  /* 0x000000e0160b7211 */ /* 0x000fe400010f16ff */
[----:B----4-:R-:W-:-:S03]  /*dcd0*/  LEA R12, P1, R23, R246, 0x2 ;  /* 0x000000f6170c7211 */ /* 0x010fc600078210ff */
        /* <DEDUP_REMOVED lines=41> */
[----:B----4-:R-:W-:Y:S01]  /*df70*/  LEA R12, P1, R37, R246, 0x2 ;  /* 0x000000f6250c7211 */ /* 0x010fe200078210ff */
[----:B------:R-:W-:Y:S02]  /*df80*/  IMAD R39, R39, c[0x0][0x190], RZ ;  /* 0x0000640027277a24 */ /* 0x000fe400078e02ff */
[----:B------:R1:W-:Y:S01]  /*df90*/  STL.64 [R1+0x2390], R10 ;  /* 0x0023900a01007387 */ /* 0x0003e20000100a00 */
[----:B------:R-:W-:Y:S01]  /*dfa0*/  LEA.HI.X.SX32 R13, R37, R224, 0x2, P1 ;  /* 0x000000e0250d7211 */ /* 0x000fe200008f16ff */
[----:B------:R-:W-:-:S04]  /*dfb0*/  IMAD R40, R40, c[0x0][0x190], RZ ;  /* 0x0000640028287a24 */ /* 0x000fc800078e02ff */
        /* <DEDUP_REMOVED lines=335> */
[----:B--2---:R-:W-:-:S04]  /*f4b0*/  IMAD R124, R124, c[0x0][0x190], RZ ;  /* 0x000064007c7c7a24 */ /* 0x004fc800078e02ff */
[----:B------:R2:W-:Y:S01]  /*f4c0*/  STL.64 [R1+0xd40], R12 ;  /* 0x000d400c01007387 */ /* 0x0005e20000100a00 */
[----:B-1----:R-:W-:-:S04]  /*f4d0*/  LEA R10, P2, R122, R246, 0x2 ;  /* 0x000000f67a0a7211 */ /* 0x002fc800078410ff */
[----:B------:R-:W-:Y:S02]  /*f4e0*/  LEA.HI.X.SX32 R11, R122, R224, 0x2, P2 ;  /* 0x000000e07a0b7211 */ /* 0x000fe400010f16ff */
[----:B--2---:R-:W-:Y:S01]  /*f4f0*/  LEA R12, P1, R123, R246, 0x2 ;  /* 0x000000f67b0c7211 */ /* 0x004fe200078210ff */
[----:B------:R-:W-:Y:S02]  /*f500*/  IMAD R125, R125, c[0x0][0x190], RZ ;  /* 0x000064007d7d7a24 */ /* 0x000fe400078e02ff */
[----:B------:R1:W-:Y:S01]  /*f510*/  STL.64 [R1+0xd30], R10 ;  /* 0x000d300a01007387 */ /* 0x0003e20000100a00 */
[----:B------:R-:W-:Y:S01]  /*f520*/  LEA.HI.X.SX32 R13, R123, R224, 0x2, P1 ;  /* 0x000000e07b0d7211 */ /* 0x000fe200008f16ff */
[----:B------:R-:W-:-:S04]  /*f530*/  IMAD R126, R126, c[0x0][0x190], RZ ;  /* 0x000064007e7e7a24 */ /* 0x000fc800078e02ff */
        /* <DEDUP_REMOVED lines=39> */
[----:B---3--:R-:W-:-:S04]  /*f7b0*/  IMAD R136, R136, c[0x0][0x190], RZ ;  /* 0x0000640088887a24 */ /* 0x008fc800078e02ff */
        /* <DEDUP_REMOVED lines=287> */
[----:B------:R-:W-:Y:S02]  /*109b0*/  IMAD R208, R208, c[0x0][0x190], RZ ;  /* 0x00006400d0d07a24 */ /* 0x000fe400078e02ff */
[----:B------:R-:W-:Y:S02]  /*109c0*/  IMAD R209, R209, c[0x0][0x190], RZ ;  /* 0x00006400d1d17a24 */ /* 0x000fe400078e02ff */
[----:B------:R2:W-:Y:S01]  /*109d0*/  STL.64 [R1+0x730], R12 ;  /* 0x0007300c01007387 */ /* 0x0005e20000100a00 */
[----:B-1----:R-:W-:-:S04]  /*109e0*/  LEA R10, P2, R206, R246, 0x2 ;  /* 0x000000f6ce0a7211 */ /* 0x002fc800078410ff */
[----:B------:R-:W-:Y:S02]  /*109f0*/  LEA.HI.X.SX32 R11, R206, R224, 0x2, P2 ;  /* 0x000000e0ce0b7211 */ /* 0x000fe400010f16ff */
[C---:B--2---:R-:W-:Y:S01]  /*10a00*/  LEA R12, P1, R207.reuse, R246, 0x2 ;  /* 0x000000f6cf0c7211 */ /* 0x044fe200078210ff */
[----:B------:R-:W-:Y:S02]  /*10a10*/  IMAD R210, R210, c[0x0][0x190], RZ ;  /* 0x00006400d2d27a24 */ /* 0x000fe400078e02ff */
[----:B------:R1:W-:Y:S01]  /*10a20*/  STL.64 [R1+0x728], R10 ;  /* 0x0007280a01007387 */ /* 0x0003e20000100a00 */
[----:B------:R-:W-:Y:S02]  /*10a30*/  LEA.HI.X.SX32 R13, R207, R224, 0x2, P1 ;  /* 0x000000e0cf0d7211 */ /* 0x000fe400008f16ff */
[----:B------:R-:W-:Y:S01]  /*10a40*/  LEA R16, P1, R209, R246, 0x2 ;  /* 0x000000f6d1107211 */ /* 0x000fe200078210ff */
[----:B------:R-:W-:Y:S02]  /*10a50*/  IMAD R211, R211, c[0x0][0x190], RZ ;  /* 0x00006400d3d37a24 */ /* 0x000fe400078e02ff */
[----:B------:R2:W-:Y:S01]  /*10a60*/  STL.64 [R1+0x720], R12 ;  /* 0x0007200c01007387 */ /* 0x0005e20000100a00 */
[----:B------:R-:W-:-:S02]  /*10a70*/  LEA.HI.X.SX32 R17, R209, R224, 0x2, P1 ;  /* 0x000000e0d1117211 */ /* 0x000fc400008f16ff */
[----:B-1----:R-:W-:-:S04]  /*10a80*/  LEA R10, P2, R208, R246, 0x2 ;  /* 0x000000f6d00a7211 */ /* 0x002fc800078410ff */
[----:B------:R-:W-:Y:S02]  /*10a90*/  LEA.HI.X.SX32 R11, R208, R224, 0x2, P2 ;  /* 0x000000e0d00b7211 */ /* 0x000fe400010f16ff */
[----:B--2---:R-:W-:Y:S01]  /*10aa0*/  LEA R12, P2, R210, R246, 0x2 ;  /* 0x000000f6d20c7211 */ /* 0x004fe200078410ff */
[----:B------:R-:W-:Y:S02]  /*10ab0*/  IMAD R212, R212, c[0x0][0x190], RZ ;  /* 0x00006400d4d47a24 */ /* 0x000fe400078e02ff */
[----:B------:R-:W-:Y:S01]  /*10ac0*/  STL.64 [R1+0x718], R10 ;  /* 0x0007180a01007387 */ /* 0x000fe20000100a00 */
[----:B------:R-:W-:Y:S01]  /*10ad0*/  LEA.HI.X.SX32 R13, R210, R224, 0x2, P2 ;  /* 0x000000e0d20d7211 */ /* 0x000fe200010f16ff */
[----:B------:R-:W-:Y:S02]  /*10ae0*/  IMAD R213, R213, c[0x0][0x190], RZ ;  /* 0x00006400d5d57a24 */ /* 0x000fe400078e02ff */
[----:B------:R1:W-:Y:S01]  /*10af0*/  STL.64 [R1+0x710], R16 ;  /* 0x0007101001007387 */ /* 0x0003e20000100a00 */
[----:B------:R-:W-:-:S03]  /*10b00*/  IMAD R214, R214, c[0x0][0x190], RZ ;  /* 0x00006400d6d67a24 */ /* 0x000fc600078e02ff */
[----:B------:R2:W-:Y:S01]  /*10b10*/  STL.64 [R1+0x708], R12 ;  /* 0x0007080c01007387 */ /* 0x0005e20000100a00 */
[CC--:B-1----:R-:W-:Y:S02]  /*10b20*/  LEA R16, P1, R211.reuse, R246.reuse, 0x2 ;  /* 0x000000f6d3107211 */ /* 0x0c2fe400078210ff */
[C---:B--2---:R-:W-:Y:S02]  /*10b30*/  LEA R12, P2, R212.reuse, R246, 0x2 ;  /* 0x000000f6d40c7211 */ /* 0x044fe400078410ff */
[----:B------:R-:W-:Y:S02]  /*10b40*/  LEA.HI.X.SX32 R17, R211, R224, 0x2, P1 ;  /* 0x000000e0d3117211 */ /* 0x000fe400008f16ff */
[----:B------:R-:W-:Y:S02]  /*10b50*/  LEA R22, P1, R213, R246, 0x2 ;  /* 0x000000f6d5167211 */ /* 0x000fe400078210ff */
[-C--:B------:R-:W-:Y:S01]  /*10b60*/  LEA.HI.X.SX32 R13, R212, R224.reuse, 0x2, P2 ;  /* 0x000000e0d40d7211 */ /* 0x080fe200010f16ff */
[----:B------:R-:W-:Y:S01]  /*10b70*/  IMAD R215, R215, c[0x0][0x190], RZ ;  /* 0x00006400d7d77a24 */ /* 0x000fe200078e02ff */
[----:B------:R-:W-:Y:S01]  /*10b80*/  LEA.HI.X.SX32 R23, R213, R224, 0x2, P1 ;  /* 0x000000e0d5177211 */ /* 0x000fe200008f16ff */
[----:B------:R1:W-:Y:S01]  /*10b90*/  STL.64 [R1+0x700], R16 ;  /* 0x0007001001007387 */ /* 0x0003e20000100a00 */
[----:B------:R-:W-:-:S03]  /*10ba0*/  IMAD R216, R216, c[0x0][0x190], RZ ;  /* 0x00006400d8d87a24 */ /* 0x000fc600078e02ff */
[----:B------:R-:W-:Y:S04]  /*10bb0*/  STL.64 [R1+0x6f8], R12 ;  /* 0x0006f80c01007387 */ /* 0x000fe80000100a00 */
        /* <DEDUP_REMOVED lines=11> */
[CC--:B------:R-:W-:Y:S02]  /*10c70*/  LEA R24, P2, R218.reuse, R246.reuse, 0x2 ;  /* 0x000000f6da187211 */ /* 0x0c0fe400078410ff */
[----:B--2---:R-:W-:Y:S01]  /*10c80*/  LEA R22, P1, R217, R246, 0x2 ;  /* 0x000000f6d9167211 */ /* 0x004fe200078210ff */
[----:B------:R-:W-:Y:S01]  /*10c90*/  IMAD R219, R219, c[0x0][0x190], RZ ;  /* 0x00006400dbdb7a24 */ /* 0x000fe200078e02ff */
[-C--:B------:R-:W-:Y:S02]  /*10ca0*/  LEA.HI.X.SX32 R25, R218, R224.reuse, 0x2, P2 ;  /* 0x000000e0da197211 */ /* 0x080fe400010f16ff */
[----:B------:R-:W-:Y:S01]  /*10cb0*/  LEA.HI.X.SX32 R23, R217, R224, 0x2, P1 ;  /* 0x000000e0d9177211 */ /* 0x000fe200008f16ff */
[----:B------:R-:W-:Y:S01]  /*10cc0*/  IMAD R220, R220, c[0x0][0x190], RZ ;  /* 0x00006400dcdc7a24 */ /* 0x000fe200078e02ff */
[----:B------:R-:W-:Y:S04]  /*10cd0*/  STL.64 [R1+0x6d8], R16 ;  /* 0x0006d81001007387 */ /* 0x000fe80000100a00 */
[----:B------:R1:W-:Y:S04]  /*10ce0*/  STL.64 [R1+0x6d0], R22 ;  /* 0x0006d01601007387 */ /* 0x0003e80000100a00 */
[----:B------:R2:W-:Y:S01]  /*10cf0*/  STL.64 [R1+0x6c8], R24 ;  /* 0x0006c81801007387 */ /* 0x0005e20000100a00 */
[----:B------:R-:W-:Y:S01]  /*10d00*/  IMAD R221, R221, c[0x0][0x190], RZ ;  /* 0x00006400dddd7a24 */ /* 0x000fe200078e02ff */
[----:B-1----:R-:W-:-:S02]  /*10d10*/  LEA R22, P1, R219, R246, 0x2 ;  /* 0x000000f6db167211 */ /* 0x002fc400078210ff */
[----:B--2---:R-:W-:Y:S02]  /*10d20*/  LEA R24, P2, R220, R246, 0x2 ;  /* 0x000000f6dc187211 */ /* 0x004fe400078410ff */
[-C--:B------:R-:W-:Y:S01]  /*10d30*/  LEA.HI.X.SX32 R23, R219, R224.reuse, 0x2, P1 ;  /* 0x000000e0db177211 */ /* 0x080fe200008f16ff */
[----:B------:R-:W-:Y:S01]  /*10d40*/  IMAD R222, R222, c[0x0][0x190], RZ ;  /* 0x00006400dede7a24 */ /* 0x000fe200078e02ff */
[----:B------:R-:W-:-:S03]  /*10d50*/  LEA.HI.X.SX32 R25, R220, R224, 0x2, P2 ;  /* 0x000000e0dc197211 */ /* 0x000fc600010f16ff */
[----:B------:R1:W-:Y:S04]  /*10d60*/  STL.64 [R1+0x6c0], R22 ;  /* 0x0006c01601007387 */ /* 0x0003e80000100a00 */
[----:B------:R2:W-:Y:S01]  /*10d70*/  STL.64 [R1+0x6b8], R24 ;  /* 0x0006b81801007387 */ /* 0x0005e20000100a00 */
[----:B------:R-:W-:Y:S01]  /*10d80*/  IMAD R223, R223, c[0x0][0x190], RZ ;  /* 0x00006400dfdf7a24 */ /* 0x000fe200078e02ff */
[CC--:B-1----:R-:W-:Y:S02]  /*10d90*/  LEA R22, P1, R221.reuse, R246.reuse, 0x2 ;  /* 0x000000f6dd167211 */ /* 0x0c2fe400078210ff */
[----:B--2---:R-:W-:Y:S02]  /*10da0*/  LEA R24, P2, R222, R246, 0x2 ;  /* 0x000000f6de187211 */ /* 0x004fe400078410ff */
[-C--:B------:R-:W-:Y:S01]  /*10db0*/  LEA.HI.X.SX32 R23, R221, R224.reuse, 0x2, P1 ;  /* 0x000000e0dd177211 */ /* 0x080fe200008f16ff */
[----:B------:R-:W-:Y:S01]  /*10dc0*/  IMAD R15, R232, c[0x0][0x190], RZ ;  /* 0x00006400e80f7a24 */ /* 0x000fe200078e02ff */
[----:B------:R-:W-:-:S03]  /*10dd0*/  LEA.HI.X.SX32 R25, R222, R224, 0x2, P2 ;  /* 0x000000e0de197211 */ /* 0x000fc600010f16ff */
[----:B------:R1:W-:Y:S04]  /*10de0*/  STL.64 [R1+0x6b0], R22 ;  /* 0x0006b01601007387 */ /* 0x0003e80000100a00 */
[----:B------:R2:W-:Y:S01]  /*10df0*/  STL.64 [R1+0x6a8], R24 ;  /* 0x0006a81801007387 */ /* 0x0005e20000100a00 */
[----:B------:R-:W-:Y:S01]  /*10e00*/  IMAD R21, R231, c[0x0][0x190], RZ ;  /* 0x00006400e7157a24 */ /* 0x000fe200078e02ff */
[-C--:B-1----:R-:W-:Y:S02]  /*10e10*/  LEA R22, P1, R223, R246.reuse, 0x2 ;  /* 0x000000f6df167211 */ /* 0x082fe400078210ff */
[----:B--2---:R-:W-:Y:S02]  /*10e20*/  LEA R24, P2, R15, R246, 0x2 ;  /* 0x000000f60f187211 */ /* 0x004fe400078410ff */
[----:B------:R-:W-:-:S02]  /*10e30*/  LEA.HI.X.SX32 R23, R223, R224, 0x2, P1 ;  /* 0x000000e0df177211 */ /* 0x000fc400008f16ff */
[----:B------:R-:W-:Y:S01]  /*10e40*/  LEA.HI.X.SX32 R25, R15, R224, 0x2, P2 ;  /* 0x000000e00f197211 */ /* 0x000fe200010f16ff */
[----:B------:R-:W-:Y:S02]  /*10e50*/  IMAD R20, R248, c[0x0][0x190], RZ ;  /* 0x00006400f8147a24 */ /* 0x000fe400078e02ff */
[----:B------:R-:W-:Y:S01]  /*10e60*/  STL.64 [R1+0x6a0], R22 ;  /* 0x0006a01601007387 */ /* 0x000fe20000100a00 */
[----:B------:R-:W-:-:S03]  /*10e70*/  IMAD R0, R0, c[0x0][0x190], RZ ;  /* 0x0000640000007a24 */ /* 0x000fc600078e02ff */
[----:B------:R1:W-:Y:S01]  /*10e80*/  STL.64 [R1+0x698], R24 ;  /* 0x0006981801007387 */ /* 0x0003e20000100a00 */
[----:B------:R-:W-:Y:S01]  /*10e90*/  IMAD R19, R250, c[0x0][0x190], RZ ;  /* 0x00006400fa137a24 */ /* 0x000fe200078e02ff */
[----:B-1----:R-:W-:-:S04]  /*10ea0*/  LEA R24, P2, R21, R246, 0x2 ;  /* 0x000000f615187211 */ /* 0x002fc800078410ff */
[----:B------:R-:W-:Y:S02]  /*10eb0*/  LEA.HI.X.SX32 R25, R21, R224, 0x2, P2 ;  /* 0x000000e015197211 */ /* 0x000fe400010f16ff */
[-C--:B------:R-:W-:Y:S02]  /*10ec0*/  LEA R110, P2, R20, R246.reuse, 0x2 ;  /* 0x000000f6146e7211 */ /* 0x080fe400078410ff */
[----:B------:R-:W-:Y:S01]  /*10ed0*/  LEA R22, P1, R0, R246, 0x2 ;  /* 0x000000f600167211 */ /* 0x000fe200078210ff */
[----:B------:R-:W-:Y:S01]  /*10ee0*/  IMAD R18, R252, c[0x0][0x190], RZ ;  /* 0x00006400fc127a24 */ /* 0x000fe200078e02ff */
[----:B------:R-:W-:Y:S02]  /*10ef0*/  LEA.HI.X.SX32 R111, R20, R224, 0x2, P2 ;  /* 0x000000e0146f7211 */ /* 0x000fe400010f16ff */
[----:B------:R-:W-:Y:S01]  /*10f00*/  LEA R106, P2, R19, R246, 0x2 ;  /* 0x000000f6136a7211 */ /* 0x000fe200078410ff */
[----:B------:R-:W-:Y:S01]  /*10f10*/  IMAD R14, R230, c[0x0][0x190], RZ ;  /* 0x00006400e60e7a24 */ /* 0x000fe200078e02ff */
[-C--:B------:R-:W-:Y:S01]  /*10f20*/  LEA.HI.X.SX32 R23, R0, R224.reuse, 0x2, P1 ;  /* 0x000000e000177211 */ /* 0x080fe200008f16ff */
[----:B------:R-:W-:Y:S01]  /*10f30*/  IMAD R13, R251, c[0x0][0x190], RZ ;  /* 0x00006400fb0d7a24 */ /* 0x000fe200078e02ff */
[----:B------:R-:W-:Y:S01]  /*10f40*/  LEA.HI.X.SX32 R107, R19, R224, 0x2, P2 ;  /* 0x000000e0136b7211 */ /* 0x000fe200010f16ff */
[----:B------:R-:W-:Y:S01]  /*10f50*/  IMAD R12, R228, c[0x0][0x190], RZ ;  /* 0x00006400e40c7a24 */ /* 0x000fe200078e02ff */
[----:B------:R-:W-:Y:S01]  /*10f60*/  LEA R102, P2, R18, R246, 0x2 ;  /* 0x000000f612667211 */ /* 0x000fe200078410ff */
[----:B------:R1:W-:Y:S01]  /*10f70*/  STL.64 [R1+0x690], R22 ;  /* 0x0006901601007387 */ /* 0x0003e20000100a00 */
[----:B------:R-:W-:-:S03]  /*10f80*/  IMAD R10, R249, c[0x0][0x190], RZ ;  /* 0x00006400f90a7a24 */ /* 0x000fc600078e02ff */
[----:B------:R-:W2:Y:S01]  /*10f90*/  S2R R251, SR_TID.X ;  /* 0x0000000000fb7919 */ /* 0x000ea20000002100 */
[----:B------:R-:W-:Y:S01]  /*10fa0*/  LEA.HI.X.SX32 R103, R18, R224, 0x2, P2 ;  /* 0x000000e012677211 */ /* 0x000fe200010f16ff */
[----:B------:R-:W-:Y:S01]  /*10fb0*/  IMAD R11, R226, c[0x0][0x190], RZ ;  /* 0x00006400e20b7a24 */ /* 0x000fe200078e02ff */
[-C--:B------:R-:W-:Y:S02]  /*10fc0*/  LEA R98, P2, R12, R246.reuse, 0x2 ;  /* 0x000000f60c627211 */ /* 0x080fe400078410ff */
[----:B-1----:R-:W-:-:S04]  /*10fd0*/  LEA R22, P1, R14, R246, 0x2 ;  /* 0x000000f60e167211 */ /* 0x002fc800078210ff */
[----:B------:R-:W-:Y:S02]  /*10fe0*/  LEA.HI.X.SX32 R23, R14, R224, 0x2, P1 ;  /* 0x000000e00e177211 */ /* 0x000fe400008f16ff */
[----:B------:R-:W-:Y:S01]  /*10ff0*/  LEA R108, P1, R10, R246, 0x2 ;  /* 0x000000f60a6c7211 */ /* 0x000fe200078210ff */
[----:B------:R-:W-:Y:S01]  /*11000*/  IMAD R0, R238, c[0x0][0x190], RZ ;  /* 0x00006400ee007a24 */ /* 0x000fe200078e02ff */
[----:B------:R-:W-:Y:S02]  /*11010*/  LEA.HI.X.SX32 R99, R12, R224, 0x2, P2 ;  /* 0x000000e00c637211 */ /* 0x000fe400010f16ff */
[----:B------:R-:W-:Y:S01]  /*11020*/  LEA R94, P2, R11, R246, 0x2 ;  /* 0x000000f60b5e7211 */ /* 0x000fe200078410ff */
[----:B------:R-:W-:Y:S01]  /*11030*/  IMAD R17, R229, c[0x0][0x190], RZ ;  /* 0x00006400e5117a24 */ /* 0x000fe200078e02ff */
[----:B------:R-:W-:Y:S02]  /*11040*/  LEA.HI.X.SX32 R109, R10, R224, 0x2, P1 ;  /* 0x000000e00a6d7211 */ /* 0x000fe400008f16ff */
[----:B------:R-:W-:Y:S01]  /*11050*/  LEA R104, P1, R13, R246, 0x2 ;  /* 0x000000f60d687211 */ /* 0x000fe200078210ff */
[----:B------:R-:W-:Y:S01]  /*11060*/  IMAD R10, R240, c[0x0][0x190], RZ ;  /* 0x00006400f00a7a24 */ /* 0x000fe200078e02ff */
[----:B------:R-:W-:-:S02]  /*11070*/  LEA.HI.X.SX32 R95, R11, R224, 0x2, P2 ;  /* 0x000000e00b5f7211 */ /* 0x000fc400010f16ff */
        /* <DEDUP_REMOVED lines=12> */
[----:B------:R-:W-:Y:S02]  /*11140*/  LEA R82, P2, R12, R246, 0x2 ;  /* 0x000000f60c527211 */ /* 0x000fe400078410ff */
[----:B--2---:R-:W-:Y:S01]  /*11150*/  LOP3.LUT R250, R251, 0x3f, RZ, 0xc0, !PT ;  /* 0x0000003ffbfa7812 */ /* 0x004fe200078ec0ff */
[----:B------:R-:W-:Y:S01]  /*11160*/  IMAD R14, R239, c[0x0][0x190], RZ ;  /* 0x00006400ef0e7a24 */ /* 0x000fe200078e02ff */
[----:B------:R-:W-:Y:S01]  /*11170*/  LEA.HI.X.SX32 R97, R16, R224, 0x2, P1 ;  /* 0x000000e010617211 */ /* 0x000fe200008f16ff */
[----:B------:R-:W-:Y:S01]  /*11180*/  IMAD.MOV.U32 R252, RZ, RZ, c[0x0][0x188] ;  /* 0x00006200fffc7624 */ /* 0x000fe200078e00ff */
[C---:B------:R-:W-:Y:S01]  /*11190*/  LEA R92, P1, R15.reuse, R246, 0x2 ;  /* 0x000000f60f5c7211 */ /* 0x040fe200078210ff */
[----:B------:R-:W-:Y:S01]  /*111a0*/  IMAD.MOV.U32 R249, RZ, RZ, c[0x0][0x180] ;  /* 0x00006000fff97624 */ /* 0x000fe200078e00ff */
[----:B------:R-:W-:Y:S01]  /*111b0*/  LEA.HI.X.SX32 R83, R12, R224, 0x2, P2 ;  /* 0x000000e00c537211 */ /* 0x000fe200010f16ff */
[----:B------:R-:W-:Y:S01]  /*111c0*/  IMAD.SHL.U32 R248, R250, 0x4, RZ ;  /* 0x00000004faf87824 */ /* 0x000fe200078e00ff */
[----:B------:R-:W-:Y:S01]  /*111d0*/  LEA R78, P2, R0, R246, 0x2 ;  /* 0x000000f6004e7211 */ /* 0x000fe200078410ff */
[----:B------:R-:W-:Y:S01]  /*111e0*/  IMAD.SHL.U32 R186, R252, 0x4, RZ ;  /* 0x00000004fcba7824 */ /* 0x000fe200078e00ff */
[----:B------:R-:W-:Y:S01]  /*111f0*/  LEA.HI.X.SX32 R93, R15, R224, 0x2, P1 ;  /* 0x000000e00f5d7211 */ /* 0x000fe200008f16ff */
[----:B------:R-:W-:Y:S01]  /*11200*/  IMAD R13, R241, c[0x0][0x190], RZ ;  /* 0x00006400f10d7a24 */ /* 0x000fe200078e02ff */
[----:B------:R-:W-:Y:S01]  /*11210*/  LEA R88, P1, R14, R246, 0x2 ;  /* 0x000000f60e587211 */ /* 0x000fe200078210ff */
[----:B------:R-:W-:Y:S01]  /*11220*/  ULDC.64 UR4, c[0x0][0x118] ;  /* 0x0000460000047ab9 */ /* 0x000fe20000000a00 */
[-C--:B------:R-:W-:Y:S01]  /*11230*/  LEA.HI.X.SX32 R79, R0, R224.reuse, 0x2, P2 ;  /* 0x000000e0004f7211 */ /* 0x080fe200010f16ff */
[----:B------:R1:W-:Y:S01]  /*11240*/  LDGSTS.E [R248+0x20000], [R2.64], !P0 ;  /* 0x2000000002f87fae */ /* 0x0003e2000c121844 */
[----:B------:R-:W-:Y:S01]  /*11250*/  IADD3 R0, R249, -0x1d, RZ ;  /* 0xffffffe3f9007810 */ /* 0x000fe20007ffe0ff */
[----:B------:R-:W-:Y:S01]  /*11260*/  IMAD.WIDE R112, R186, 0x4, R2 ;  /* 0x00000004ba707825 */ /* 0x000fe200078e0202 */
[----:B------:R-:W-:Y:S01]  /*11270*/  LEA.HI.X.SX32 R89, R14, R224, 0x2, P1 ;  /* 0x000000e00e597211 */ /* 0x000fe200008f16ff */
[----:B------:R2:W-:Y:S01]  /*11280*/  LDGSTS.E [R248+0x20100], [R4.64], !P0 ;  /* 0x2010000004f87fae */ /* 0x0005e2000c121844 */
[----:B------:R-:W-:Y:S01]  /*11290*/  LEA R84, P1, R13, R246, 0x2 ;  /* 0x000000f60d547211 */ /* 0x000fe200078210ff */
[----:B------:R-:W-:-:S02]  /*112a0*/  IMAD.SHL.U32 R194, R252, 0x8, RZ ;  /* 0x00000008fcc27824 */ /* 0x000fc400078e00ff */
[C---:B------:R-:W-:Y:S01]  /*112b0*/  IMAD.WIDE R182, R186.reuse, 0x4, R4 ;  /* 0x00000004bab67825 */ /* 0x040fe200078e0204 */
[----:B------:R3:W-:Y:S03]  /*112c0*/  LDGSTS.E [R248+0x20200], [R6.64], !P0 ;  /* 0x2020000006f87fae */ /* 0x0007e6000c121844 */
[----:B------:R-:W-:Y:S01]  /*112d0*/  IMAD R11, R243, c[0x0][0x190], RZ ;  /* 0x00006400f30b7a24 */ /* 0x000fe200078e02ff */
[----:B------:R4:W-:Y:S01]  /*112e0*/  LDGSTS.E [R248+0x20300], [R8.64], !P0 ;  /* 0x2030000008f87fae */ /* 0x0009e2000c121844 */
[----:B------:R-:W-:Y:S01]  /*112f0*/  IMAD.WIDE R184, R186, 0x4, R6 ;  /* 0x00000004bab87825 */ /* 0x000fe200078e0206 */
[----:B------:R-:W-:Y:S02]  /*11300*/  ISETP.GE.U32.AND P0, PT, R0, 0x7fffffc4, PT ;  /* 0x7fffffc40000780c */ /* 0x000fe40003f06070 */
[----:B------:R1:W-:Y:S01]  /*11310*/  LDGSTS.E [R248+0x21000], [R112.64], !P5 ;  /* 0x2100000070f87fae */ /* 0x0003e2000e921844 */
[----:B------:R-:W-:Y:S01]  /*11320*/  IMAD.WIDE R186, R186, 0x4, R8 ;  /* 0x00000004baba7825 */ /* 0x000fe200078e0208 */
[----:B------:R-:W-:-:S02]  /*11330*/  IADD3 R0, R249, -0x2, RZ ;  /* 0xfffffffef9007810 */ /* 0x000fc40007ffe0ff */
[----:B------:R-:W-:Y:S01]  /*11340*/  LEA.HI.X.SX32 R85, R13, R224, 0x2, P1 ;  /* 0x000000e00d557211 */ /* 0x000fe200008f16ff */
[----:B------:R-:W-:Y:S01]  /*11350*/  IMAD.WIDE R188, R194, 0x4, R2 ;  /* 0x00000004c2bc7825 */ /* 0x000fe200078e0202 */
[----:B------:R1:W-:Y:S01]  /*11360*/  LDGSTS.E [R248+0x21100], [R182.64], !P5 ;  /* 0x21100000b6f87fae */ /* 0x0003e2000e921844 */
[----:B------:R-:W-:Y:S02]  /*11370*/  LEA R80, P1, R11, R246, 0x2 ;  /* 0x000000f60b507211 */ /* 0x000fe400078210ff */
[----:B------:R-:W-:Y:S01]  /*11380*/  IMAD R202, R252, 0xc, RZ ;  /* 0x0000000cfcca7824 */ /* 0x000fe200078e02ff */
[----:B------:R1:W-:Y:S01]  /*11390*/  LDGSTS.E [R248+0x21200], [R184.64], !P5 ;  /* 0x21200000b8f87fae */ /* 0x0003e2000e921844 */
[----:B------:R-:W-:-:S03]  /*113a0*/  IMAD.WIDE R190, R194, 0x4, R4 ;  /* 0x00000004c2be7825 */ /* 0x000fc600078e0204 */
[----:B------:R1:W-:Y:S01]  /*113b0*/  LDGSTS.E [R248+0x21300], [R186.64], !P5 ;  /* 0x21300000baf87fae */ /* 0x0003e2000e921844 */
[----:B------:R-:W-:Y:S02]  /*113c0*/  IMAD R10, R245, c[0x0][0x190], RZ ;  /* 0x00006400f50a7a24 */ /* 0x000fe400078e02ff */
[----:B------:R-:W-:Y:S01]  /*113d0*/  IMAD.WIDE R192, R194, 0x4, R6 ;  /* 0x00000004c2c07825 */ /* 0x000fe200078e0206 */
[----:B------:R-:W-:Y:S01]  /*113e0*/  ISETP.GE.U32.AND P5, PT, R0, 0x7fffffdf, PT ;  /* 0x7fffffdf0000780c */ /* 0x000fe20003fa6070 */
[----:B------:R1:W-:Y:S02]  /*113f0*/  LDGSTS.E [R248+0x22000], [R188.64], !P3 ;  /* 0x22000000bcf87fae */ /* 0x0003e4000d921844 */
[----:B------:R-:W-:Y:S01]  /*11400*/  IMAD.WIDE R194, R194, 0x4, R8 ;  /* 0x00000004c2c27825 */ /* 0x000fe200078e0208 */
[----:B------:R-:W-:Y:S01]  /*11410*/  IADD3 R0, R249, -0x6, RZ ;  /* 0xfffffffaf9007810 */ /* 0x000fe20007ffe0ff */
[----:B------:R1:W-:Y:S01]  /*11420*/  LDGSTS.E [R248+0x22100], [R190.64], !P3 ;  /* 0x22100000bef87fae */ /* 0x0003e2000d921844 */
[----:B------:R-:W-:Y:S01]  /*11430*/  LEA.HI.X.SX32 R81, R11, R224, 0x2, P1 ;  /* 0x000000e00b517211 */ /* 0x000fe200008f16ff */
[----:B------:R-:W-:Y:S01]  /*11440*/  IMAD.WIDE R196, R202, 0x4, R2 ;  /* 0x00000004cac47825 */ /* 0x000fe200078e0202 */
[----:B------:R-:W-:Y:S01]  /*11450*/  LEA R76, P1, R10, R246, 0x2 ;  /* 0x000000f60a4c7211 */ /* 0x000fe200078210ff */
[----:B------:R1:W-:Y:S01]  /*11460*/  LDGSTS.E [R248+0x22200], [R192.64], !P3 ;  /* 0x22200000c0f87fae */ /* 0x0003e2000d921844 */
[----:B------:R-:W-:Y:S01]  /*11470*/  ISETP.GE.U32.AND P2, PT, R247, 0x7fffffcc, PT ;  /* 0x7fffffccf700780c */ /* 0x000fe20003f46070 */
[----:B------:R-:W-:-:S02]  /*11480*/  IMAD.SHL.U32 R210, R252, 0x10, RZ ;  /* 0x00000010fcd27824 */ /* 0x000fc400078e00ff */
[C---:B------:R-:W-:Y:S01]  /*11490*/  IMAD.WIDE R198, R202.reuse, 0x4, R4 ;  /* 0x00000004cac67825 */ /* 0x040fe200078e0204 */
[C---:B------:R-:W-:Y:S01]  /*114a0*/  IADD3 R12, R249.reuse, -0x19, RZ ;  /* 0xffffffe7f90c7810 */ /* 0x040fe20007ffe0ff */
[----:B------:R1:W-:Y:S02]  /*114b0*/  LDGSTS.E [R248+0x22300], [R194.64], !P3 ;  /* 0x22300000c2f87fae */ /* 0x0003e4000d921844 */
        /* <DEDUP_REMOVED lines=8> */
[----:B------:R-:W-:Y:S01]  /*11540*/  ISETP.GE.U32.AND P1, PT, R12, 0x7fffffc8, PT ;  /* 0x7fffffc80c00780c */ /* 0x000fe20003f26070 */
[----:B------:R1:W-:Y:S02]  /*11550*/  LDGSTS.E [R248+0x23200], [R200.64], !P6 ;  /* 0x23200000c8f87fae */ /* 0x0003e4000f121844 */
[----:B------:R-:W-:-:S02]  /*11560*/  IMAD R218, R252, 0x14, RZ ;  /* 0x00000014fcda7824 */ /* 0x000fc400078e02ff */
[----:B------:R-:W-:Y:S01]  /*11570*/  IMAD.WIDE R206, R210, 0x4, R4 ;  /* 0x00000004d2ce7825 */ /* 0x000fe200078e0204 */
[----:B------:R1:W-:Y:S01]  /*11580*/  LDGSTS.E [R248+0x23300], [R202.64], !P6 ;  /* 0x23300000caf87fae */ /* 0x0003e2000f121844 */
[----:B------:R-:W-:Y:S02]  /*11590*/  ISETP.GE.U32.AND P6, PT, R0, 0x7fffffd7, PT ;  /* 0x7fffffd70000780c */ /* 0x000fe40003fc6070 */
[C---:B------:R-:W-:Y:S01]  /*115a0*/  IMAD.WIDE R208, R210.reuse, 0x4, R6 ;  /* 0x00000004d2d07825 */ /* 0x040fe200078e0206 */
[----:B------:R-:W-:Y:S01]  /*115b0*/  IADD3 R0, R249, -0xe, RZ ;  /* 0xfffffff2f9007810 */ /* 0x000fe20007ffe0ff */
[----:B------:R1:W-:Y:S02]  /*115c0*/  LDGSTS.E [R248+0x24000], [R204.64], !P4 ;  /* 0x24000000ccf87fae */ /* 0x0003e4000e121844 */
[----:B------:R-:W-:Y:S02]  /*115d0*/  IMAD.WIDE R210, R210, 0x4, R8 ;  /* 0x00000004d2d27825 */ /* 0x000fe400078e0208 */
[----:B------:R1:W-:Y:S02]  /*115e0*/  LDGSTS.E [R248+0x24100], [R206.64], !P4 ;  /* 0x24100000cef87fae */ /* 0x0003e4000e121844 */
[----:B------:R-:W-:-:S02]  /*115f0*/  IMAD.WIDE R212, R218, 0x4, R2 ;  /* 0x00000004dad47825 */ /* 0x000fc400078e0202 */
[----:B------:R1:W-:Y:S02]  /*11600*/  LDGSTS.E [R248+0x24200], [R208.64], !P4 ;  /* 0x24200000d0f87fae */ /* 0x0003e4000e121844 */
[----:B------:R-:W-:Y:S02]  /*11610*/  IMAD R226, R252, 0x18, RZ ;  /* 0x00000018fce27824 */ /* 0x000fe400078e02ff */
[----:B------:R-:W-:Y:S01]  /*11620*/  IMAD.WIDE R214, R218, 0x4, R4 ;  /* 0x00000004dad67825 */ /* 0x000fe200078e0204 */
[----:B------:R1:W-:Y:S01]  /*11630*/  LDGSTS.E [R248+0x24300], [R210.64], !P4 ;  /* 0x24300000d2f87fae */ /* 0x0003e2000e121844 */
[----:B------:R-:W-:Y:S02]  /*11640*/  ISETP.GE.U32.AND P4, PT, R0, 0x7fffffd3, PT ;  /* 0x7fffffd30000780c */ /* 0x000fe40003f86070 */
[C---:B------:R-:W-:Y:S01]  /*11650*/  IMAD.WIDE R216, R218.reuse, 0x4, R6 ;  /* 0x00000004dad87825 */ /* 0x040fe200078e0206 */
[----:B------:R-:W-:Y:S01]  /*11660*/  IADD3 R0, R249, -0x12, RZ ;  /* 0xffffffeef9007810 */ /* 0x000fe20007ffe0ff */
[----:B------:R1:W-:Y:S02]  /*11670*/  LDGSTS.E [R248+0x25000], [R212.64], !P2 ;  /* 0x25000000d4f87fae */ /* 0x0003e4000d121844 */
[----:B------:R-:W-:-:S02]  /*11680*/  IMAD.WIDE R218, R218, 0x4, R8 ;  /* 0x00000004dada7825 */ /* 0x000fc400078e0208 */
[----:B------:R1:W-:Y:S02]  /*11690*/  LDGSTS.E [R248+0x25100], [R214.64], !P2 ;  /* 0x25100000d6f87fae */ /* 0x0003e4000d121844 */
[----:B------:R-:W-:Y:S02]  /*116a0*/  IMAD.WIDE R220, R226, 0x4, R2 ;  /* 0x00000004e2dc7825 */ /* 0x000fe400078e0202 */
[----:B------:R1:W-:Y:S02]  /*116b0*/  LDGSTS.E [R248+0x25200], [R216.64], !P2 ;  /* 0x25200000d8f87fae */ /* 0x0003e4000d121844 */
[----:B------:R-:W-:Y:S02]  /*116c0*/  IMAD R234, R252, 0x1c, RZ ;  /* 0x0000001cfcea7824 */ /* 0x000fe400078e02ff */
[----:B------:R-:W-:Y:S01]  /*116d0*/  IMAD.WIDE R222, R226, 0x4, R4 ;  /* 0x00000004e2de7825 */ /* 0x000fe200078e0204 */
[----:B------:R1:W-:Y:S01]  /*116e0*/  LDGSTS.E [R248+0x25300], [R218.64], !P2 ;  /* 0x25300000daf87fae */ /* 0x0003e2000d121844 */
[----:B------:R-:W-:-:S02]  /*116f0*/  ISETP.GE.U32.AND P2, PT, R0, 0x7fffffcf, PT ;  /* 0x7fffffcf0000780c */ /* 0x000fc40003f46070 */
[C---:B------:R-:W-:Y:S01]  /*11700*/  IMAD.WIDE R224, R226.reuse, 0x4, R6 ;  /* 0x00000004e2e07825 */ /* 0x040fe200078e0206 */
[----:B------:R-:W-:Y:S01]  /*11710*/  IADD3 R0, R249, -0x16, RZ ;  /* 0xffffffeaf9007810 */ /* 0x000fe20007ffe0ff */
[----:B------:R1:W-:Y:S02]  /*11720*/  LDGSTS.E [R248+0x26000], [R220.64], !P1 ;  /* 0x26000000dcf87fae */ /* 0x0003e4000c921844 */
[----:B------:R-:W-:Y:S02]  /*11730*/  IMAD.WIDE R226, R226, 0x4, R8 ;  /* 0x00000004e2e27825 */ /* 0x000fe400078e0208 */
[----:B------:R1:W-:Y:S02]  /*11740*/  LDGSTS.E [R248+0x26100], [R222.64], !P1 ;  /* 0x26100000def87fae */ /* 0x0003e4000c921844 */
[C---:B------:R-:W-:Y:S02]  /*11750*/  IMAD.WIDE R228, R234.reuse, 0x4, R2 ;  /* 0x00000004eae47825 */ /* 0x040fe400078e0202 */
[----:B------:R1:W-:Y:S02]  /*11760*/  LDGSTS.E [R248+0x26200], [R224.64], !P1 ;  /* 0x26200000e0f87fae */ /* 0x0003e4000c921844 */
[----:B------:R-:W-:-:S02]  /*11770*/  IMAD.WIDE R230, R234, 0x4, R4 ;  /* 0x00000004eae67825 */ /* 0x000fc400078e0204 */
[----:B------:R1:W-:Y:S02]  /*11780*/  LDGSTS.E [R248+0x26300], [R226.64], !P1 ;  /* 0x26300000e2f87fae */ /* 0x0003e4000c921844 */
[----:B------:R-:W-:Y:S01]  /*11790*/  IMAD.WIDE R232, R234, 0x4, R6 ;  /* 0x00000004eae87825 */ /* 0x000fe200078e0206 */
[----:B------:R-:W-:Y:S01]  /*117a0*/  ISETP.GE.U32.AND P1, PT, R0, 0x7fffffcb, PT ;  /* 0x7fffffcb0000780c */ /* 0x000fe20003f26070 */
[----:B------:R1:W-:Y:S02]  /*117b0*/  LDGSTS.E [R248+0x27000], [R228.64], !P0 ;  /* 0x27000000e4f87fae */ /* 0x0003e4000c121844 */
[----:B------:R-:W-:Y:S01]  /*117c0*/  IMAD.WIDE R234, R234, 0x4, R8 ;  /* 0x00000004eaea7825 */ /* 0x000fe200078e0208 */
[----:B------:R-:W-:Y:S01]  /*117d0*/  IADD3 R0, R249, -0x1a, RZ ;  /* 0xffffffe6f9007810 */ /* 0x000fe20007ffe0ff */
[----:B------:R1:W-:Y:S01]  /*117e0*/  LDGSTS.E [R248+0x27100], [R230.64], !P0 ;  /* 0x27100000e6f87fae */ /* 0x0003e2000c121844 */
[----:B------:R-:W-:Y:S01]  /*117f0*/  LOP3.LUT R243, R248, 0x20, RZ, 0x3c, !PT ;  /* 0x00000020f8f37812 */ /* 0x000fe200078e3cff */
[----:B------:R-:W-:-:S02]  /*11800*/  IMAD.WIDE R236, R252, 0x4, R2 ;  /* 0x00000004fcec7825 */ /* 0x000fc400078e0202 */
[----:B------:R1:W-:Y:S02]  /*11810*/  LDGSTS.E [R248+0x27200], [R232.64], !P0 ;  /* 0x27200000e8f87fae */ /* 0x0003e4000c121844 */
[C---:B------:R-:W-:Y:S02]  /*11820*/  IMAD R64, R252.reuse, 0x5, RZ ;  /* 0x00000005fc407824 */ /* 0x040fe400078e02ff */
        /* <DEDUP_REMOVED lines=19> */
[----:B------:R-:W-:Y:S02]  /*11960*/  IMAD.WIDE R66, R72, 0x4, R2 ;  /* 0x0000000448427825 */ /* 0x000fe400078e0202 */
        /* <DEDUP_REMOVED lines=56> */
[----:B------:R-:W-:Y:S02]  /*11cf0*/  IMAD.SHL.U32 R126, R252, 0x2, RZ ;  /* 0x00000002fc7e7824 */ /* 0x000fe400078e00ff */
[----:B------:R-:W-:Y:S01]  /*11d00*/  IMAD.WIDE R174, R178, 0x4, R4 ;  /* 0x00000004b2ae7825 */ /* 0x000fe200078e0204 */
[----:B------:R1:W-:Y:S01]  /*11d10*/  LDGSTS.E [R243+0x26700], [R170.64], !P0 ;  /* 0x26700000aaf37fae */ /* 0x0003e2000c121844 */
[----:B------:R-:W-:-:S02]  /*11d20*/  ISETP.GE.U32.AND P0, PT, R0, 0x7fffffca, PT ;  /* 0x7fffffca0000780c */ /* 0x000fc40003f06070 */
[C---:B------:R-:W-:Y:S01]  /*11d30*/  IMAD.WIDE R176, R178.reuse, 0x4, R6 ;  /* 0x00000004b2b07825 */ /* 0x040fe200078e0206 */
[----:B------:R-:W-:Y:S01]  /*11d40*/  IADD3 R0, R249, -0x1b, RZ ;  /* 0xffffffe5f9007810 */ /* 0x000fe20007ffe0ff */
[----:B------:R1:W-:Y:S02]  /*11d50*/  LDGSTS.E [R243+0x27400], [R172.64], !P5 ;  /* 0x27400000acf37fae */ /* 0x0003e4000e921844 */
[----:B------:R-:W-:Y:S01]  /*11d60*/  IMAD.WIDE R178, R178, 0x4, R8 ;  /* 0x00000004b2b27825 */ /* 0x000fe200078e0208 */
[----:B------:R-:W-:Y:S01]  /*11d70*/  LOP3.LUT R242, R248, 0x40, RZ, 0x3c, !PT ;  /* 0x00000040f8f27812 */ /* 0x000fe200078e3cff */
        /* <DEDUP_REMOVED lines=18> */
[----:B------:R-:W-:Y:S01]  /*11ea0*/  IMAD.WIDE R140, R142, 0x4, R6 ;  /* 0x000000048e8c7825 */ /* 0x000fe200078e0206 */
[----:B------:R1:W-:Y:S01]  /*11eb0*/  STL.64 [R1+0x688], R24 ;  /* 0x0006881801007387 */ /* 0x0003e20000100a00 */
[----:B------:R-:W-:-:S02]  /*11ec0*/  IADD3 R0, R249, -0x4, RZ ;  /* 0xfffffffcf9007810 */ /* 0x000fc40007ffe0ff */
[----:B------:R-:W-:Y:S01]  /*11ed0*/  IMAD.WIDE R142, R142, 0x4, R8 ;  /* 0x000000048e8e7825 */ /* 0x000fe200078e0208 */
[----:B------:R2:W-:Y:S03]  /*11ee0*/  LDGSTS.E [R242+0x21800], [R136.64], !P6 ;  /* 0x2180000088f27fae */ /* 0x0005e6000f121844 */
[C---:B------:R-:W-:Y:S01]  /*11ef0*/  IMAD.WIDE R10, R16.reuse, 0x4, R2 ;  /* 0x00000004100a7825 */ /* 0x040fe200078e0202 */
[----:B------:R2:W-:Y:S03]  /*11f00*/  LDGSTS.E [R242+0x21900], [R138.64], !P6 ;  /* 0x219000008af27fae */ /* 0x0005e6000f121844 */
[----:B------:R-:W-:Y:S01]  /*11f10*/  IMAD.WIDE R12, R16, 0x4, R4 ;  /* 0x00000004100c7825 */ /* 0x000fe200078e0204 */
[----:B------:R2:W-:Y:S03]  /*11f20*/  LDGSTS.E [R242+0x21a00], [R140.64], !P6 ;  /* 0x21a000008cf27fae */ /* 0x0005e6000f121844 */
[----:B-1----:R-:W-:Y:S01]  /*11f30*/  IMAD R24, R252, 0xe, RZ ;  /* 0x0000000efc187824 */ /* 0x002fe200078e02ff */
[----:B------:R1:W-:Y:S01]  /*11f40*/  LDGSTS.E [R242+0x21b00], [R142.64], !P6 ;  /* 0x21b000008ef27fae */ /* 0x0003e2000f121844 */
[----:B------:R-:W-:Y:S01]  /*11f50*/  IMAD.WIDE R14, R16, 0x4, R6 ;  /* 0x00000004100e7825 */ /* 0x000fe200078e0206 */
[----:B------:R-:W-:-:S02]  /*11f60*/  ISETP.GE.U32.AND P6, PT, R0, 0x7fffffdd, PT ;  /* 0x7fffffdd0000780c */ /* 0x000fc40003fc6070 */
[----:B------:R-:W-:Y:S01]  /*11f70*/  STL.64 [R1+0x3a00], R110 ;  /* 0x003a006e01007387 */ /* 0x000fe20000100a00 */
[----:B------:R-:W-:Y:S01]  /*11f80*/  IMAD.WIDE R16, R16, 0x4, R8 ;  /* 0x0000000410107825 */ /* 0x000fe200078e0208 */
[----:B------:R-:W-:Y:S02]  /*11f90*/  IADD3 R0, R249, -0x8, RZ ;  /* 0xfffffff8f9007810 */ /* 0x000fe40007ffe0ff */
[----:B------:R1:W-:Y:S01]  /*11fa0*/  LDGSTS.E [R242+0x22800], [R10.64], !P4 ;  /* 0x228000000af27fae */ /* 0x0003e2000e121844 */
[----:B------:R-:W-:-:S03]  /*11fb0*/  IMAD.WIDE R18, R24, 0x4, R2 ;  /* 0x0000000418127825 */ /* 0x000fc600078e0202 */
[----:B------:R1:W-:Y:S01]  /*11fc0*/  STL.64 [R1+0x680], R22 ;  /* 0x0006801601007387 */ /* 0x0003e20000100a00 */
[----:B------:R-:W-:Y:S02]  /*11fd0*/  IMAD R32, R252, 0x12, RZ ;  /* 0x00000012fc207824 */ /* 0x000fe400078e02ff */
[----:B------:R-:W-:Y:S01]  /*11fe0*/  IMAD.WIDE R20, R24, 0x4, R4 ;  /* 0x0000000418147825 */ /* 0x000fe200078e0204 */
[----:B------:R2:W-:Y:S04]  /*11ff0*/  LDGSTS.E [R242+0x22900], [R12.64], !P4 ;  /* 0x229000000cf27fae */ /* 0x0005e8000e121844 */
[----:B------:R2:W-:Y:S01]  /*12000*/  LDGSTS.E [R242+0x22a00], [R14.64], !P4 ;  /* 0x22a000000ef27fae */ /* 0x0005e2000e121844 */
[----:B------:R-:W-:-:S03]  /*12010*/  IMAD.WIDE R26, R32, 0x4, R2 ;  /* 0x00000004201a7825 */ /* 0x000fc600078e0202 */
[----:B------:R2:W-:Y:S01]  /*12020*/  LDGSTS.E [R242+0x22b00], [R16.64], !P4 ;  /* 0x22b0000010f27fae */ /* 0x0005e2000e121844 */
[----:B-1----:R-:W-:Y:S01]  /*12030*/  IMAD.WIDE R22, R24, 0x4, R6 ;  /* 0x0000000418167825 */ /* 0x002fe200078e0206 */
[----:B------:R-:W-:Y:S02]  /*12040*/  ISETP.GE.U32.AND P4, PT, R0, 0x7fffffd9, PT ;  /* 0x7fffffd90000780c */ /* 0x000fe40003f86070 */
[----:B------:R1:W-:Y:S01]  /*12050*/  LDGSTS.E [R242+0x23800], [R18.64], !P2 ;  /* 0x2380000012f27fae */ /* 0x0003e2000d121844 */
[----:B------:R-:W-:Y:S01]  /*12060*/  IMAD.WIDE R24, R24, 0x4, R8 ;  /* 0x0000000418187825 */ /* 0x000fe200078e0208 */
[----:B------:R-:W-:Y:S02]  /*12070*/  IADD3 R0, R249, -0xc, RZ ;  /* 0xfffffff4f9007810 */ /* 0x000fe40007ffe0ff */
[----:B------:R1:W-:Y:S01]  /*12080*/  LDGSTS.E [R242+0x23900], [R20.64], !P2 ;  /* 0x2390000014f27fae */ /* 0x0003e2000d121844 */
[----:B------:R-:W-:Y:S02]  /*12090*/  IMAD R40, R252, 0x16, RZ ;  /* 0x00000016fc287824 */ /* 0x000fe400078e02ff */
[C---:B------:R-:W-:Y:S01]  /*120a0*/  IMAD.WIDE R28, R32.reuse, 0x4, R4 ;  /* 0x00000004201c7825 */ /* 0x040fe200078e0204 */
[----:B------:R1:W-:Y:S03]  /*120b0*/  LDGSTS.E [R242+0x23a00], [R22.64], !P2 ;  /* 0x23a0000016f27fae */ /* 0x0003e6000d121844 */
[----:B------:R-:W-:Y:S01]  /*120c0*/  IMAD.WIDE R30, R32, 0x4, R6 ;  /* 0x00000004201e7825 */ /* 0x000fe200078e0206 */
[----:B------:R1:W-:Y:S01]  /*120d0*/  LDGSTS.E [R242+0x23b00], [R24.64], !P2 ;  /* 0x23b0000018f27fae */ /* 0x0003e2000d121844 */
[----:B------:R-:W-:-:S02]  /*120e0*/  ISETP.GE.U32.AND P2, PT, R0, 0x7fffffd5, PT ;  /* 0x7fffffd50000780c */ /* 0x000fc40003f46070 */
[----:B------:R-:W-:Y:S01]  /*120f0*/  IMAD.WIDE R32, R32, 0x4, R8 ;  /* 0x0000000420207825 */ /* 0x000fe200078e0208 */
[----:B------:R-:W-:Y:S01]  /*12100*/  IADD3 R0, R249, -0x10, RZ ;  /* 0xfffffff0f9007810 */ /* 0x000fe20007ffe0ff */
[----:B------:R1:W-:Y:S02]  /*12110*/  LDGSTS.E [R242+0x24800], [R26.64], !P1 ;  /* 0x248000001af27fae */ /* 0x0003e4000c921844 */
[----:B------:R-:W-:Y:S02]  /*12120*/  IMAD.WIDE R34, R40, 0x4, R2 ;  /* 0x0000000428227825 */ /* 0x000fe400078e0202 */
[----:B------:R1:W-:Y:S02]  /*12130*/  LDGSTS.E [R242+0x24900], [R28.64], !P1 ;  /* 0x249000001cf27fae */ /* 0x0003e4000c921844 */
        /* <DEDUP_REMOVED lines=20> */
[C---:B------:R-:W-:Y:S02]  /*12280*/  IMAD.WIDE R50, R56.reuse, 0x4, R2 ;  /* 0x0000000438327825 */ /* 0x040fe400078e0202 */
[----:B------:R1:W-:Y:S02]  /*12290*/  LDGSTS.E [R242+0x26900], [R44.64], !P5 ;  /* 0x269000002cf27fae */ /* 0x0003e4000e921844 */
[C---:B------:R-:W-:Y:S02]  /*122a0*/  IMAD.WIDE R52, R56.reuse, 0x4, R4 ;  /* 0x0000000438347825 */ /* 0x040fe400078e0204 */
[----:B------:R1:W-:Y:S02]  /*122b0*/  LDGSTS.E [R242+0x26a00], [R46.64], !P5 ;  /* 0x26a000002ef27fae */ /* 0x0003e4000e921844 */
[----:B------:R-:W-:-:S02]  /*122c0*/  IMAD.WIDE R54, R56, 0x4, R6 ;  /* 0x0000000438367825 */ /* 0x000fc400078e0206 */
[----:B------:R1:W-:Y:S01]  /*122d0*/  LDGSTS.E [R242+0x26b00], [R48.64], !P5 ;  /* 0x26b0000030f27fae */ /* 0x0003e2000e921844 */
[----:B------:R-:W-:Y:S01]  /*122e0*/  ISETP.GE.U32.AND P5, PT, R0, 0x7fffffc9, PT ;  /* 0x7fffffc90000780c */ /* 0x000fe20003fa6070 */
[----:B------:R-:W-:Y:S01]  /*122f0*/  IMAD.WIDE R56, R56, 0x4, R8 ;  /* 0x0000000438387825 */ /* 0x000fe200078e0208 */
[----:B------:R-:W-:Y:S01]  /*12300*/  IADD3 R0, R249, -0x1c, RZ ;  /* 0xffffffe4f9007810 */ /* 0x000fe20007ffe0ff */
[----:B------:R1:W-:Y:S02]  /*12310*/  LDGSTS.E [R242+0x27800], [R50.64], !P3 ;  /* 0x2780000032f27fae */ /* 0x0003e4000d921844 */
[----:B------:R-:W-:Y:S02]  /*12320*/  IMAD R134, R252, 0x3, RZ ;  /* 0x00000003fc867824 */ /* 0x000fe400078e02ff */
[----:B------:R1:W-:Y:S01]  /*12330*/  LDGSTS.E [R242+0x27900], [R52.64], !P3 ;  /* 0x2790000034f27fae */ /* 0x0003e2000d921844 */
[----:B------:R-:W-:-:S03]  /*12340*/  LOP3.LUT R245, R248, 0x60, RZ, 0x3c, !PT ;  /* 0x00000060f8f57812 */ /* 0x000fc600078e3cff */
[----:B------:R1:W-:Y:S01]  /*12350*/  LDGSTS.E [R242+0x27a00], [R54.64], !P3 ;  /* 0x27a0000036f27fae */ /* 0x0003e2000d921844 */
[----:B------:R-:W-:-:S03]  /*12360*/  IMAD.WIDE R128, R134, 0x4, R2 ;  /* 0x0000000486807825 */ /* 0x000fc600078e0202 */
[----:B------:R1:W-:Y:S01]  /*12370*/  LDGSTS.E [R242+0x27b00], [R56.64], !P3 ;  /* 0x27b0000038f27fae */ /* 0x0003e2000d921844 */
[----:B------:R-:W-:Y:S01]  /*12380*/  ISETP.GE.U32.AND P3, PT, R0, 0x7fffffc5, PT ;  /* 0x7fffffc50000780c */ /* 0x000fe20003f66070 */
[----:B------:R-:W-:Y:S02]  /*12390*/  IMAD R0, R252, 0x7, RZ ;  /* 0x00000007fc007824 */ /* 0x000fe400078e02ff */
[C---:B------:R-:W-:Y:S01]  /*123a0*/  IMAD.WIDE R130, R134.reuse, 0x4, R4 ;  /* 0x0000000486827825 */ /* 0x040fe200078e0204 */
[----:B------:R-:W-:Y:S03]  /*123b0*/  STL.64 [R1+0x3a08], R108 ;  /* 0x003a086c01007387 */ /* 0x000fe60000100a00 */
[C---:B------:R-:W-:Y:S01]  /*123c0*/  IMAD.WIDE R132, R134.reuse, 0x4, R6 ;  /* 0x0000000486847825 */ /* 0x040fe200078e0206 */
[----:B------:R1:W-:Y:S03]  /*123d0*/  STL.64 [R1+0x3a10], R106 ;  /* 0x003a106a01007387 */ /* 0x0003e60000100a00 */
[----:B------:R-:W-:Y:S01]  /*123e0*/  IMAD.WIDE R134, R134, 0x4, R8 ;  /* 0x0000000486867825 */ /* 0x000fe200078e0208 */
[----:B------:R2:W-:Y:S03]  /*123f0*/  LDGSTS.E [R245+0x20c00], [R128.64], !P6 ;  /* 0x20c0000080f57fae */ /* 0x0005e6000f121844 */
[C---:B------:R-:W-:Y:S01]  /*12400*/  IMAD.WIDE R110, R0.reuse, 0x4, R2 ;  /* 0x00000004006e7825 */ /* 0x040fe200078e0202 */
[----:B------:R2:W-:Y:S03]  /*12410*/  LDGSTS.E [R245+0x20d00], [R130.64], !P6 ;  /* 0x20d0000082f57fae */ /* 0x0005e6000f121844 */
[C---:B------:R-:W-:Y:S01]  /*12420*/  IMAD.WIDE R240, R0.reuse, 0x4, R4 ;  /* 0x0000000400f07825 */ /* 0x040fe200078e0204 */
[----:B------:R2:W-:Y:S03]  /*12430*/  LDGSTS.E [R245+0x20e00], [R132.64], !P6 ;  /* 0x20e0000084f57fae */ /* 0x0005e6000f121844 */
[----:B-1----:R-:W-:Y:S01]  /*12440*/  IMAD.WIDE R106, R0, 0x4, R6 ;  /* 0x00000004006a7825 */ /* 0x002fe200078e0206 */
[----:B------:R1:W-:Y:S03]  /*12450*/  LDGSTS.E [R245+0x20f00], [R134.64], !P6 ;  /* 0x20f0000086f57fae */ /* 0x0003e6000f121844 */
[----:B------:R-:W-:-:S02]  /*12460*/  IMAD R238, R252, 0xb, RZ ;  /* 0x0000000bfcee7824 */ /* 0x000fc400078e02ff */
[----:B------:R-:W-:Y:S01]  /*12470*/  IMAD.WIDE R108, R0, 0x4, R8 ;  /* 0x00000004006c7825 */ /* 0x000fe200078e0208 */
[----:B------:R-:W-:Y:S04]  /*12480*/  STL.64 [R1+0x2788], R110 ;  /* 0x0027886e01007387 */ /* 0x000fe80000100a00 */
[----:B------:R1:W-:Y:S01]  /*12490*/  LDGSTS.E [R245+0x21c00], [R110.64], !P4 ;  /* 0x21c000006ef57fae */ /* 0x0003e2000e121844 */
[----:B------:R-:W-:-:S03]  /*124a0*/  IMAD.WIDE R246, R238, 0x4, R2 ;  /* 0x00000004eef67825 */ /* 0x000fc600078e0202 */
[----:B------:R1:W-:Y:S04]  /*124b0*/  STL.64 [R1+0x2798], R240 ;  /* 0x002798f001007387 */ /* 0x0003e80000100a00 */
[----:B------:R1:W-:Y:S01]  /*124c0*/  LDGSTS.E [R245+0x21d00], [R240.64], !P4 ;  /* 0x21d00000f0f57fae */ /* 0x0003e2000e121844 */
[----:B------:R-:W-:-:S03]  /*124d0*/  IMAD R0, R252, 0xf, RZ ;  /* 0x0000000ffc007824 */ /* 0x000fc600078e02ff */
[----:B------:R2:W-:Y:S04]  /*124e0*/  STL.64 [R1+0x27a0], R106 ;  /* 0x0027a06a01007387 */ /* 0x0005e80000100a00 */
[----:B------:R2:W-:Y:S04]  /*124f0*/  LDGSTS.E [R245+0x21e00], [R106.64], !P4 ;  /* 0x21e000006af57fae */ /* 0x0005e8000e121844 */
[----:B------:R3:W-:Y:S01]  /*12500*/  STL.64 [R1+0x27a8], R108 ;  /* 0x0027a86c01007387 */ /* 0x0007e20000100a00 */
[----:B-1----:R-:W-:-:S03]  /*12510*/  IMAD.WIDE R240, R238, 0x4, R4 ;  /* 0x00000004eef07825 */ /* 0x002fc600078e0204 */
[----:B------:R3:W-:Y:S01]  /*12520*/  LDGSTS.E [R245+0x21f00], [R108.64], !P4 ;  /* 0x21f000006cf57fae */ /* 0x0007e2000e121844 */
[----:B--2---:R-:W-:-:S03]  /*12530*/  IMAD.WIDE R106, R238, 0x4, R8 ;  /* 0x00000004ee6a7825 */ /* 0x004fc600078e0208 */
[----:B------:R1:W-:Y:S04]  /*12540*/  LDGSTS.E [R245+0x22c00], [R246.64], !P2 ;  /* 0x22c00000f6f57fae */ /* 0x0003e8000d121844 */
[----:B------:R1:W-:Y:S01]  /*12550*/  STL.64 [R1+0x2790], R246 ;  /* 0x002790f601007387 */ /* 0x0003e20000100a00 */
[----:B---3--:R-:W-:Y:S01]  /*12560*/  IMAD.WIDE R108, R238, 0x4, R6 ;  /* 0x00000004ee6c7825 */ /* 0x008fe200078e0206 */
[----:B------:R-:W-:Y:S02]  /*12570*/  IADD3 R238, R249, -0x21, RZ ;  /* 0xffffffdff9ee7810 */ /* 0x000fe40007ffe0ff */
[----:B------:R2:W-:Y:S04]  /*12580*/  LDGSTS.E [R245+0x22d00], [R240.64], !P2 ;  /* 0x22d00000f0f57fae */ /* 0x0005e8000d121844 */
[----:B------:R2:W-:Y:S01]  /*12590*/  STL.64 [R1+0x27b0], R240 ;  /* 0x0027b0f001007387 */ /* 0x0005e20000100a00 */
[----:B-1----:R-:W-:-:S03]  /*125a0*/  IMAD.WIDE R246, R0, 0x4, R2 ;  /* 0x0000000400f67825 */ /* 0x002fc600078e0202 */
[----:B------:R1:W-:Y:S04]  /*125b0*/  LDGSTS.E [R245+0x22e00], [R108.64], !P2 ;  /* 0x22e000006cf57fae */ /* 0x0003e8000d121844 */
[----:B------:R1:W-:Y:S04]  /*125c0*/  STL.64 [R1+0x27b8], R108 ;  /* 0x0027b86c01007387 */ /* 0x0003e80000100a00 */
[----:B------:R3:W-:Y:S01]  /*125d0*/  LDGSTS.E [R245+0x22f00], [R106.64], !P2 ;  /* 0x22f000006af57fae */ /* 0x0007e2000d121844 */
[----:B--2---:R-:W-:Y:S01]  /*125e0*/  IMAD.WIDE R240, R0, 0x4, R4 ;  /* 0x0000000400f07825 */ /* 0x004fe200078e0204 */
[----:B------:R-:W-:-:S02]  /*125f0*/  ISETP.GE.U32.AND P2, PT, R238, 0x7fffffc0, PT ;  /* 0x7fffffc0ee00780c */ /* 0x000fc40003f46070 */
[----:B------:R3:W-:Y:S01]  /*12600*/  STL.64 [R1+0x27c0], R106 ;  /* 0x0027c06a01007387 */ /* 0x0007e20000100a00 */
[----:B------:R-:W-:Y:S02]  /*12610*/  IMAD R238, R252, 0x13, RZ ;  /* 0x00000013fcee7824 */ /* 0x000fe400078e02ff */
[C---:B-1----:R-:W-:Y:S01]  /*12620*/  IMAD.WIDE R108, R0.reuse, 0x4, R6 ;  /* 0x00000004006c7825 */ /* 0x042fe200078e0206 */
[----:B------:R1:W-:Y:S04]  /*12630*/  LDGSTS.E [R245+0x23c00], [R246.64], !P1 ;  /* 0x23c00000f6f57fae */ /* 0x0003e8000c921844 */
[----:B------:R1:W-:Y:S01]  /*12640*/  STL.64 [R1+0x27c8], R246 ;  /* 0x0027c8f601007387 */ /* 0x0003e20000100a00 */
[----:B---3--:R-:W-:Y:S01]  /*12650*/  IMAD.WIDE R106, R0, 0x4, R8 ;  /* 0x00000004006a7825 */ /* 0x008fe200078e0208 */
[----:B------:R-:W-:-:S02]  /*12660*/  IADD3 R0, R249, -0x25, RZ ;  /* 0xffffffdbf9007810 */ /* 0x000fc40007ffe0ff */
        /* <DEDUP_REMOVED lines=11> */
[----:B------:R1:W-:Y:S01]  /*12720*/  LDGSTS.E [R245+0x24c00], [R246.64], !P0 ;  /* 0x24c00000f6f57fae */ /* 0x0003e2000c121844 */
[----:B------:R-:W-:Y:S02]  /*12730*/  IADD3 R239, R249, -0x20, RZ ;  /* 0xffffffe0f9ef7810 */ /* 0x000fe40007ffe0ff */
[----:B------:R-:W-:Y:S01]  /*12740*/  LOP3.LUT R111, R251, 0x1f, RZ, 0xc0, !PT ;  /* 0x0000001ffb6f7812 */ /* 0x000fe200078ec0ff */
[----:B------:R1:W-:Y:S01]  /*12750*/  STL.64 [R1+0x27d0], R246 ;  /* 0x0027d0f601007387 */ /* 0x0003e20000100a00 */
[----:B---3--:R-:W-:Y:S01]  /*12760*/  IMAD.WIDE R106, R238, 0x4, R8 ;  /* 0x00000004ee6a7825 */ /* 0x008fe200078e0208 */
[----:B------:R-:W-:-:S02]  /*12770*/  IADD3 R238, R249, -0x29, RZ ;  /* 0xffffffd7f9ee7810 */ /* 0x000fc40007ffe0ff */
[----:B------:R2:W-:Y:S04]  /*12780*/  LDGSTS.E [R245+0x24d00], [R240.64], !P0 ;  /* 0x24d00000f0f57fae */ /* 0x0005e8000c121844 */
[----:B------:R2:W-:Y:S01]  /*12790*/  STL.64 [R1+0x2808], R240 ;  /* 0x002808f001007387 */ /* 0x0005e20000100a00 */
[----:B-1----:R-:W-:-:S03]  /*127a0*/  IMAD.WIDE R246, R0, 0x4, R2 ;  /* 0x0000000400f67825 */ /* 0x002fc600078e0202 */
[----:B------:R1:W-:Y:S01]  /*127b0*/  LDGSTS.E [R245+0x24e00], [R108.64], !P0 ;  /* 0x24e000006cf57fae */ /* 0x0003e2000c121844 */
[----:B------:R-:W-:-:S03]  /*127c0*/  ISETP.GE.U32.AND P6, PT, R239, 0x7fffffc1, PT ;  /* 0x7fffffc1ef00780c */ /* 0x000fc60003fc6070 */
[----:B------:R3:W-:Y:S01]  /*127d0*/  LDGSTS.E [R245+0x24f00], [R106.64], !P0 ;  /* 0x24f000006af57fae */ /* 0x0007e2000c121844 */
[----:B------:R-:W-:Y:S01]  /*127e0*/  ISETP.GE.U32.AND P0, PT, R238, 0x7fffffb8, PT ;  /* 0x7fffffb8ee00780c */ /* 0x000fe20003f06070 */
[----:B------:R-:W-:Y:S02]  /*127f0*/  IMAD R238, R252, 0x1b, RZ ;  /* 0x0000001bfcee7824 */ /* 0x000fe400078e02ff */
[----:B--2---:R-:W-:Y:S01]  /*12800*/  IMAD.WIDE R240, R0, 0x4, R4 ;  /* 0x0000000400f07825 */ /* 0x004fe200078e0204 */
[----:B------:R1:W-:Y:S01]  /*12810*/  STL.64 [R1+0x2810], R108 ;  /* 0x0028106c01007387 */ /* 0x0003e20000100a00 */
[----:B------:R-:W-:-:S03]  /*12820*/  ISETP.GE.AND P4, PT, R111, R239, PT ;  /* 0x000000ef6f00720c */ /* 0x000fc60003f86270 */
[----:B------:R3:W-:Y:S01]  /*12830*/  STL.64 [R1+0x2818], R106 ;  /* 0x0028186a01007387 */ /* 0x0007e20000100a00 */
[----:B------:R-:W-:-:S03]  /*12840*/  IMAD.MOV.U32 R239, RZ, RZ, 0x1f ;  /* 0x0000001fffef7424 */ /* 0x000fc600078e00ff */
[----:B------:R2:W-:Y:S01]  /*12850*/  STL.64 [R1+0x27d8], R246 ;  /* 0x0027d8f601007387 */ /* 0x0005e20000100a00 */
[----:B-1----:R-:W-:-:S03]  /*12860*/  IMAD.WIDE R108, R0, 0x4, R6 ;  /* 0x00000004006c7825 */ /* 0x002fc600078e0206 */
[----:B------:R2:W-:Y:S01]  /*12870*/  LDGSTS.E [R245+0x25c00], [R246.64], !P5 ;  /* 0x25c00000f6f57fae */ /* 0x0005e2000e921844 */
[----:B---3--:R-:W-:-:S03]  /*12880*/  IMAD.WIDE R106, R0, 0x4, R8 ;  /* 0x00000004006a7825 */ /* 0x008fc600078e0208 */
[----:B------:R1:W-:Y:S04]  /*12890*/  STL.64 [R1+0x2820], R240 ;  /* 0x002820f001007387 */ /* 0x0003e80000100a00 */
[----:B------:R1:W-:Y:S01]  /*128a0*/  LDGSTS.E [R245+0x25d00], [R240.64], !P5 ;  /* 0x25d00000f0f57fae */ /* 0x0003e2000e921844 */
[----:B------:R-:W-:-:S03]  /*128b0*/  IADD3 R244, R239, c[0x0][0x180], RZ ;  /* 0x00006000eff47a10 */ /* 0x000fc60007ffe0ff */
[----:B------:R3:W-:Y:S01]  /*128c0*/  STL.64 [R1+0x2828], R108 ;  /* 0x0028286c01007387 */ /* 0x0007e20000100a00 */
[----:B--2---:R-:W-:-:S03]  /*128d0*/  IMAD.WIDE R246, R238, 0x4, R4 ;  /* 0x00000004eef67825 */ /* 0x004fc600078e0204 */
[----:B------:R3:W-:Y:S01]  /*128e0*/  LDGSTS.E [R245+0x25e00], [R108.64], !P5 ;  /* 0x25e000006cf57fae */ /* 0x0007e2000e921844 */
[----:B-1----:R-:W-:-:S03]  /*128f0*/  IMAD.WIDE R240, R238, 0x4, R2 ;  /* 0x00000004eef07825 */ /* 0x002fc600078e0202 */
[----:B------:R1:W-:Y:S04]  /*12900*/  STL.64 [R1+0x2830], R106 ;  /* 0x0028306a01007387 */ /* 0x0003e80000100a00 */
[----:B------:R1:W-:Y:S01]  /*12910*/  LDGSTS.E [R245+0x25f00], [R106.64], !P5 ;  /* 0x25f000006af57fae */ /* 0x0003e2000e921844 */
[----:B------:R-:W-:Y:S02]  /*12920*/  IMAD.MOV.U32 R239, RZ, RZ, R241 ;  /* 0x000000ffffef7224 */ /* 0x000fe400078e00f1 */
[----:B---3--:R-:W-:-:S04]  /*12930*/  IMAD.WIDE R108, R238, 0x4, R6 ;  /* 0x00000004ee6c7825 */ /* 0x008fc800078e0206 */
[----:B-1----:R-:W-:-:S04]  /*12940*/  IMAD.WIDE R106, R238, 0x4, R8 ;  /* 0x00000004ee6a7825 */ /* 0x002fc800078e0208 */
[----:B------:R-:W-:Y:S01]  /*12950*/  IMAD.MOV.U32 R238, RZ, RZ, R240 ;  /* 0x000000ffffee7224 */ /* 0x000fe200078e00f0 */
[----:B------:R-:W-:-:S04]  /*12960*/  IADD3 R0, R249, -0x2d, RZ ;  /* 0xffffffd3f9007810 */ /* 0x000fc80007ffe0ff */
[----:B------:R1:W-:Y:S04]  /*12970*/  LDGSTS.E [R245+0x26c00], [R238.64], !P3 ;  /* 0x26c00000eef57fae */ /* 0x0003e8000d921844 */
[----:B------:R2:W-:Y:S04]  /*12980*/  LDGSTS.E [R245+0x26d00], [R246.64], !P3 ;  /* 0x26d00000f6f57fae */ /* 0x0005e8000d921844 */
[----:B------:R3:W-:Y:S04]  /*12990*/  LDGSTS.E [R245+0x26e00], [R108.64], !P3 ;  /* 0x26e000006cf57fae */ /* 0x0007e8000d921844 */
[----:B------:R2:W-:Y:S01]  /*129a0*/  LDGSTS.E [R245+0x26f00], [R106.64], !P3 ;  /* 0x26f000006af57fae */ /* 0x0005e2000d921844 */
[----:B------:R-:W-:Y:S01]  /*129b0*/  ISETP.GT.AND P3, PT, R244, 0x1f, PT ;  /* 0x0000001ff400780c */ /* 0x000fe20003f64270 */
[----:B-1----:R-:W-:-:S02]  /*129c0*/  IMAD R238, R252, 0x1f, RZ ;  /* 0x0000001ffcee7824 */ /* 0x002fc400078e02ff */
[----:B------:R1:W-:Y:S01]  /*129d0*/  STL.64 [R1+0x27e0], R240 ;  /* 0x0027e0f001007387 */ /* 0x0003e20000100a00 */
[----:B------:R-:W-:-:S03]  /*129e0*/  ISETP.GE.U32.AND P5, PT, R0, 0x7fffffb4, PT ;  /* 0x7fffffb40000780c */ /* 0x000fc60003fa6070 */
[----:B------:R-:W-:Y:S01]  /*129f0*/  STL.64 [R1+0x2838], R246 ;  /* 0x002838f601007387 */ /* 0x000fe20000100a00 */
[----:B------:R-:W-:-:S03]  /*12a00*/  SEL R0, RZ, 0x4, !P3 ;  /* 0x00000004ff007807 */ /* 0x000fc60005800000 */
[----:B------:R3:W-:Y:S01]  /*12a10*/  STL.64 [R1+0x2840], R108 ;  /* 0x0028406c01007387 */ /* 0x0007e20000100a00 */
[----:B------:R-:W-:Y:S02]  /*12a20*/  ISETP.GE.AND P3, PT, R111, c[0x0][0x180], PT ;  /* 0x000060006f007a0c */ /* 0x000fe40003f66270 */
[----:B-1----:R-:W-:Y:S01]  /*12a30*/  SHF.R.S32.HI R240, RZ, 0x5, R251 ;  /* 0x00000005fff07819 */ /* 0x002fe200000114fb */
[----:B------:R2:W-:Y:S01]  /*12a40*/  STL.64 [R1+0x2848], R106 ;  /* 0x0028486a01007387 */ /* 0x0005e20000100a00 */
[----:B------:R-:W-:Y:S01]  /*12a50*/  IADD3 R241, R249, -0x31, RZ ;  /* 0xffffffcff9f17810 */ /* 0x000fe20007ffe0ff */
[----:B------:R-:W-:Y:S01]  /*12a60*/  IMAD.SHL.U32 R239, R111, 0x4, RZ ;  /* 0x000000046fef7824 */ /* 0x000fe200078e00ff */
[----:B------:R-:W-:Y:S01]  /*12a70*/  SGXT R240, R240, 0x1 ;  /* 0x00000001f0f0781a */ /* 0x000fe20000000200 */
[----:B------:R-:W-:-:S04]  /*12a80*/  IMAD.WIDE R110, R238, 0x4, R6 ;  /* 0x00000004ee6e7825 */ /* 0x000fc800078e0206 */
[----:B---3--:R-:W-:-:S04]  /*12a90*/  IMAD.WIDE R108, R238, 0x4, R4 ;  /* 0x00000004ee6c7825 */ /* 0x008fc800078e0204 */
[----:B--2---:R-:W-:Y:S01]  /*12aa0*/  IMAD.WIDE R106, R238, 0x4, R2 ;  /* 0x00000004ee6a7825 */ /* 0x004fe200078e0202 */
[----:B------:R-:W-:Y:S02]  /*12ab0*/  SEL R0, R0, RZ, !P3 ;  /* 0x000000ff00007207 */ /* 0x000fe40005800000 */
[----:B------:R-:W-:Y:S01]  /*12ac0*/  ISETP.GE.U32.AND P3, PT, R241, 0x7fffffb0, PT ;  /* 0x7fffffb0f100780c */ /* 0x000fe20003f66070 */
[----:B------:R-:W-:Y:S01]  /*12ad0*/  IMAD.WIDE R246, R238, 0x4, R8 ;  /* 0x00000004eef67825 */ /* 0x000fe200078e0208 */
[----:B------:R1:W-:Y:S01]  /*12ae0*/  STL.64 [R1+0x27e8], R106 ;  /* 0x0027e86a01007387 */ /* 0x0003e20000100a00 */
[----:B------:R-:W-:-:S03]  /*12af0*/  LOP3.LUT R241, R239, 0x90, R240, 0x78, !PT ;  /* 0x00000090eff17812 */ /* 0x000fc600078e78f0 */
[----:B------:R2:W-:Y:S04]  /*12b00*/  STL.64 [R1+0x2850], R108 ;  /* 0x0028506c01007387 */ /* 0x0005e80000100a00 */
[----:B------:R1:W-:Y:S04]  /*12b10*/  LDGSTS.E [R245+0x27c00], [R106.64], !P6 ;  /* 0x27c000006af57fae */ /* 0x0003e8000f121844 */
[----:B------:R2:W-:Y:S04]  /*12b20*/  LDGSTS.E [R245+0x27d00], [R108.64], !P6 ;  /* 0x27d000006cf57fae */ /* 0x0005e8000f121844 */
[----:B------:R3:W-:Y:S04]  /*12b30*/  LDGSTS.E [R245+0x27e00], [R110.64], !P6 ;  /* 0x27e000006ef57fae */ /* 0x0007e8000f121844 */
[----:B-1----:R-:W4:Y:S04]  /*12b40*/  LDL.LU.64 R106, [R1+0x3a10] ;  /* 0x003a1000016a7983 */ /* 0x002f280000300a00 */
[----:B------:R3:W-:Y:S04]  /*12b50*/  STL.64 [R1+0x2860], R110 ;  /* 0x0028606e01007387 */ /* 0x0007e80000100a00 */
[----:B--2---:R-:W2:Y:S04]  /*12b60*/  LDL.LU.64 R108, [R1+0x3a08] ;  /* 0x003a0800016c7983 */ /* 0x004ea80000300a00 */
[----:B------:R-:W-:Y:S04]  /*12b70*/  STL.64 [R1+0x2870], R246 ;  /* 0x002870f601007387 */ /* 0x000fe80000100a00 */
[----:B---3--:R-:W3:Y:S04]  /*12b80*/  LDL.LU.64 R110, [R1+0x3a00] ;  /* 0x003a0000016e7983 */ /* 0x008ee80000300a00 */
[----:B------:R-:W-:Y:S04]  /*12b90*/  STL [R1+0x2db0], R241 ;  /* 0x002db0f101007387 */ /* 0x000fe80000100800 */
[----:B------:R-:W-:Y:S04]  /*12ba0*/  STL.64 [R1+0x4200], R142 ;  /* 0x0042008e01007387 */ /* 0x000fe80000100a00 */
        /* <DEDUP_REMOVED lines=27> */
[----:B------:R-:W-:Y:S04]  /*12d60*/  STL.64 [R1+0x4120], R132 ;  /* 0x0041208401007387 */ /* 0x000fe80000100a00 */
[----:B------:R1:W-:Y:S04]  /*12d70*/  STL.64 [R1+0x4118], R134 ;  /* 0x0041188601007387 */ /* 0x0003e80000100a00 */
[----:B-1----:R-:W2:Y:S04]  /*12d80*/  LDL.64 R130, [R1+0x2778] ;  /* 0x0027780001827983 */ /* 0x002ea80000100a00 */
[----:B------:R-:W3:Y:S04]  /*12d90*/  LDL.64 R128, [R1+0x2758] ;  /* 0x0027580001807983 */ /* 0x000ee80000100a00 */
[----:B------:R-:W4:Y:S04]  /*12da0*/  LDL.64 R56, [R1+0x2738] ;  /* 0x0027380001387983 */ /* 0x000f280000100a00 */
        /* <DEDUP_REMOVED lines=24> */
[----:B------:R1:W-:Y:S04]  /*12f30*/  LDGSTS.E [R245+0x27f00], [R246.64], !P6 ;  /* 0x27f00000f6f57fae */ /* 0x0003e8000f121844 */
[----:B-1----:R-:W4:Y:S01]  /*12f40*/  LDL.64 R246, [R1+0x1c58] ;  /* 0x001c580001f67983 */ /* 0x002f220000100a00 */
[----:B------:R-:W-:-:S02]  /*12f50*/  ISETP.NE.U32.AND P6, PT, R0, RZ, PT ;  /* 0x000000ff0000720c */ /* 0x000fc40003fc5070 */
[----:B------:R-:W-:Y:S01]  /*12f60*/  SEL R0, RZ, 0x4, P4 ;  /* 0x00000004ff007807 */ /* 0x000fe20002000000 */
[----:B------:R-:W0:Y:S01]  /*12f70*/  LDGDEPBAR ;  /* 0x00000000000079af */ /* 0x000e220000000000 */
[----:B------:R-:W-:-:S03]  /*12f80*/  ISETP.GT.AND P4, PT, R244, 0x3f, PT ;  /* 0x0000003ff400780c */ /* 0x000fc60003f84270 */
[----:B------:R-:W4:Y:S01]  /*12f90*/  LDL.64 R244, [R1+0x1c18] ;  /* 0x001c180001f47983 */ /* 0x000f220000100a00 */
[C---:B------:R-:W-:Y:S02]  /*12fa0*/  LOP3.LUT R35, R241.reuse, 0x20, RZ, 0x3c, !PT ;  /* 0x00000020f1237812 */ /* 0x040fe400078e3cff */
[C---:B------:R-:W-:Y:S02]  /*12fb0*/  LOP3.LUT R34, R241.reuse, 0x40, RZ, 0x3c, !PT ;  /* 0x00000040f1227812 */ /* 0x040fe400078e3cff */
[----:B------:R-:W-:Y:S01]  /*12fc0*/  LOP3.LUT R240, R241, 0x60, RZ, 0x3c, !PT ;  /* 0x00000060f1f07812 */ /* 0x000fe200078e3cff */
[----:B------:R-:W-:Y:S04]  /*12fd0*/  STL [R1+0x39dc], R35 ;  /* 0x0039dc2301007387 */ /* 0x000fe80000100800 */
[----:B------:R-:W-:Y:S04]  /*12fe0*/  STL [R1+0x39d8], R34 ;  /* 0x0039d82201007387 */ /* 0x000fe80000100800 */
[----:B------:R-:W-:Y:S04]  /*12ff0*/  STL [R1+0x39d4], R240 ;  /* 0x0039d4f001007387 */ /* 0x000fe80000100800 */
[----:B------:R-:W4:Y:S04]  /*13000*/  LDL.64 R134, [R1+0x1758] ;  /* 0x0017580001867983 */ /* 0x000f280000100a00 */
[----:B------:R-:W4:Y:S04]  /*13010*/  LDL.64 R132, [R1+0x1270] ;  /* 0x0012700001847983 */ /* 0x000f280000100a00 */
[----:B--2---:R1:W-:Y:S04]  /*13020*/  LDGSTS.E [R241], [R130.64], P6 ;  /* 0x0000000082f17fae */ /* 0x0043e8000b121844 */
[----:B---3--:R2:W-:Y:S04]  /*13030*/  LDGSTS.E [R241+0x400], [R128.64], P6 ;  /* 0x0040000080f17fae */ /* 0x0085e8000b121844 */
[----:B----4-:R3:W-:Y:S04]  /*13040*/  LDGSTS.E [R241+0x800], [R56.64], P6 ;  /* 0x0080000038f17fae */ /* 0x0107e8000b121844 */
[----:B------:R2:W-:Y:S04]  /*13050*/  LDGSTS.E [R241+0xc00], [R54.64], P6 ;  /* 0x00c0000036f17fae */ /* 0x0005e8000b121844 */
        /* <DEDUP_REMOVED lines=23> */
[----:B-1----:R-:W4:Y:S04]  /*131d0*/  LDL.64 R130, [R1+0xd18] ;  /* 0x000d180001827983 */ /* 0x002f280000100a00 */
[----:B--2---:R-:W2:Y:S04]  /*131e0*/  LDL.64 R250, [R1+0x1798] ;  /* 0x0017980001fa7983 */ /* 0x004ea80000100a00 */
[----:B---3--:R-:W3:Y:S04]  /*131f0*/  LDL.64 R142, [R1+0x1af0] ;  /* 0x001af000018e7983 */ /* 0x008ee80000100a00 */
[----:B------:R-:W2:Y:S04]  /*13200*/  LDL.64 R128, [R1+0xb90] ;  /* 0x000b900001807983 */ /* 0x000ea80000100a00 */
        /* <DEDUP_REMOVED lines=22> */
[----:B------:R1:W-:Y:S04]  /*13370*/  LDGSTS.E [R241+0x6c00], [R246.64], P6 ;  /* 0x06c00000f6f17fae */ /* 0x0003e8000b121844 */
[----:B------:R-:W4:Y:S04]  /*13380*/  LDL.64 R10, [R1+0x6c0] ;  /* 0x0006c000010a7983 */ /* 0x000f280000100a00 */
[----:B------:R1:W-:Y:S04]  /*13390*/  LDGSTS.E [R241+0x7000], [R244.64], P6 ;  /* 0x07000000f4f17fae */ /* 0x0003e8000b121844 */
[----:B-1----:R-:W4:Y:S04]  /*133a0*/  LDL.64 R246, [R1+0x6a0] ;  /* 0x0006a00001f67983 */ /* 0x002f280000100a00 */
[----:B------:R-:W4:Y:S04]  /*133b0*/  LDL.64 R244, [R1+0x680] ;  /* 0x0006800001f47983 */ /* 0x000f280000100a00 */
[----:B---3--:R1:W-:Y:S04]  /*133c0*/  LDGSTS.E [R241+0x7400], [R142.64], P6 ;  /* 0x074000008ef17fae */ /* 0x0083e8000b121844 */
[----:B--2---:R2:W-:Y:S04]  /*133d0*/  LDGSTS.E [R241+0x7800], [R250.64], P6 ;  /* 0x07800000faf17fae */ /* 0x0045e8000b121844 */
[----:B------:R3:W-:Y:S04]  /*133e0*/  LDGSTS.E [R241+0x7c00], [R134.64], P6 ;  /* 0x07c0000086f17fae */ /* 0x0007e8000b121844 */
[----:B-1----:R-:W3:Y:S04]  /*133f0*/  LDL.LU.64 R142, [R1+0x4200] ;  /* 0x00420000018e7983 */ /* 0x002ee80000300a00 */
[----:B------:R1:W-:Y:S04]  /*13400*/  LDGSTS.E [R241+0x8000], [R132.64], P6 ;  /* 0x0800000084f17fae */ /* 0x0003e8000b121844 */
[----:B--2---:R-:W2:Y:S04]  /*13410*/  LDL.LU.64 R250, [R1+0x41f8] ;  /* 0x0041f80001fa7983 */ /* 0x004ea80000300a00 */
[----:B----4-:R4:W-:Y:S04]  /*13420*/  LDGSTS.E [R241+0x8400], [R130.64], P6 ;  /* 0x0840000082f17fae */ /* 0x0109e8000b121844 */
[----:B------:R1:W-:Y:S04]  /*13430*/  LDGSTS.E [R241+0x8800], [R128.64], P6 ;  /* 0x0880000080f17fae */ /* 0x0003e8000b121844 */
[----:B------:R4:W-:Y:S04]  /*13440*/  LDGSTS.E [R241+0x8c00], [R56.64], P6 ;  /* 0x08c0000038f17fae */ /* 0x0009e8000b121844 */
[----:B----4-:R-:W4:Y:S04]  /*13450*/  LDL.64 R130, [R1+0x2770] ;  /* 0x0027700001827983 */ /* 0x010f280000100a00 */
[----:B-1----:R-:W2:Y:S04]  /*13460*/  LDL.64 R128, [R1+0x2750] ;  /* 0x0027500001807983 */ /* 0x002ea80000100a00 */
[----:B------:R1:W-:Y:S04]  /*13470*/  LDGSTS.E [R241+0x9000], [R54.64], P6 ;  /* 0x0900000036f17fae */ /* 0x0003e8000b121844 */
[----:B------:R-:W2:Y:S04]  /*13480*/  LDL.64 R56, [R1+0x2730] ;  /* 0x0027300001387983 */ /* 0x000ea80000100a00 */
[----:B------:R1:W-:Y:S04]  /*13490*/  LDGSTS.E [R241+0x9400], [R52.64], P6 ;  /* 0x0940000034f17fae */ /* 0x0003e8000b121844 */
        /* <DEDUP_REMOVED lines=47> */
[----:B------:R-:W-:Y:S04]  /*13790*/  STL.64 [R1+0x4080], R104 ;  /* 0x0040806801007387 */ /* 0x000fe80000100a00 */
[----:B------:R-:W-:Y:S04]  /*137a0*/  STL.64 [R1+0x4088], R96 ;  /* 0x0040886001007387 */ /* 0x000fe80000100a00 */
[----:B------:R1:W-:Y:S04]  /*137b0*/  LDGSTS.E [R241+0xf400], [R96.64], P6 ;  /* 0x0f40000060f17fae */ /* 0x0003e8000b121844 */
[----:B------:R1:W-:Y:S04]  /*137c0*/  STL.64 [R1+0x4090], R88 ;  /* 0x0040905801007387 */ /* 0x0003e80000100a00 */
[----:B------:R1:W-:Y:S04]  /*137d0*/  LDGSTS.E [R241+0xf800], [R88.64], P6 ;  /* 0x0f80000058f17fae */ /* 0x0003e8000b121844 */
[----:B------:R-:W-:Y:S04]  /*137e0*/  STL.64 [R1+0x4098], R80 ;  /* 0x0040985001007387 */ /* 0x000fe80000100a00 */
[----:B------:R2:W-:Y:S04]  /*137f0*/  LDGSTS.E [R241+0xfc00], [R80.64], P6 ;  /* 0x0fc0000050f17fae */ /* 0x0005e8000b121844 */
[----:B-1----:R-:W2:Y:S04]  /*13800*/  LDL.LU.64 R88, [R1+0x698] ;  /* 0x0006980001587983 */ /* 0x002ea80000300a00 */
[----:B------:R-:W2:Y:S04]  /*13810*/  LDL.64 R96, [R1+0x1c50] ;  /* 0x001c500001607983 */ /* 0x000ea80000100a00 */
[----:B------:R-:W2:Y:S04]  /*13820*/  LDL.64 R104, [R1+0x1c10] ;  /* 0x001c100001687983 */ /* 0x000ea80000100a00 */
[----:B---3--:R-:W3:Y:S04]  /*13830*/  LDL.64 R134, [R1+0x1ad0] ;  /* 0x001ad00001867983 */ /* 0x008ee80000100a00 */
[----:B------:R-:W3:Y:S04]  /*13840*/  LDL.64 R132, [R1+0x1790] ;  /* 0x0017900001847983 */ /* 0x000ee80000100a00 */
[----:B----4-:R1:W-:Y:S04]  /*13850*/  LDGSTS.E [R35+0x100], [R130.64], P6 ;  /* 0x0010000082237fae */ /* 0x0103e8000b121844 */
[----:B--2---:R2:W-:Y:S04]  /*13860*/  LDGSTS.E [R35+0x500], [R128.64], P6 ;  /* 0x0050000080237fae */ /* 0x0045e8000b121844 */
[----:B-1----:R-:W4:Y:S04]  /*13870*/  LDL.64 R130, [R1+0x1750] ;  /* 0x0017500001827983 */ /* 0x002f280000100a00 */
[----:B------:R1:W-:Y:S04]  /*13880*/  LDGSTS.E [R35+0x900], [R56.64], P6 ;  /* 0x0090000038237fae */ /* 0x0003e8000b121844 */
[----:B--2---:R-:W2:Y:S04]  /*13890*/  LDL.64 R128, [R1+0xd58] ;  /* 0x000d580001807983 */ /* 0x004ea80000100a00 */
        /* <DEDUP_REMOVED lines=48> */
[----:B-1----:R-:W2:Y:S04]  /*13ba0*/  LDL.64 R244, [R1+0x6b8] ;  /* 0x0006b80001f47983 */ /* 0x002ea80000100a00 */
[----:B------:R1:W-:Y:S04]  /*13bb0*/  LDGSTS.E [R35+0x6d00], [R96.64], P6 ;  /* 0x06d0000060237fae */ /* 0x0003e8000b121844 */
[----:B------:R1:W-:Y:S04]  /*13bc0*/  LDGSTS.E [R35+0x7100], [R104.64], P6 ;  /* 0x0710000068237fae */ /* 0x0003e8000b121844 */
[----:B---3--:R3:W-:Y:S04]  /*13bd0*/  LDGSTS.E [R35+0x7500], [R134.64], P6 ;  /* 0x0750000086237fae */ /* 0x0087e8000b121844 */
[----:B------:R1:W-:Y:S04]  /*13be0*/  LDGSTS.E [R35+0x7900], [R132.64], P6 ;  /* 0x0790000084237fae */ /* 0x0003e8000b121844 */
[----:B----4-:R4:W-:Y:S04]  /*13bf0*/  LDGSTS.E [R35+0x7d00], [R130.64], P6 ;  /* 0x07d0000082237fae */ /* 0x0109e8000b121844 */
[----:B--2---:R2:W-:Y:S04]  /*13c00*/  LDGSTS.E [R35+0x8100], [R128.64], P6 ;  /* 0x0810000080237fae */ /* 0x0045e8000b121844 */
[----:B------:R1:W-:Y:S04]  /*13c10*/  LDGSTS.E [R35+0x8500], [R56.64], P6 ;  /* 0x0850000038237fae */ /* 0x0003e8000b121844 */
[----:B------:R1:W-:Y:S04]  /*13c20*/  LDGSTS.E [R35+0x8900], [R54.64], P6 ;  /* 0x0890000036237fae */ /* 0x0003e8000b121844 */
[----:B------:R3:W-:Y:S04]  /*13c30*/  LDGSTS.E [R35+0x8d00], [R52.64], P6 ;  /* 0x08d0000034237fae */ /* 0x0007e8000b121844 */
[----:B-1----:R-:W2:Y:S04]  /*13c40*/  LDL.64 R54, [R1+0x2768] ;  /* 0x0027680001367983 */ /* 0x002ea80000100a00 */
[----:B------:R1:W-:Y:S04]  /*13c50*/  LDGSTS.E [R35+0x9100], [R50.64], P6 ;  /* 0x0910000032237fae */ /* 0x0003e8000b121844 */
[----:B---3--:R-:W3:Y:S04]  /*13c60*/  LDL.64 R52, [R1+0x2748] ;  /* 0x0027480001347983 */ /* 0x008ee80000100a00 */
[----:B------:R4:W-:Y:S04]  /*13c70*/  LDGSTS.E [R35+0x9500], [R48.64], P6 ;  /* 0x0950000030237fae */ /* 0x0009e8000b121844 */
[----:B-1----:R-:W3:Y:S04]  /*13c80*/  LDL.64 R50, [R1+0x2728] ;  /* 0x0027280001327983 */ /* 0x002ee80000100a00 */
[----:B------:R1:W-:Y:S04]  /*13c90*/  LDGSTS.E [R35+0x9900], [R46.64], P6 ;  /* 0x099000002e237fae */ /* 0x0003e8000b121844 */
[----:B----4-:R-:W4:Y:S04]  /*13ca0*/  LDL.64 R48, [R1+0x2708] ;  /* 0x0027080001307983 */ /* 0x010f280000100a00 */
[----:B------:R1:W-:Y:S04]  /*13cb0*/  LDGSTS.E [R35+0x9d00], [R44.64], P6 ;  /* 0x09d000002c237fae */ /* 0x0003e8000b121844 */
[----:B-1----:R-:W4:Y:S04]  /*13cc0*/  LDL.64 R46, [R1+0x26e8] ;  /* 0x0026e800012e7983 */ /* 0x002f280000100a00 */
[----:B------:R1:W-:Y:S04]  /*13cd0*/  LDGSTS.E [R35+0xa100], [R42.64], P6 ;  /* 0x0a1000002a237fae */ /* 0x0003e8000b121844 */
[----:B------:R-:W4:Y:S04]  /*13ce0*/  LDL.64 R44, [R1+0x26c8] ;  /* 0x0026c800012c7983 */ /* 0x000f280000100a00 */
        /* <DEDUP_REMOVED lines=36> */
[----:B------:R-:W-:Y:S04]  /*13f30*/  STL.64 [R1+0x40a8], R88 ;  /* 0x0040a85801007387 */ /* 0x000fe80000100a00 */
[----:B------:R-:W-:Y:S04]  /*13f40*/  STL.64 [R1+0x40a0], R110 ;  /* 0x0040a06e01007387 */ /* 0x000fe80000100a00 */
[----:B------:R1:W-:Y:S04]  /*13f50*/  LDGSTS.E [R35+0xed00], [R110.64], P6 ;  /* 0x0ed000006e237fae */ /* 0x0003e8000b121844 */
[----:B------:R-:W-:Y:S04]  /*13f60*/  STL.64 [R1+0x40b0], R102 ;  /* 0x0040b06601007387 */ /* 0x000fe80000100a00 */
[----:B------:R1:W-:Y:S04]  /*13f70*/  LDGSTS.E [R35+0xf100], [R102.64], P6 ;  /* 0x0f10000066237fae */ /* 0x0003e8000b121844 */
[----:B------:R-:W-:Y:S04]  /*13f80*/  STL.64 [R1+0x40b8], R94 ;  /* 0x0040b85e01007387 */ /* 0x000fe80000100a00 */
[----:B------:R1:W-:Y:S04]  /*13f90*/  LDGSTS.E [R35+0xf500], [R94.64], P6 ;  /* 0x0f5000005e237fae */ /* 0x0003e8000b121844 */
[----:B------:R1:W-:Y:S04]  /*13fa0*/  STL.64 [R1+0x40c0], R86 ;  /* 0x0040c05601007387 */ /* 0x0003e80000100a00 */
[----:B------:R1:W-:Y:S04]  /*13fb0*/  LDGSTS.E [R35+0xf900], [R86.64], P6 ;  /* 0x0f90000056237fae */ /* 0x0003e8000b121844 */
[----:B------:R-:W-:Y:S04]  /*13fc0*/  STL.64 [R1+0x40c8], R78 ;  /* 0x0040c84e01007387 */ /* 0x000fe80000100a00 */
[----:B------:R2:W-:Y:S04]  /*13fd0*/  LDGSTS.E [R35+0xfd00], [R78.64], P6 ;  /* 0x0fd000004e237fae */ /* 0x0005e8000b121844 */
[----:B-1----:R-:W4:Y:S04]  /*13fe0*/  LDL.LU.64 R86, [R1+0x6f0] ;  /* 0x0006f00001567983 */ /* 0x002f280000300a00 */
[----:B------:R-:W4:Y:S04]  /*13ff0*/  LDL.LU.64 R102, [R1+0x6d0] ;  /* 0x0006d00001667983 */ /* 0x000f280000300a00 */
[----:B------:R-:W4:Y:S04]  /*14000*/  LDL.LU.64 R110, [R1+0x6b0] ;  /* 0x0006b000016e7983 */ /* 0x000f280000300a00 */
[----:B------:R-:W4:Y:S04]  /*14010*/  LDL.LU.64 R96, [R1+0x690] ;  /* 0x0006900001607983 */ /* 0x000f280000300a00 */
[----:B------:R-:W4:Y:S04]  /*14020*/  LDL.64 R80, [R1+0x1f18] ;  /* 0x001f180001507983 */ /* 0x000f280000100a00 */
[----:B------:R-:W4:Y:S04]  /*14030*/  LDL.64 R104, [R1+0x1cb8] ;  /* 0x001cb80001687983 */ /* 0x000f280000100a00 */
[----:B------:R-:W4:Y:S04]  /*14040*/  LDL.64 R134, [R1+0x1c88] ;  /* 0x001c880001867983 */ /* 0x000f280000100a00 */
[----:B------:R-:W4:Y:S04]  /*14050*/  LDL.64 R132, [R1+0x1c28] ;  /* 0x001c280001847983 */ /* 0x000f280000100a00 */
[----:B------:R-:W4:Y:S04]  /*14060*/  LDL.64 R130, [R1+0x1b38] ;  /* 0x001b380001827983 */ /* 0x000f280000100a00 */
[----:B--2---:R-:W2:Y:S04]  /*14070*/  LDL.64 R128, [R1+0x17a8] ;  /* 0x0017a80001807983 */ /* 0x004ea80000100a00 */
[----:B------:R-:W2:Y:S04]  /*14080*/  LDL.64 R56, [R1+0x1768] ;  /* 0x0017680001387983 */ /* 0x000ea80000100a00 */
[----:B------:R1:W-:Y:S04]  /*14090*/  LDGSTS.E [R34+0x200], [R54.64], P6 ;  /* 0x0020000036227fae */ /* 0x0003e8000b121844 */
[----:B---3--:R3:W-:Y:S04]  /*140a0*/  LDGSTS.E [R34+0x600], [R52.64], P6 ;  /* 0x0060000034227fae */ /* 0x0087e8000b121844 */
[----:B-1----:R-:W2:Y:S04]  /*140b0*/  LDL.64 R54, [R1+0x1728] ;  /* 0x0017280001367983 */ /* 0x002ea80000100a00 */
[----:B------:R1:W-:Y:S04]  /*140c0*/  LDGSTS.E [R34+0xa00], [R50.64], P6 ;  /* 0x00a0000032227fae */ /* 0x0003e8000b121844 */
[----:B---3--:R-:W3:Y:S04]  /*140d0*/  LDL.64 R52, [R1+0xd40] ;  /* 0x000d400001347983 */ /* 0x008ee80000100a00 */
[----:B----4-:R4:W-:Y:S04]  /*140e0*/  LDGSTS.E [R34+0xe00], [R48.64], P6 ;  /* 0x00e0000030227fae */ /* 0x0109e8000b121844 */
        /* <DEDUP_REMOVED lines=41> */
[----:B------:R-:W4:Y:S04]  /*14380*/  LDL.64 R244, [R1+0x710] ;  /* 0x0007100001f47983 */ /* 0x000f280000100a00 */
[----:B------:R1:W-:Y:S04]  /*14390*/  LDGSTS.E [R34+0x6200], [R80.64], P6 ;  /* 0x0620000050227fae */ /* 0x0003e8000b121844 */
[----:B------:R1:W-:Y:S04]  /*143a0*/  LDGSTS.E [R34+0x6600], [R104.64], P6 ;  /* 0x0660000068227fae */ /* 0x0003e8000b121844 */
[----:B------:R1:W-:Y:S04]  /*143b0*/  LDGSTS.E [R34+0x6a00], [R134.64], P6 ;  /* 0x06a0000086227fae */ /* 0x0003e8000b121844 */
[----:B------:R1:W-:Y:S04]  /*143c0*/  LDGSTS.E [R34+0x6e00], [R132.64], P6 ;  /* 0x06e0000084227fae */ /* 0x0003e8000b121844 */
[----:B------:R1:W-:Y:S04]  /*143d0*/  LDGSTS.E [R34+0x7200], [R130.64], P6 ;  /* 0x0720000082227fae */ /* 0x0003e8000b121844 */
[----:B--2---:R2:W-:Y:S04]  /*143e0*/  LDGSTS.E [R34+0x7600], [R128.64], P6 ;  /* 0x0760000080227fae */ /* 0x0045e8000b121844 */
[----:B------:R2:W-:Y:S04]  /*143f0*/  LDGSTS.E [R34+0x7a00], [R56.64], P6 ;  /* 0x07a0000038227fae */ /* 0x0005e8000b121844 */
[----:B------:R2:W-:Y:S04]  /*14400*/  LDGSTS.E [R34+0x7e00], [R54.64], P6 ;  /* 0x07e0000036227fae */ /* 0x0005e8000b121844 */
[----:B---3--:R2:W-:Y:S04]  /*14410*/  LDGSTS.E [R34+0x8200], [R52.64], P6 ;  /* 0x0820000034227fae */ /* 0x0085e8000b121844 */
[----:B------:R2:W-:Y:S04]  /*14420*/  LDGSTS.E [R34+0x8600], [R50.64], P6 ;  /* 0x0860000032227fae */ /* 0x0005e8000b121844 */
        /* <DEDUP_REMOVED lines=9> */
[----:B---3--:R-:W3:Y:S04]  /*144c0*/  LDL.64 R32, [R1+0x2760] ;  /* 0x0027600001207983 */ /* 0x008ee80000100a00 */
[----:B------:R1:W-:Y:S04]  /*144d0*/  LDGSTS.E [R34+0xae00], [R28.64], P6 ;  /* 0x0ae000001c227fae */ /* 0x0003e8000b121844 */
[----:B----4-:R-:W4:Y:S04]  /*144e0*/  LDL.64 R30, [R1+0x2720] ;  /* 0x00272000011e7983 */ /* 0x010f280000100a00 */
[----:B------:R2:W-:Y:S04]  /*144f0*/  LDGSTS.E [R34+0xb200], [R26.64], P6 ;  /* 0x0b2000001a227fae */ /* 0x0005e8000b121844 */
        /* <DEDUP_REMOVED lines=22> */
[----:B------:R-:W4:Y:S04]  /*14660*/  LDL.64 R244, [R1+0x2340] ;  /* 0x0023400001f47983 */ /* 0x000f280000100a00 */
[----:B------:R-:W-:Y:S04]  /*14670*/  STL.64 [R1+0x40d0], R86 ;  /* 0x0040d05601007387 */ /* 0x000fe80000100a00 */
[----:B------:R1:W-:Y:S04]  /*14680*/  LDGSTS.E [R34+0xe200], [R102.64], P6 ;  /* 0x0e20000066227fae */ /* 0x0003e8000b121844 */
        /* <DEDUP_REMOVED lines=14> */
[----:B------:R1:W-:Y:S04]  /*14770*/  STL.64 [R1+0x4110], R76 ;  /* 0x0041104c01007387 */ /* 0x0003e80000100a00 */
[----:B-1----:R-:W4:Y:S04]  /*14780*/  LDL.LU.64 R76, [R1+0x9a8] ;  /* 0x0009a800014c7983 */ /* 0x002f280000300a00 */
[----:B------:R-:W4:Y:S04]  /*14790*/  LDL.LU.64 R84, [R1+0x988] ;  /* 0x0009880001547983 */ /* 0x000f280000300a00 */
        /* <DEDUP_REMOVED lines=27> */
[----:B---3--:R1:W-:Y:S04]  /*14950*/  LDGSTS.E [R240+0x300], [R32.64], P6 ;  /* 0x0030000020f07fae */ /* 0x0083e8000b121844 */
[----:B------:R-:W3:Y:S04]  /*14960*/  LDL.64 R134, [R1+0x9e8] ;  /* 0x0009e80001867983 */ /* 0x000ee80000100a00 */
[----:B-1----:R-:W3:Y:S04]  /*14970*/  LDL.64 R32, [R1+0x1c80] ;  /* 0x001c800001207983 */ /* 0x002ee80000100a00 */
[----:B--2---:R1:W-:Y:S04]  /*14980*/  LDGSTS.E [R240+0x700], [R246.64], P6 ;  /* 0x00700000f6f07fae */ /* 0x0043e8000b121844 */
        /* <DEDUP_REMOVED lines=9> */
[----:B-1----:R-:W3:Y:S04]  /*14a20*/  LDL.64 R246, [R1+0x2320] ;  /* 0x0023200001f67983 */ /* 0x002ee80000100a00 */
[----:B------:R1:W-:Y:S04]  /*14a30*/  LDGSTS.E [R240+0x2f00], [R12.64], P6 ;  /* 0x02f000000cf07fae */ /* 0x0003e8000b121844 */
[----:B------:R1:W-:Y:S04]  /*14a40*/  LDGSTS.E [R240+0x3300], [R10.64], P6 ;  /* 0x033000000af07fae */ /* 0x0003e8000b121844 */
[----:B--2---:R-:W2:Y:S04]  /*14a50*/  LDL.64 R14, [R1+0x2160] ;  /* 0x00216000010e7983 */ /* 0x004ea80000100a00 */
[----:B-1----:R-:W2:Y:S04]  /*14a60*/  LDL.64 R12, [R1+0x2190] ;  /* 0x00219000010c7983 */ /* 0x002ea80000100a00 */
[----:B------:R-:W2:Y:S04]  /*14a70*/  LDL.64 R10, [R1+0x2300] ;  /* 0x00230000010a7983 */ /* 0x000ea80000100a00 */
[----:B------:R-:W2:Y:S04]  /*14a80*/  LDL.64 R16, [R1+0x2000] ;  /* 0x0020000001107983 */ /* 0x000ea80000100a00 */
[----:B------:R-:W2:Y:S04]  /*14a90*/  LDL.64 R18, [R1+0x1fe0] ;  /* 0x001fe00001127983 */ /* 0x000ea80000100a00 */
[----:B------:R-:W2:Y:S04]  /*14aa0*/  LDL.64 R20, [R1+0x1fc0] ;  /* 0x001fc00001147983 */ /* 0x000ea80000100a00 */
[----:B------:R-:W2:Y:S04]  /*14ab0*/  LDL.64 R22, [R1+0x1fa0] ;  /* 0x001fa00001167983 */ /* 0x000ea80000100a00 */
[----:B------:R-:W2:Y:S04]  /*14ac0*/  LDL.64 R24, [R1+0x1f70] ;  /* 0x001f700001187983 */ /* 0x000ea80000100a00 */
[----:B------:R-:W2:Y:S04]  /*14ad0*/  LDL.64 R26, [R1+0x1f50] ;  /* 0x001f5000011a7983 */ /* 0x000ea80000100a00 */
[----:B----4-:R-:W4:Y:S04]  /*14ae0*/  LDL.64 R28, [R1+0x1f08] ;  /* 0x001f0800011c7983 */ /* 0x010f280000100a00 */
[----:B------:R-:W4:Y:S04]  /*14af0*/  LDL.64 R30, [R1+0x1cb0] ;  /* 0x001cb000011e7983 */ /* 0x000f280000100a00 */
[----:B------:R1:W-:Y:S04]  /*14b00*/  LDGSTS.E [R240+0x3700], [R244.64], P6 ;  /* 0x03700000f4f07fae */ /* 0x0003e8000b121844 */
[----:B-1----:R-:W4:Y:S04]  /*14b10*/  LDL.64 R244, [R1+0xd30] ;  /* 0x000d300001f47983 */ /* 0x002f280000100a00 */
[----:B---3--:R1:W-:Y:S04]  /*14b20*/  LDGSTS.E [R240+0x3b00], [R246.64], P6 ;  /* 0x03b00000f6f07fae */ /* 0x0083e8000b121844 */
[----:B-1----:R-:W3:Y:S04]  /*14b30*/  LDL.64 R246, [R1+0x9c8] ;  /* 0x0009c80001f67983 */ /* 0x002ee80000100a00 */
[----:B--2---:R1:W-:Y:S04]  /*14b40*/  LDGSTS.E [R240+0x3f00], [R10.64], P6 ;  /* 0x03f000000af07fae */ /* 0x0043e8000b121844 */
[----:B------:R2:W-:Y:S04]  /*14b50*/  LDGSTS.E [R240+0x4300], [R12.64], P6 ;  /* 0x043000000cf07fae */ /* 0x0005e8000b121844 */
[----:B------:R2:W-:Y:S04]  /*14b60*/  LDGSTS.E [R240+0x4700], [R14.64], P6 ;  /* 0x047000000ef07fae */ /* 0x0005e8000b121844 */
[----:B-1----:R-:W3:Y:S04]  /*14b70*/  LDL.LU.64 R10, [R1+0x41f0] ;  /* 0x0041f000010a7983 */ /* 0x002ee80000300a00 */
[----:B--2---:R-:W2:Y:S04]  /*14b80*/  LDL.LU.64 R12, [R1+0x41e8] ;  /* 0x0041e800010c7983 */ /* 0x004ea80000300a00 */
[----:B------:R-:W2:Y:S04]  /*14b90*/  LDL.LU.64 R14, [R1+0x41e0] ;  /* 0x0041e000010e7983 */ /* 0x000ea80000300a00 */
[----:B------:R1:W-:Y:S04]  /*14ba0*/  LDGSTS.E [R240+0x4b00], [R16.64], P6 ;  /* 0x04b0000010f07fae */ /* 0x0003e8000b121844 */
[----:B------:R1:W-:Y:S04]  /*14bb0*/  LDGSTS.E [R240+0x4f00], [R18.64], P6 ;  /* 0x04f0000012f07fae */ /* 0x0003e8000b121844 */
[----:B------:R1:W-:Y:S04]  /*14bc0*/  LDGSTS.E [R240+0x5300], [R20.64], P6 ;  /* 0x0530000014f07fae */ /* 0x0003e8000b121844 */
[----:B-1----:R-:W2:Y:S04]  /*14bd0*/  LDL.LU.64 R16, [R1+0x41d8] ;  /* 0x0041d80001107983 */ /* 0x002ea80000300a00 */
[----:B------:R-:W2:Y:S04]  /*14be0*/  LDL.LU.64 R18, [R1+0x41d0] ;  /* 0x0041d00001127983 */ /* 0x000ea80000300a00 */
[----:B------:R-:W2:Y:S04]  /*14bf0*/  LDL.LU.64 R20, [R1+0x41c8] ;  /* 0x0041c80001147983 */ /* 0x000ea80000300a00 */
[----:B------:R1:W-:Y:S04]  /*14c00*/  LDGSTS.E [R240+0x5700], [R22.64], P6 ;  /* 0x0570000016f07fae */ /* 0x0003e8000b121844 */
[----:B------:R4:W-:Y:S04]  /*14c10*/  LDGSTS.E [R240+0x5b00], [R24.64], P6 ;  /* 0x05b0000018f07fae */ /* 0x0009e8000b121844 */
[----:B------:R4:W-:Y:S04]  /*14c20*/  LDGSTS.E [R240+0x5f00], [R26.64], P6 ;  /* 0x05f000001af07fae */ /* 0x0009e8000b121844 */
[----:B-1----:R-:W2:Y:S04]  /*14c30*/  LDL.LU.64 R22, [R1+0x41c0] ;  /* 0x0041c00001167983 */ /* 0x002ea80000300a00 */
[----:B----4-:R-:W4:Y:S04]  /*14c40*/  LDL.LU.64 R24, [R1+0x41b8] ;  /* 0x0041b80001187983 */ /* 0x010f280000300a00 */
        /* <DEDUP_REMOVED lines=18> */
[----:B------:R-:W2:Y:S04]  /*14d70*/  LDL.64 R244, [R1+0x2780] ;  /* 0x0027800001f47983 */ /* 0x000ea80000100a00 */
[----:B------:R1:W-:Y:S04]  /*14d80*/  LDGSTS.E [R240+0x8700], [R44.64], P6 ;  /* 0x087000002cf07fae */ /* 0x0003e8000b121844 */
[----:B------:R1:W-:Y:S04]  /*14d90*/  LDGSTS.E [R240+0x8b00], [R46.64], P6 ;  /* 0x08b000002ef07fae */ /* 0x0003e8000b121844 */
[----:B------:R1:W-:Y:S04]  /*14da0*/  LDGSTS.E [R240+0x8f00], [R48.64], P6 ;  /* 0x08f0000030f07fae */ /* 0x0003e8000b121844 */
[----:B-1----:R-:W4:Y:S04]  /*14db0*/  LDL.LU.64 R44, [R1+0x4168] ;  /* 0x00416800012c7983 */ /* 0x002f280000300a00 */
[----:B------:R-:W4:Y:S04]  /*14dc0*/  LDL.LU.64 R46, [R1+0x4160] ;  /* 0x00416000012e7983 */ /* 0x000f280000300a00 */
[----:B------:R-:W4:Y:S04]  /*14dd0*/  LDL.LU.64 R48, [R1+0x4158] ;  /* 0x0041580001307983 */ /* 0x000f280000300a00 */
        /* <DEDUP_REMOVED lines=14> */
[----:B-1----:R-:W4:Y:S04]  /*14ec0*/  LDL.LU.64 R132, [R1+0x4120] ;  /* 0x0041200001847983 */ /* 0x002f280000300a00 */
[----:B------:R-:W4:Y:S01]  /*14ed0*/  LDL.LU.64 R134, [R1+0x4118] ;  /* 0x0041180001867983 */ /* 0x000f220000300a00 */
[----:B------:R-:W-:-:S04]  /*14ee0*/  IMAD.SHL.U32 R252, R252, 0x20, RZ ;  /* 0x00000020fcfc7824 */ /* 0x000fc800078e00ff */
[----:B------:R-:W-:-:S04]  /*14ef0*/  IMAD.WIDE R2, R252, 0x4, R2 ;  /* 0x00000004fc027825 */ /* 0x000fc800078e0202 */
[C---:B------:R-:W-:Y:S01]  /*14f00*/  IMAD.WIDE R4, R252.reuse, 0x4, R4 ;  /* 0x00000004fc047825 */ /* 0x040fe200078e0204 */
[----:B------:R-:W-:Y:S03]  /*14f10*/  STL.64 [R1+0x2858], R2 ;  /* 0x0028580201007387 */ /* 0x000fe60000100a00 */
[C---:B------:R-:W-:Y:S01]  /*14f20*/  IMAD.WIDE R6, R252.reuse, 0x4, R6 ;  /* 0x00000004fc067825 */ /* 0x040fe200078e0206 */
[----:B------:R1:W-:Y:S03]  /*14f30*/  STL.64 [R1+0x2868], R4 ;  /* 0x0028680401007387 */ /* 0x0003e60000100a00 */
[C---:B------:R-:W-:Y:S01]  /*14f40*/  IMAD.WIDE R8, R252.reuse, 0x4, R8 ;  /* 0x00000004fc087825 */ /* 0x040fe200078e0208 */
[----:B---3--:R3:W-:Y:S04]  /*14f50*/  LDGSTS.E [R240+0xb300], [R246.64], P6 ;  /* 0x0b300000f6f07fae */ /* 0x0087e8000b121844 */
        /* <DEDUP_REMOVED lines=17> */
[----:B------:R1:W-:Y:S01]  /*15070*/  LDGSTS.E [R240+0xfb00], [R82.64], P6 ;  /* 0x0fb0000052f07fae */ /* 0x0003e2000b121844 */
[----:B------:R-:W-:-:S03]  /*15080*/  IMAD.WIDE R112, R252, 0x4, R112 ;  /* 0x00000004fc707825 */ /* 0x000fc600078e0270 */
[----:B------:R1:W-:Y:S04]  /*15090*/  STL.64 [R1+0x2878], R6 ;  /* 0x0028780601007387 */ /* 0x0003e80000100a00 */
[----:B------:R1:W-:Y:S04]  /*150a0*/  STL.64 [R1+0x2880], R8 ;  /* 0x0028800801007387 */ /* 0x0003e80000100a00 */
[----:B------:R1:W-:Y:S01]  /*150b0*/  STL.64 [R1+0xb98], R112 ;  /* 0x000b987001007387 */ /* 0x0003e20000100a00 */
[C---:B------:R-:W-:Y:S02]  /*150c0*/  IADD3 R238, R249.reuse, -0x35, RZ ;  /* 0xffffffcbf9ee7810 */ /* 0x040fe40007ffe0ff */
[----:B------:R-:W-:-:S02]  /*150d0*/  IADD3 R239, R249, -0x39, RZ ;  /* 0xffffffc7f9ef7810 */ /* 0x000fc40007ffe0ff */
[----:B------:R-:W-:Y:S02]  /*150e0*/  SEL R0, R0, RZ, P4 ;  /* 0x000000ff00007207 */ /* 0x000fe40002000000 */
[----:B------:R-:W-:Y:S01]  /*150f0*/  ISETP.GE.U32.AND P4, PT, R239, 0x7fffffa8, PT ;  /* 0x7fffffa8ef00780c */ /* 0x000fe20003f86070 */
[----:B--2---:R2:W-:Y:S04]  /*15100*/  LDGSTS.E [R240+0xff00], [R244.64], P6 ;  /* 0x0ff00000f4f07fae */ /* 0x0045e8000b121844 */
[----:B------:R-:W0:Y:S04]  /*15110*/  LDGDEPBAR ;  /* 0x00000000000079af */ /* 0x000e280000000000 */
[----:B------:R-:W-:Y:S01]  /*15120*/  BAR.SYNC.DEFER_BLOCKING 0x0 ;  /* 0x0000000000007b1d */ /* 0x000fe20000010000 */
[----:B------:R-:W-:-:S05]  /*15130*/  ISETP.GE.U32.AND P6, PT, R238, 0x7fffffac, PT ;  /* 0x7fffffacee00780c */ /* 0x000fca0003fc6070 */
[----:B------:R-:W-:Y:S01]  /*15140*/  @!PT LDS RZ, [RZ] ;  /* 0x00000000fffff984 */ /* 0x000fe20000000800 */
[----:B------:R-:W-:Y:S01]  /*15150*/  @!PT LDS RZ, [RZ] ;  /* 0x00000000fffff984 */ /* 0x000fe20000000800 */
[----:B------:R-:W-:Y:S01]  /*15160*/  @!PT LDS RZ, [RZ] ;  /* 0x00000000fffff984 */ /* 0x000fe20000000800 */
[----:B------:R1:W-:Y:S04]  /*15170*/  LDGSTS.E [R248+0x28000], [R2.64], !P2 ;  /* 0x2800000002f87fae */ /* 0x0003e8000d121844 */
[----:B------:R1:W-:Y:S04]  /*15180*/  LDGSTS.E [R248+0x28100], [R4.64], !P2 ;  /* 0x2810000004f87fae */ /* 0x0003e8000d121844 */
[----:B------:R2:W-:Y:S04]  /*15190*/  LDGSTS.E [R248+0x28200], [R6.64], !P2 ;  /* 0x2820000006f87fae */ /* 0x0005e8000d121844 */
[----:B------:R3:W-:Y:S01]  /*151a0*/  LDGSTS.E [R248+0x28300], [R8.64], !P2 ;  /* 0x2830000008f87fae */ /* 0x0007e2000d121844 */
[----:B-1----:R-:W-:-:S03]  /*151b0*/  IMAD.WIDE R4, R252, 0x4, R186 ;  /* 0x00000004fc047825 */ /* 0x002fc600078e02ba */
[----:B------:R1:W-:Y:S01]  /*151c0*/  LDGSTS.E [R248+0x29000], [R112.64], !P1 ;  /* 0x2900000070f87fae */ /* 0x0003e2000c921844 */
[----:B--2---:R-:W-:-:S04]  /*151d0*/  IMAD.WIDE R6, R252, 0x4, R184 ;  /* 0x00000004fc067825 */ /* 0x004fc800078e02b8 */
[----:B---3--:R-:W-:-:S04]  /*151e0*/  IMAD.WIDE R8, R252, 0x4, R182 ;  /* 0x00000004fc087825 */ /* 0x008fc800078e02b6 */
[C---:B-1----:R-:W-:Y:S01]  /*151f0*/  IMAD.WIDE R112, R252.reuse, 0x4, R188 ;  /* 0x00000004fc707825 */ /* 0x042fe200078e02bc */
[----:B------:R1:W-:Y:S04]  /*15200*/  STL.64 [R1+0xba0], R8 ;  /* 0x000ba00801007387 */ /* 0x0003e80000100a00 */
[----:B------:R1:W-:Y:S04]  /*15210*/  LDGSTS.E [R248+0x29100], [R8.64], !P1 ;  /* 0x2910000008f87fae */ /* 0x0003e8000c921844 */
[----:B------:R2:W-:Y:S04]  /*15220*/  STL.64 [R1+0xba8], R6 ;  /* 0x000ba80601007387 */ /* 0x0005e80000100a00 */
[----:B------:R2:W-:Y:S01]  /*15230*/  LDGSTS.E [R248+0x29200], [R6.64], !P1 ;  /* 0x2920000006f87fae */ /* 0x0005e2000c921844 */
[----:B-1----:R-:W-:-:S03]  /*15240*/  IMAD.WIDE R8, R252, 0x4, R190 ;  /* 0x00000004fc087825 */ /* 0x002fc600078e02be */
[----:B------:R1:W-:Y:S01]  /*15250*/  STL.64 [R1+0xbb0], R4 ;  /* 0x000bb00401007387 */ /* 0x0003e20000100a00 */
[----:B------:R-:W-:-:S03]  /*15260*/  IADD3 R2, R249, -0x22, RZ ;  /* 0xffffffdef9027810 */ /* 0x000fc60007ffe0ff */
[----:B------:R1:W-:Y:S01]  /*15270*/  LDGSTS.E [R248+0x29300], [R4.64], !P1 ;  /* 0x2930000004f87fae */ /* 0x0003e2000c921844 */
[----:B--2---:R-:W-:-:S03]  /*15280*/  IMAD.WIDE R6, R252, 0x4, R192 ;  /* 0x00000004fc067825 */ /* 0x004fc600078e02c0 */
[----:B------:R2:W-:Y:S04]  /*15290*/  STL.64 [R1+0xbb8], R112 ;  /* 0x000bb87001007387 */ /* 0x0005e80000100a00 */
[----:B------:R2:W-:Y:S01]  /*152a0*/  LDGSTS.E [R248+0x2a000], [R112.64], !P0 ;  /* 0x2a00000070f87fae */ /* 0x0005e2000c121844 */
[----:B-1----:R-:W-:-:S03]  /*152b0*/  IMAD.WIDE R4, R252, 0x4, R194 ;  /* 0x00000004fc047825 */ /* 0x002fc600078e02c2 */
[----:B------:R1:W-:Y:S01]  /*152c0*/  STL.64 [R1+0xbc0], R8 ;  /* 0x000bc00801007387 */ /* 0x0003e20000100a00 */
[----:B------:R-:W-:-:S03]  /*152d0*/  ISETP.GE.U32.AND P1, PT, R2, 0x7fffffbf, PT ;  /* 0x7fffffbf0200780c */ /* 0x000fc60003f26070 */
[----:B------:R1:W-:Y:S01]  /*152e0*/  LDGSTS.E [R248+0x2a100], [R8.64], !P0 ;  /* 0x2a10000008f87fae */ /* 0x0003e2000c121844 */
[----:B--2---:R-:W-:-:S03]  /*152f0*/  IMAD.WIDE R112, R252, 0x4, R196 ;  /* 0x00000004fc707825 */ /* 0x004fc600078e02c4 */
[----:B------:R2:W-:Y:S01]  /*15300*/  STL.64 [R1+0xbc8], R6 ;  /* 0x000bc80601007387 */ /* 0x0005e20000100a00 */
[----:B------:R-:W-:-:S03]  /*15310*/  IADD3 R2, R249, -0x26, RZ ;  /* 0xffffffdaf9027810 */ /* 0x000fc60007ffe0ff */
[----:B------:R2:W-:Y:S01]  /*15320*/  LDGSTS.E [R248+0x2a200], [R6.64], !P0 ;  /* 0x2a20000006f87fae */ /* 0x0005e2000c121844 */
[----:B-1----:R-:W-:-:S03]  /*15330*/  IMAD.WIDE R8, R252, 0x4, R198 ;  /* 0x00000004fc087825 */ /* 0x002fc600078e02c6 */
[----:B------:R1:W-:Y:S04]  /*15340*/  STL.64 [R1+0xbd0], R4 ;  /* 0x000bd00401007387 */ /* 0x0003e80000100a00 */
        /* <DEDUP_REMOVED lines=13> */
[----:B------:R1:W-:Y:S01]  /*15420*/  STL.64 [R1+0xc00], R4 ;  /* 0x000c000401007387 */ /* 0x0003e20000100a00 */
[----:B------:R-:W-:-:S03]  /*15430*/  IADD3 R238, R249, -0x3d, RZ ;  /* 0xffffffc3f9ee7810 */ /* 0x000fc60007ffe0ff */
[----:B------:R1:W-:Y:S01]  /*15440*/  LDGSTS.E [R248+0x2b300], [R4.64], !P5 ;  /* 0x2b30000004f87fae */ /* 0x0003e2000e921844 */
[----:B--2---:R-:W-:-:S03]  /*15450*/  IMAD.WIDE R6, R252, 0x4, R208 ;  /* 0x00000004fc067825 */ /* 0x004fc600078e02d0 */
[----:B------:R2:W-:Y:S01]  /*15460*/  STL.64 [R1+0xc48], R112 ;  /* 0x000c487001007387 */ /* 0x0005e20000100a00 */
[----:B------:R-:W-:-:S03]  /*15470*/  ISETP.GE.U32.AND P5, PT, R2, 0x7fffffb7, PT ;  /* 0x7fffffb70200780c */ /* 0x000fc60003fa6070 */
        /* <DEDUP_REMOVED lines=10> */
[----:B------:R1:W-:Y:S04]  /*15520*/  STL.64 [R1+0xc60], R4 ;  /* 0x000c600401007387 */ /* 0x0003e80000100a00 */
        /* <DEDUP_REMOVED lines=19> */
[----:B------:R-:W-:Y:S01]  /*15660*/  IADD3 R2, R249, -0x36, RZ ;  /* 0xffffffcaf9027810 */ /* 0x000fe20007ffe0ff */
[C---:B-1----:R-:W-:Y:S02]  /*15670*/  IMAD.WIDE R4, R252.reuse, 0x4, R226 ;  /* 0x00000004fc047825 */ /* 0x042fe400078e02e2 */
[----:B------:R1:W-:Y:S04]  /*15680*/  STL.64 [R1+0x1ac8], R8 ;  /* 0x001ac80801007387 */ /* 0x0003e80000100a00 */
[----:B------:R1:W-:Y:S01]  /*15690*/  LDGSTS.E [R248+0x2e100], [R8.64], !P4 ;  /* 0x2e10000008f87fae */ /* 0x0003e2000e121844 */
[----:B--2---:R-:W-:-:S03]  /*156a0*/  IMAD.WIDE R112, R252, 0x4, R228 ;  /* 0x00000004fc707825 */ /* 0x004fc600078e02e4 */
[----:B------:R2:W-:Y:S04]  /*156b0*/  STL.64 [R1+0x1ad8], R6 ;  /* 0x001ad80601007387 */ /* 0x0005e80000100a00 */
[----:B------:R2:W-:Y:S01]  /*156c0*/  LDGSTS.E [R248+0x2e200], [R6.64], !P4 ;  /* 0x2e20000006f87fae */ /* 0x0005e2000e121844 */
[----:B-1----:R-:W-:-:S03]  /*156d0*/  IMAD.WIDE R8, R252, 0x4, R230 ;  /* 0x00000004fc087825 */ /* 0x002fc600078e02e6 */
[----:B------:R1:W-:Y:S04]  /*156e0*/  STL.64 [R1+0x1af8], R4 ;  /* 0x001af80401007387 */ /* 0x0003e80000100a00 */
[----:B------:R1:W-:Y:S01]  /*156f0*/  LDGSTS.E [R248+0x2e300], [R4.64], !P4 ;  /* 0x2e30000004f87fae */ /* 0x0003e2000e121844 */
[----:B------:R-:W-:Y:S01]  /*15700*/  ISETP.GE.U32.AND P4, PT, R2, 0x7fffffab, PT ;  /* 0x7fffffab0200780c */ /* 0x000fe20003f86070 */
[----:B--2---:R-:W-:Y:S02]  /*15710*/  IMAD.WIDE R6, R252, 0x4, R232 ;  /* 0x00000004fc067825 */ /* 0x004fe400078e02e8 */
[----:B------:R2:W-:Y:S01]  /*15720*/  STL.64 [R1+0x1f00], R112 ;  /* 0x001f007001007387 */ /* 0x0005e20000100a00 */
[----:B------:R-:W-:-:S03]  /*15730*/  IADD3 R2, R249, -0x3a, RZ ;  /* 0xffffffc6f9027810 */ /* 0x000fc60007ffe0ff */
[----:B------:R2:W-:Y:S01]  /*15740*/  LDGSTS.E [R248+0x2f000], [R112.64], !P2 ;  /* 0x2f00000070f87fae */ /* 0x0005e2000d121844 */
[----:B------:R-:W-:-:S03]  /*15750*/  IMAD.WIDE R114, R252, 0x4, R114 ;  /* 0x00000004fc727825 */ /* 0x000fc600078e0272 */
[----:B------:R3:W-:Y:S01]  /*15760*/  LDGSTS.E [R248+0x2f100], [R8.64], !P2 ;  /* 0x2f10000008f87fae */ /* 0x0007e2000d121844 */
[----:B-1----:R-:W-:-:S03]  /*15770*/  IMAD.WIDE R4, R252, 0x4, R234 ;  /* 0x00000004fc047825 */ /* 0x002fc600078e02ea */
[----:B------:R1:W-:Y:S01]  /*15780*/  LDGSTS.E [R248+0x2f200], [R6.64], !P2 ;  /* 0x2f20000006f87fae */ /* 0x0003e2000d121844 */
[----:B------:R-:W-:-:S03]  /*15790*/  IMAD.WIDE R116, R252, 0x4, R116 ;  /* 0x00000004fc747825 */ /* 0x000fc600078e0274 */
[----:B------:R3:W-:Y:S01]  /*157a0*/  STL.64 [R1+0x1f10], R8 ;  /* 0x001f100801007387 */ /* 0x0007e20000100a00 */
[----:B--2---:R-:W-:-:S03]  /*157b0*/  IMAD.WIDE R112, R252, 0x4, R236 ;  /* 0x00000004fc707825 */ /* 0x004fc600078e02ec */
[----:B------:R2:W-:Y:S01]  /*157c0*/  LDGSTS.E [R248+0x2f300], [R4.64], !P2 ;  /* 0x2f30000004f87fae */ /* 0x0005e2000d121844 */
[----:B------:R-:W-:Y:S01]  /*157d0*/  IMAD.WIDE R118, R252, 0x4, R118 ;  /* 0x00000004fc767825 */ /* 0x000fe200078e0276 */
[----:B------:R-:W-:Y:S02]  /*157e0*/  ISETP.GE.U32.AND P2, PT, R2, 0x7fffffa7, PT ;  /* 0x7fffffa70200780c */ /* 0x000fe40003f46070 */
[----:B------:R-:W-:Y:S01]  /*157f0*/  STL.64 [R1+0x1f30], R6 ;  /* 0x001f300601007387 */ /* 0x000fe20000100a00 */
[----:B------:R-:W-:Y:S01]  /*15800*/  IADD3 R2, R249, -0x3e, RZ ;  /* 0xffffffc2f9027810 */ /* 0x000fe20007ffe0ff */
[C---:B------:R-:W-:Y:S02]  /*15810*/  IMAD.WIDE R182, R252.reuse, 0x4, R58 ;  /* 0x00000004fcb67825 */ /* 0x040fe400078e023a */
[----:B------:R-:W-:Y:S02]  /*15820*/  STL.64 [R1+0x1f38], R4 ;  /* 0x001f380401007387 */ /* 0x000fe40000100a00 */
[----:B------:R-:W-:-:S02]  /*15830*/  IMAD.WIDE R184, R252, 0x4, R60 ;  /* 0x00000004fcb87825 */ /* 0x000fc400078e023c */
[----:B------:R1:W-:Y:S02]  /*15840*/  LDGSTS.E [R243+0x28400], [R112.64], !P1 ;  /* 0x2840000070f37fae */ /* 0x0003e4000c921844 */
[C---:B------:R-:W-:Y:S02]  /*15850*/  IMAD.WIDE R186, R252.reuse, 0x4, R62 ;  /* 0x00000004fcba7825 */ /* 0x040fe400078e023e */
[----:B------:R-:W-:Y:S02]  /*15860*/  STL.64 [R1+0x3a00], R112 ;  /* 0x003a007001007387 */ /* 0x000fe40000100a00 */
[C---:B------:R-:W-:Y:S02]  /*15870*/  IMAD.WIDE R188, R252.reuse, 0x4, R64 ;  /* 0x00000004fcbc7825 */ /* 0x040fe400078e0240 */
[----:B------:R1:W-:Y:S02]  /*15880*/  LDGSTS.E [R243+0x28500], [R114.64], !P1 ;  /* 0x2850000072f37fae */ /* 0x0003e4000c921844 */
[----:B------:R-:W-:-:S02]  /*15890*/  IMAD.WIDE R190, R252, 0x4, R66 ;  /* 0x00000004fcbe7825 */ /* 0x000fc400078e0242 */
[----:B------:R-:W-:Y:S04]  /*158a0*/  STL.64 [R1+0x3a08], R114 ;  /* 0x003a087201007387 */ /* 0x000fe80000100a00 */
[----:B------:R1:W-:Y:S01]  /*158b0*/  LDGSTS.E [R243+0x28600], [R116.64], !P1 ;  /* 0x2860000074f37fae */ /* 0x0003e2000c921844 */
[----:B------:R-:W-:-:S03]  /*158c0*/  IMAD.WIDE R192, R252, 0x4, R68 ;  /* 0x00000004fcc07825 */ /* 0x000fc600078e0244 */
[----:B------:R-:W-:Y:S01]  /*158d0*/  STL.64 [R1+0x3a10], R116 ;  /* 0x003a107401007387 */ /* 0x000fe20000100a00 */
[----:B------:R-:W-:-:S03]  /*158e0*/  IMAD.WIDE R194, R252, 0x4, R70 ;  /* 0x00000004fcc27825 */ /* 0x000fc600078e0246 */
[----:B------:R1:W-:Y:S01]  /*158f0*/  LDGSTS.E [R243+0x28700], [R118.64], !P1 ;  /* 0x2870000076f37fae */ /* 0x0003e2000c921844 */
[----:B------:R-:W-:Y:S02]  /*15900*/  ISETP.GE.U32.AND P1, PT, R2, 0x7fffffa3, PT ;  /* 0x7fffffa30200780c */ /* 0x000fe40003f26070 */
[----:B------:R-:W-:Y:S01]  /*15910*/  IADD3 R2, R249, -0x23, RZ ;  /* 0xffffffddf9027810 */ /* 0x000fe20007ffe0ff */
[----:B------:R-:W-:Y:S01]  /*15920*/  STL.64 [R1+0x3a18], R118 ;  /* 0x003a187601007387 */ /* 0x000fe20000100a00 */
[----:B------:R-:W-:-:S03]  /*15930*/  IMAD.WIDE R196, R252, 0x4, R72 ;  /* 0x00000004fcc47825 */ /* 0x000fc600078e0248 */
[----:B------:R1:W-:Y:S01]  /*15940*/  LDGSTS.E [R243+0x29400], [R182.64], !P0 ;  /* 0x29400000b6f37fae */ /* 0x0003e2000c121844 */
[----:B------:R-:W-:-:S03]  /*15950*/  IMAD.WIDE R198, R252, 0x4, R74 ;  /* 0x00000004fcc67825 */ /* 0x000fc600078e024a */
[----:B------:R-:W-:Y:S01]  /*15960*/  STL.64 [R1+0x3a20], R182 ;  /* 0x003a20b601007387 */ /* 0x000fe20000100a00 */
[----:B------:R-:W-:-:S03]  /*15970*/  IMAD.WIDE R200, R252, 0x4, R120 ;  /* 0x00000004fcc87825 */ /* 0x000fc600078e0278 */
[----:B------:R1:W-:Y:S04]  /*15980*/  LDGSTS.E [R243+0x29500], [R184.64], !P0 ;  /* 0x29500000b8f37fae */ /* 0x0003e8000c121844 */
[----:B------:R-:W-:Y:S01]  /*15990*/  STL.64 [R1+0x3a28], R184 ;  /* 0x003a28b801007387 */ /* 0x000fe20000100a00 */
[----:B------:R-:W-:-:S03]  /*159a0*/  IMAD.WIDE R202, R252, 0x4, R144 ;  /* 0x00000004fcca7825 */ /* 0x000fc600078e0290 */
[----:B------:R1:W-:Y:S04]  /*159b0*/  LDGSTS.E [R243+0x29600], [R186.64], !P0 ;  /* 0x29600000baf37fae */ /* 0x0003e8000c121844 */
[----:B------:R-:W-:Y:S01]  /*159c0*/  STL.64 [R1+0x3a30], R186 ;  /* 0x003a30ba01007387 */ /* 0x000fe20000100a00 */
[----:B------:R-:W-:-:S03]  /*159d0*/  IMAD.WIDE R204, R252, 0x4, R146 ;  /* 0x00000004fccc7825 */ /* 0x000fc600078e0292 */
[----:B------:R1:W-:Y:S01]  /*159e0*/  LDGSTS.E [R243+0x29700], [R188.64], !P0 ;  /* 0x29700000bcf37fae */ /* 0x0003e2000c121844 */
[----:B------:R-:W-:-:S03]  /*159f0*/  ISETP.GE.U32.AND P0, PT, R2, 0x7fffffbe, PT ;  /* 0x7fffffbe0200780c */ /* 0x000fc60003f06070 */
[----:B------:R-:W-:Y:S01]  /*15a00*/  STL.64 [R1+0x3a38], R188 ;  /* 0x003a38bc01007387 */ /* 0x000fe20000100a00 */
[----:B------:R-:W-:-:S03]  /*15a10*/  IADD3 R2, R249, -0x27, RZ ;  /* 0xffffffd9f9027810 */ /* 0x000fc60007ffe0ff */
[----:B------:R1:W-:Y:S01]  /*15a20*/  LDGSTS.E [R243+0x2a400], [R190.64], !P5 ;  /* 0x2a400000bef37fae */ /* 0x0003e2000e921844 */
[----:B------:R-:W-:-:S03]  /*15a30*/  IMAD.WIDE R58, R252, 0x4, R148 ;  /* 0x00000004fc3a7825 */ /* 0x000fc600078e0294 */
[----:B------:R1:W-:Y:S01]  /*15a40*/  STL.64 [R1+0x3a40], R190 ;  /* 0x003a40be01007387 */ /* 0x0003e20000100a00 */
[----:B---3--:R-:W-:-:S03]  /*15a50*/  IMAD.WIDE R8, R252, 0x4, R150 ;  /* 0x00000004fc087825 */ /* 0x008fc600078e0296 */
[----:B------:R3:W-:Y:S04]  /*15a60*/  LDGSTS.E [R243+0x2a500], [R192.64], !P5 ;  /* 0x2a500000c0f37fae */ /* 0x0007e8000e921844 */
[----:B------:R-:W-:Y:S01]  /*15a70*/  STL.64 [R1+0x3a48], R192 ;  /* 0x003a48c001007387 */ /* 0x000fe20000100a00 */
[----:B-1----:R-:W-:-:S03]  /*15a80*/  IMAD.MOV.U32 R191, RZ, RZ, c[0x0][0x180] ;  /* 0x00006000ffbf7624 */ /* 0x002fc600078e00ff */
[----:B------:R3:W-:Y:S01]  /*15a90*/  LDGSTS.E [R243+0x2a600], [R194.64], !P5 ;  /* 0x2a600000c2f37fae */ /* 0x0007e2000e921844 */
[----:B------:R-:W-:-:S03]  /*15aa0*/  IMAD.WIDE R6, R252, 0x4, R152 ;  /* 0x00000004fc067825 */ /* 0x000fc600078e0298 */
[----:B------:R-:W-:Y:S01]  /*15ab0*/  STL.64 [R1+0x3a50], R194 ;  /* 0x003a50c201007387 */ /* 0x000fe20000100a00 */
[----:B--2---:R-:W-:-:S03]  /*15ac0*/  IMAD.WIDE R4, R252, 0x4, R154 ;  /* 0x00000004fc047825 */ /* 0x004fc600078e029a */
[----:B------:R3:W-:Y:S01]  /*15ad0*/  LDGSTS.E [R243+0x2a700], [R196.64], !P5 ;  /* 0x2a700000c4f37fae */ /* 0x0007e2000e921844 */
[----:B------:R-:W-:-:S03]  /*15ae0*/  ISETP.GE.U32.AND P5, PT, R2, 0x7fffffba, PT ;  /* 0x7fffffba0200780c */ /* 0x000fc60003fa6070 */
[----:B------:R-:W-:Y:S01]  /*15af0*/  STL.64 [R1+0x3a58], R196 ;  /* 0x003a58c401007387 */ /* 0x000fe20000100a00 */
[----:B------:R-:W-:-:S03]  /*15b00*/  IADD3 R2, R191, -0x2b, RZ ;  /* 0xffffffd5bf027810 */ /* 0x000fc60007ffe0ff */
[----:B------:R3:W-:Y:S04]  /*15b10*/  LDGSTS.E [R243+0x2b400], [R198.64], !P3 ;  /* 0x2b400000c6f37fae */ /* 0x0007e8000d921844 */
[----:B------:R-:W-:Y:S04]  /*15b20*/  STL.64 [R1+0x3a60], R198 ;  /* 0x003a60c601007387 */ /* 0x000fe80000100a00 */
[----:B------:R3:W-:Y:S04]  /*15b30*/  LDGSTS.E [R243+0x2b500], [R200.64], !P3 ;  /* 0x2b500000c8f37fae */ /* 0x0007e8000d921844 */
[----:B------:R-:W-:Y:S04]  /*15b40*/  STL.64 [R1+0x3a68], R200 ;  /* 0x003a68c801007387 */ /* 0x000fe80000100a00 */
[----:B------:R3:W-:Y:S04]  /*15b50*/  LDGSTS.E [R243+0x2b600], [R202.64], !P3 ;  /* 0x2b600000caf37fae */ /* 0x0007e8000d921844 */
[----:B------:R-:W-:Y:S04]  /*15b60*/  STL.64 [R1+0x3a70], R202 ;  /* 0x003a70ca01007387 */ /* 0x000fe80000100a00 */
[----:B------:R3:W-:Y:S01]  /*15b70*/  LDGSTS.E [R243+0x2b700], [R204.64], !P3 ;  /* 0x2b700000ccf37fae */ /* 0x0007e2000d921844 */
[----:B------:R-:W-:-:S03]  /*15b80*/  ISETP.GE.U32.AND P3, PT, R2, 0x7fffffb6, PT ;  /* 0x7fffffb60200780c */ /* 0x000fc60003f66070 */
[----:B------:R-:W-:Y:S01]  /*15b90*/  STL.64 [R1+0x3a78], R204 ;  /* 0x003a78cc01007387 */ /* 0x000fe20000100a00 */
[----:B------:R-:W-:-:S03]  /*15ba0*/  IADD3 R2, R191, -0x2f, RZ ;  /* 0xffffffd1bf027810 */ /* 0x000fc60007ffe0ff */
[----:B------:R1:W-:Y:S04]  /*15bb0*/  STL.64 [R1+0xc08], R58 ;  /* 0x000c083a01007387 */ /* 0x0003e80000100a00 */
[----:B------:R1:W-:Y:S04]  /*15bc0*/  LDGSTS.E [R243+0x2c400], [R58.64], !P6 ;  /* 0x2c4000003af37fae */ /* 0x0003e8000f121844 */
[----:B------:R2:W-:Y:S04]  /*15bd0*/  STL.64 [R1+0xc10], R8 ;  /* 0x000c100801007387 */ /* 0x0005e80000100a00 */
        /* <DEDUP_REMOVED lines=21> */
[----:B------:R-:W-:Y:S01]  /*15d30*/  ISETP.GE.U32.AND P4, PT, R2, 0x7fffffae, PT ;  /* 0x7fffffae0200780c */ /* 0x000fe20003f86070 */
[----:B-1----:R-:W-:Y:S02]  /*15d40*/  IMAD.WIDE R6, R252, 0x4, R168 ;  /* 0x00000004fc067825 */ /* 0x002fe400078e02a8 */
        /* <DEDUP_REMOVED lines=13> */
[C---:B-1----:R-:W-:Y:S01]  /*15e20*/  IMAD.WIDE R6, R252.reuse, 0x4, R176 ;  /* 0x00000004fc067825 */ /* 0x042fe200078e02b0 */
[----:B------:R-:W-:Y:S01]  /*15e30*/  IADD3 R2, R191, -0x3b, RZ ;  /* 0xffffffc5bf027810 */ /* 0x000fe20007ffe0ff */
[----:B------:R1:W-:Y:S02]  /*15e40*/  LDGSTS.E [R243+0x2f400], [R58.64], !P1 ;  /* 0x2f4000003af37fae */ /* 0x0003e4000c921844 */
[----:B------:R-:W-:-:S02]  /*15e50*/  IMAD.WIDE R120, R252, 0x4, R180 ;  /* 0x00000004fc787825 */ /* 0x000fc400078e02b4 */
[----:B------:R1:W-:Y:S02]  /*15e60*/  LDGSTS.E [R243+0x2f500], [R8.64], !P1 ;  /* 0x2f50000008f37fae */ /* 0x0003e4000c921844 */
[C---:B--2---:R-:W-:Y:S02]  /*15e70*/  IMAD.WIDE R4, R252.reuse, 0x4, R178 ;  /* 0x00000004fc047825 */ /* 0x044fe400078e02b2 */
[----:B------:R2:W-:Y:S02]  /*15e80*/  LDGSTS.E [R243+0x2f600], [R6.64], !P1 ;  /* 0x2f60000006f37fae */ /* 0x0005e4000c921844 */
[C---:B------:R-:W-:Y:S02]  /*15e90*/  IMAD.WIDE R122, R252.reuse, 0x4, R122 ;  /* 0x00000004fc7a7825 */ /* 0x040fe400078e027a */
[----:B------:R1:W-:Y:S02]  /*15ea0*/  LDGSTS.E [R243+0x2f700], [R4.64], !P1 ;  /* 0x2f70000004f37fae */ /* 0x0003e4000c921844 */
[----:B------:R-:W-:Y:S01]  /*15eb0*/  IMAD.WIDE R124, R252, 0x4, R124 ;  /* 0x00000004fc7c7825 */ /* 0x000fe200078e027c */
[----:B------:R-:W-:Y:S01]  /*15ec0*/  ISETP.GE.U32.AND P1, PT, R2, 0x7fffffa6, PT ;  /* 0x7fffffa60200780c */ /* 0x000fe20003f26070 */
[----:B------:R-:W-:Y:S02]  /*15ed0*/  STL.64 [R1+0x1b00], R58 ;  /* 0x001b003a01007387 */ /* 0x000fe40000100a00 */
[C---:B------:R-:W-:Y:S01]  /*15ee0*/  IMAD.WIDE R126, R252.reuse, 0x4, R126 ;  /* 0x00000004fc7e7825 */ /* 0x040fe200078e027e */
[----:B------:R-:W-:Y:S01]  /*15ef0*/  IADD3 R2, R191, -0x3f, RZ ;  /* 0xffffffc1bf027810 */ /* 0x000fe20007ffe0ff */
[----:B------:R3:W-:Y:S02]  /*15f00*/  LDGSTS.E [R242+0x28800], [R120.64], !P0 ;  /* 0x2880000078f27fae */ /* 0x0007e4000c121844 */
[----:B------:R-:W-:-:S02]  /*15f10*/  IMAD.WIDE R136, R252, 0x4, R136 ;  /* 0x00000004fc887825 */ /* 0x000fc400078e0288 */
[----:B------:R1:W-:Y:S02]  /*15f20*/  STL.64 [R1+0x1b30], R8 ;  /* 0x001b300801007387 */ /* 0x0003e40000100a00 */
[C---:B------:R-:W-:Y:S02]  /*15f30*/  IMAD.WIDE R138, R252.reuse, 0x4, R138 ;  /* 0x00000004fc8a7825 */ /* 0x040fe400078e028a */
[----:B------:R3:W-:Y:S02]  /*15f40*/  LDGSTS.E [R242+0x28900], [R122.64], !P0 ;  /* 0x289000007af27fae */ /* 0x0007e4000c121844 */
[C---:B------:R-:W-:Y:S02]  /*15f50*/  IMAD.WIDE R140, R252.reuse, 0x4, R140 ;  /* 0x00000004fc8c7825 */ /* 0x040fe400078e028c */
[----:B------:R2:W-:Y:S02]  /*15f60*/  STL.64 [R1+0x1b70], R6 ;  /* 0x001b700601007387 */ /* 0x0005e40000100a00 */
[----:B------:R-:W-:-:S02]  /*15f70*/  IMAD.WIDE R142, R252, 0x4, R142 ;  /* 0x00000004fc8e7825 */ /* 0x000fc400078e028e */
[----:B------:R3:W-:Y:S02]  /*15f80*/  LDGSTS.E [R242+0x28a00], [R124.64], !P0 ;  /* 0x28a000007cf27fae */ /* 0x0007e4000c121844 */
[----:B------:R-:W-:Y:S02]  /*15f90*/  IMAD.WIDE R160, R252, 0x4, R10 ;  /* 0x00000004fca07825 */ /* 0x000fe400078e020a */
[----:B------:R1:W-:Y:S04]  /*15fa0*/  STL.64 [R1+0x1b78], R4 ;  /* 0x001b780401007387 */ /* 0x0003e80000100a00 */
[----:B------:R3:W-:Y:S01]  /*15fb0*/  LDGSTS.E [R242+0x28b00], [R126.64], !P0 ;  /* 0x28b000007ef27fae */ /* 0x0007e2000c121844 */
[----:B------:R-:W-:Y:S01]  /*15fc0*/  ISETP.GE.U32.AND P0, PT, R2, 0x7fffffa2, PT ;  /* 0x7fffffa20200780c */ /* 0x000fe20003f06070 */
[C---:B------:R-:W-:Y:S01]  /*15fd0*/  IMAD.WIDE R162, R252.reuse, 0x4, R12 ;  /* 0x00000004fca27825 */ /* 0x040fe200078e020c */
[----:B------:R-:W-:Y:S01]  /*15fe0*/  IADD3 R2, R191, -0x24, RZ ;  /* 0xffffffdcbf027810 */ /* 0x000fe20007ffe0ff */
[----:B------:R-:W-:Y:S02]  /*15ff0*/  STL.64 [R1+0x3a80], R120 ;  /* 0x003a807801007387 */ /* 0x000fe40000100a00 */
[----:B------:R-:W-:-:S02]  /*16000*/  IMAD.WIDE R164, R252, 0x4, R14 ;  /* 0x00000004fca47825 */ /* 0x000fc400078e020e */
[----:B------:R-:W-:Y:S04]  /*16010*/  STL.64 [R1+0x3a88], R122 ;  /* 0x003a887a01007387 */ /* 0x000fe80000100a00 */
[----:B------:R3:W-:Y:S01]  /*16020*/  LDGSTS.E [R242+0x29800], [R136.64], !P5 ;  /* 0x2980000088f27fae */ /* 0x0007e2000e921844 */
[----:B------:R-:W-:-:S03]  /*16030*/  IMAD.WIDE R166, R252, 0x4, R16 ;  /* 0x00000004fca67825 */ /* 0x000fc600078e0210 */
        /* <DEDUP_REMOVED lines=8> */
[----:B------:R-:W-:Y:S02]  /*160c0*/  ISETP.GE.U32.AND P5, PT, R2, 0x7fffffbd, PT ;  /* 0x7fffffbd0200780c */ /* 0x000fe40003fa6070 */
[----:B------:R-:W-:Y:S01]  /*160d0*/  IADD3 R2, R191, -0x28, RZ ;  /* 0xffffffd8bf027810 */ /* 0x000fe20007ffe0ff */
[----:B------:R-:W-:Y:S01]  /*160e0*/  STL.64 [R1+0x3aa8], R138 ;  /* 0x003aa88a01007387 */ /* 0x000fe20000100a00 */
[----:B------:R-:W-:-:S03]  /*160f0*/  IMAD.WIDE R176, R252, 0x4, R22 ;  /* 0x00000004fcb07825 */ /* 0x000fc600078e0216 */
[----:B------:R-:W-:Y:S01]  /*16100*/  STL.64 [R1+0x3ab0], R140 ;  /* 0x003ab08c01007387 */ /* 0x000fe20000100a00 */
[----:B----4-:R-:W-:-:S03]  /*16110*/  IMAD.WIDE R178, R252, 0x4, R24 ;  /* 0x00000004fcb27825 */ /* 0x010fc600078e0218 */
[----:B------:R3:W-:Y:S04]  /*16120*/  LDGSTS.E [R242+0x2a800], [R160.64], !P3 ;  /* 0x2a800000a0f27fae */ /* 0x0007e8000d921844 */
        /* <DEDUP_REMOVED lines=13> */
[----:B------:R-:W-:-:S03]  /*16200*/  IMAD.WIDE R210, R252, 0x4, R32 ;  /* 0x00000004fcd27825 */ /* 0x000fc600078e0220 */
[----:B------:R3:W-:Y:S01]  /*16210*/  LDGSTS.E [R242+0x2b800], [R172.64], !P6 ;  /* 0x2b800000acf27fae */ /* 0x0007e2000f121844 */
[----:B------:R-:W-:-:S03]  /*16220*/  IMAD.WIDE R34, R252, 0x4, R34 ;  /* 0x00000004fc227825 */ /* 0x000fc600078e0222 */
[----:B------:R-:W-:Y:S04]  /*16230*/  STL.64 [R1+0x3ae0], R172 ;  /* 0x003ae0ac01007387 */ /* 0x000fe80000100a00 */
[----:B------:R3:W-:Y:S01]  /*16240*/  LDGSTS.E [R242+0x2b900], [R174.64], !P6 ;  /* 0x2b900000aef27fae */ /* 0x0007e2000f121844 */
[----:B-1----:R-:W-:-:S03]  /*16250*/  IMAD.WIDE R8, R252, 0x4, R36 ;  /* 0x00000004fc087825 */ /* 0x002fc600078e0224 */
[----:B------:R-:W-:Y:S04]  /*16260*/  STL.64 [R1+0x3ae8], R174 ;  /* 0x003ae8ae01007387 */ /* 0x000fe80000100a00 */
[----:B------:R3:W-:Y:S01]  /*16270*/  LDGSTS.E [R242+0x2ba00], [R176.64], !P6 ;  /* 0x2ba00000b0f27fae */ /* 0x0007e2000f121844 */
[----:B--2---:R-:W-:-:S03]  /*16280*/  IMAD.WIDE R6, R252, 0x4, R38 ;  /* 0x00000004fc067825 */ /* 0x004fc600078e0226 */
[----:B------:R-:W-:Y:S04]  /*16290*/  STL.64 [R1+0x3af0], R176 ;  /* 0x003af0b001007387 */ /* 0x000fe80000100a00 */
[----:B------:R3:W-:Y:S01]  /*162a0*/  LDGSTS.E [R242+0x2bb00], [R178.64], !P6 ;  /* 0x2bb00000b2f27fae */ /* 0x0007e2000f121844 */
[----:B------:R-:W-:Y:S02]  /*162b0*/  ISETP.GE.U32.AND P6, PT, R2, 0x7fffffb5, PT ;  /* 0x7fffffb50200780c */ /* 0x000fe40003fc6070 */
[----:B------:R-:W-:Y:S01]  /*162c0*/  IADD3 R2, R191, -0x30, RZ ;  /* 0xffffffd0bf027810 */ /* 0x000fe20007ffe0ff */
[----:B------:R-:W-:Y:S01]  /*162d0*/  STL.64 [R1+0x3af8], R178 ;  /* 0x003af8b201007387 */ /* 0x000fe20000100a00 */
[----:B------:R-:W-:-:S03]  /*162e0*/  IMAD.WIDE R4, R252, 0x4, R40 ;  /* 0x00000004fc047825 */ /* 0x000fc600078e0228 */
[----:B------:R3:W-:Y:S04]  /*162f0*/  LDGSTS.E [R242+0x2c800], [R180.64], !P4 ;  /* 0x2c800000b4f27fae */ /* 0x0007e8000e121844 */
[----:B------:R-:W-:Y:S04]  /*16300*/  STL.64 [R1+0x3b00], R180 ;  /* 0x003b00b401007387 */ /* 0x000fe80000100a00 */
[----:B------:R3:W-:Y:S04]  /*16310*/  LDGSTS.E [R242+0x2c900], [R206.64], !P4 ;  /* 0x2c900000cef27fae */ /* 0x0007e8000e121844 */
[----:B------:R-:W-:Y:S01]  /*16320*/  STL.64 [R1+0x3b08], R206 ;  /* 0x003b08ce01007387 */ /* 0x000fe20000100a00 */
[----:B------:R-:W-:-:S03]  /*16330*/  IMAD.WIDE R10, R252, 0x4, R42 ;  /* 0x00000004fc0a7825 */ /* 0x000fc600078e022a */
[----:B------:R3:W-:Y:S04]  /*16340*/  LDGSTS.E [R242+0x2ca00], [R208.64], !P4 ;  /* 0x2ca00000d0f27fae */ /* 0x0007e8000e121844 */
[----:B------:R-:W-:Y:S04]  /*16350*/  STL.64 [R1+0x3b10], R208 ;  /* 0x003b10d001007387 */ /* 0x000fe80000100a00 */
[----:B------:R3:W-:Y:S01]  /*16360*/  LDGSTS.E [R242+0x2cb00], [R210.64], !P4 ;  /* 0x2cb00000d2f27fae */ /* 0x0007e2000e121844 */
[----:B------:R-:W-:-:S03]  /*16370*/  ISETP.GE.U32.AND P4, PT, R2, 0x7fffffb1, PT ;  /* 0x7fffffb10200780c */ /* 0x000fc60003f86070 */
[----:B------:R-:W-:Y:S01]  /*16380*/  STL.64 [R1+0x3b18], R210 ;  /* 0x003b18d201007387 */ /* 0x000fe20000100a00 */
[----:B------:R-:W-:-:S03]  /*16390*/  IADD3 R2, R191, -0x34, RZ ;  /* 0xffffffccbf027810 */ /* 0x000fc60007ffe0ff */
[----:B------:R-:W-:Y:S04]  /*163a0*/  STL.64 [R1+0xc28], R34 ;  /* 0x000c282201007387 */ /* 0x000fe80000100a00 */
[----:B------:R3:W-:Y:S04]  /*163b0*/  LDGSTS.E [R242+0x2d800], [R34.64], !P2 ;  /* 0x2d80000022f27fae */ /* 0x0007e8000d121844 */
[----:B------:R1:W-:Y:S04]  /*163c0*/  STL.64 [R1+0xc30], R8 ;  /* 0x000c300801007387 */ /* 0x0003e80000100a00 */
[----:B------:R1:W-:Y:S04]  /*163d0*/  LDGSTS.E [R242+0x2d900], [R8.64], !P2 ;  /* 0x2d90000008f27fae */ /* 0x0003e8000d121844 */
[----:B------:R2:W-:Y:S04]  /*163e0*/  STL.64 [R1+0xc38], R6 ;  /* 0x000c380601007387 */ /* 0x0005e80000100a00 */
[----:B------:R2:W-:Y:S01]  /*163f0*/  LDGSTS.E [R242+0x2da00], [R6.64], !P2 ;  /* 0x2da0000006f27fae */ /* 0x0005e2000d121844 */
[----:B-1----:R-:W-:-:S03]  /*16400*/  IMAD.WIDE R8, R252, 0x4, R44 ;  /* 0x00000004fc087825 */ /* 0x002fc600078e022c */
[----:B------:R1:W-:Y:S04]  /*16410*/  STL.64 [R1+0xc40], R4 ;  /* 0x000c400401007387 */ /* 0x0003e80000100a00 */
[----:B------:R1:W-:Y:S01]  /*16420*/  LDGSTS.E [R242+0x2db00], [R4.64], !P2 ;  /* 0x2db0000004f27fae */ /* 0x0003e2000d121844 */
[----:B------:R-:W-:Y:S01]  /*16430*/  ISETP.GE.U32.AND P2, PT, R2, 0x7fffffad, PT ;  /* 0x7fffffad0200780c */ /* 0x000fe20003f46070 */
[C---:B--2---:R-:W-:Y:S01]  /*16440*/  IMAD.WIDE R6, R252.reuse, 0x4, R46 ;  /* 0x00000004fc067825 */ /* 0x044fe200078e022e */
[----:B------:R-:W-:Y:S01]  /*16450*/  IADD3 R2, R191, -0x38, RZ ;  /* 0xffffffc8bf027810 */ /* 0x000fe20007ffe0ff */
[----:B------:R2:W-:Y:S04]  /*16460*/  LDGSTS.E [R242+0x2e800], [R10.64], !P1 ;  /* 0x2e8000000af27fae */ /* 0x0005e8000c921844 */
[----:B------:R4:W-:Y:S01]  /*16470*/  LDGSTS.E [R242+0x2e900], [R8.64], !P1 ;  /* 0x2e90000008f27fae */ /* 0x0009e2000c921844 */
[----:B-1----:R-:W-:-:S03]  /*16480*/  IMAD.WIDE R4, R252, 0x4, R48 ;  /* 0x00000004fc047825 */ /* 0x002fc600078e0230 */
[----:B------:R1:W-:Y:S04]  /*16490*/  LDGSTS.E [R242+0x2ea00], [R6.64], !P1 ;  /* 0x2ea0000006f27fae */ /* 0x0003e8000c921844 */
[----:B------:R1:W-:Y:S01]  /*164a0*/  LDGSTS.E [R242+0x2eb00], [R4.64], !P1 ;  /* 0x2eb0000004f27fae */ /* 0x0003e2000c921844 */
[----:B------:R-:W-:Y:S01]  /*164b0*/  ISETP.GE.U32.AND P1, PT, R2, 0x7fffffa9, PT ;  /* 0x7fffffa90200780c */ /* 0x000fe20003f26070 */
[C---:B------:R-:W-:Y:S02]  /*164c0*/  IMAD.SHL.U32 R2, R251.reuse, 0x100, RZ ;  /* 0x00000100fb027824 */ /* 0x040fe400078e00ff */
[----:B------:R-:W-:Y:S01]  /*164d0*/  STL.64 [R1+0xca8], R10 ;  /* 0x000ca80a01007387 */ /* 0x000fe20000100a00 */
[----:B------:R-:W-:-:S03]  /*164e0*/  IMAD.SHL.U32 R3, R251, 0x400, RZ ;  /* 0x00000400fb037824 */ /* 0x000fc600078e00ff */
[----:B------:R-:W-:Y:S01]  /*164f0*/  STL.64 [R1+0xcb0], R8 ;  /* 0x000cb00801007387 */ /* 0x000fe20000100a00 */
[----:B------:R-:W-:-:S03]  /*16500*/  LOP3.LUT R2, R2, 0x1800, RZ, 0xc0, !PT ;  /* 0x0000180002027812 */ /* 0x000fc600078ec0ff */
[----:B------:R-:W-:Y:S01]  /*16510*/  STL.64 [R1+0xcb8], R6 ;  /* 0x000cb80601007387 */ /* 0x000fe20000100a00 */
[----:B------:R-:W-:-:S03]  /*16520*/  LOP3.LUT R3, R3, 0x1800, RZ, 0xc0, !PT ;  /* 0x0000180003037812 */ /* 0x000fc600078ec0ff */
[----:B------:R1:W-:Y:S01]  /*16530*/  STL.64 [R1+0xcc0], R4 ;  /* 0x000cc00401007387 */ /* 0x0003e20000100a00 */
[----:B------:R-:W-:-:S04]  /*16540*/  IMAD.WIDE R12, R252, 0x4, R50 ;  /* 0x00000004fc0c7825 */ /* 0x000fc800078e0232 */
[----:B-1----:R-:W-:Y:S02]  /*16550*/  IMAD.SHL.U32 R4, R251, 0x20, RZ ;  /* 0x00000020fb047824 */ /* 0x002fe400078e00ff */
[----:B------:R-:W-:-:S04]  /*16560*/  IMAD.WIDE R128, R252, 0x4, R128 ;  /* 0x00000004fc807825 */ /* 0x000fc800078e0280 */
[----:B------:R-:W-:Y:S01]  /*16570*/  IMAD.WIDE R130, R252, 0x4, R130 ;  /* 0x00000004fc827825 */ /* 0x000fe200078e0282 */
[----:B------:R-:W-:-:S03]  /*16580*/  LOP3.LUT R2, R2, 0x460, R4, 0xf8, !PT ;  /* 0x0000046002027812 */ /* 0x000fc600078ef804 */
[----:B------:R-:W-:-:S04]  /*16590*/  IMAD.WIDE R132, R252, 0x4, R132 ;  /* 0x00000004fc847825 */ /* 0x000fc800078e0284 */
[----:B------:R-:W-:Y:S01]  /*165a0*/  IMAD.WIDE R134, R252, 0x4, R134 ;  /* 0x00000004fc867825 */ /* 0x000fe200078e0286 */
[----:B------:R-:W-:Y:S01]  /*165b0*/  CS2R R220, SRZ ;  /* 0x0000000000dc7805 */ /* 0x000fe2000001ff00 */
[----:B------:R-:W-:Y:S01]  /*165c0*/  CS2R R222, SRZ ;  /* 0x0000000000de7805 */ /* 0x000fe2000001ff00 */
[----:B------:R-:W-:Y:S01]  /*165d0*/  CS2R R224, SRZ ;  /* 0x0000000000e07805 */ /* 0x000fe2000001ff00 */
[----:B------:R-:W-:Y:S01]  /*165e0*/  IMAD R4, R250, 0x10, R3 ;  /* 0x00000010fa047824 */ /* 0x000fe200078e0203 */
[----:B------:R-:W-:Y:S01]  /*165f0*/  CS2R R226, SRZ ;  /* 0x0000000000e27805 */ /* 0x000fe2000001ff00 */
[----:B------:R-:W-:Y:S02]  /*16600*/  IMAD.SHL.U32 R3, R251, 0x4, RZ ;  /* 0x00000004fb037824 */ /* 0x000fe400078e00ff */
[C---:B--2---:R-:W-:Y:S01]  /*16610*/  IMAD.WIDE R10, R252.reuse, 0x4, R52 ;  /* 0x00000004fc0a7825 */ /* 0x044fe200078e0234 */
[----:B------:R1:W-:Y:S03]  /*16620*/  STL.64 [R1+0xd28], R12 ;  /* 0x000d280c01007387 */ /* 0x0003e60000100a00 */
[----:B----4-:R-:W-:Y:S01]  /*16630*/  IMAD.WIDE R8, R252, 0x4, R54 ;  /* 0x00000004fc087825 */ /* 0x010fe200078e0236 */
[----:B------:R-:W-:-:S03]  /*16640*/  LOP3.LUT R3, R2, 0x70, R3, 0x78, !PT ;  /* 0x0000007002037812 */ /* 0x000fc600078e7803 */
[----:B------:R-:W-:Y:S01]  /*16650*/  IMAD.WIDE R6, R252, 0x4, R56 ;  /* 0x00000004fc067825 */ /* 0x000fe200078e0238 */
[----:B------:R-:W-:Y:S04]  /*16660*/  STL.64 [R1+0xd38], R10 ;  /* 0x000d380a01007387 */ /* 0x000fe80000100a00 */
[----:B------:R2:W-:Y:S04]  /*16670*/  STL.64 [R1+0xd48], R8 ;  /* 0x000d480801007387 */ /* 0x0005e80000100a00 */
[----:B------:R4:W-:Y:S04]  /*16680*/  STL.64 [R1+0xd50], R6 ;  /* 0x000d500601007387 */ /* 0x0009e80000100a00 */
[----:B------:R1:W-:Y:S04]  /*16690*/  STL [R1+0x196c], R3 ;  /* 0x00196c0301007387 */ /* 0x0003e80000100800 */
[----:B------:R-:W-:Y:S04]  /*166a0*/  STL.64 [R1+0x3b20], R128 ;  /* 0x003b208001007387 */ /* 0x000fe80000100a00 */
[----:B------:R-:W-:Y:S04]  /*166b0*/  STL.64 [R1+0x3b28], R130 ;  /* 0x003b288201007387 */ /* 0x000fe80000100a00 */
[----:B------:R-:W-:Y:S04]  /*166c0*/  STL.64 [R1+0x3b30], R132 ;  /* 0x003b308401007387 */ /* 0x000fe80000100a00 */
[----:B------:R-:W-:Y:S04]  /*166d0*/  STL.64 [R1+0x3b38], R134 ;  /* 0x003b388601007387 */ /* 0x000fe80000100a00 */
[----:B------:R-:W-:Y:S04]  /*166e0*/  STL [R1+0x1d20], RZ ;  /* 0x001d20ff01007387 */ /* 0x000fe80000100800 */
        /* <DEDUP_REMOVED lines=882> */
[----:B------:R-:W-:Y:S01]  /*19e10*/  STL [R1+0x19ac], RZ ;  /* 0x0019acff01007387 */ /* 0x000fe20000100800 */
[----:B------:R-:W-:-:S03]  /*19e20*/  CS2R R216, SRZ ;  /* 0x0000000000d87805 */ /* 0x000fc6000001ff00 */
[----:B------:R-:W-:Y:S01]  /*19e30*/  STL [R1+0x1990], RZ ;  /* 0x001990ff01007387 */ /* 0x000fe20000100800 */
[----:B------:R-:W-:-:S03]  /*19e40*/  CS2R R218, SRZ ;  /* 0x0000000000da7805 */ /* 0x000fc6000001ff00 */
        /* <DEDUP_REMOVED lines=525> */
[----:B------:R-:W-:Y:S04]  /*1bf20*/  STL [R1], RZ ;  /* 0x000000ff01007387 */ /* 0x000fe80000100800 */
        /* <DEDUP_REMOVED lines=113> */
[----:B------:R-:W-:-:S03]  /*1c640*/  LOP3.LUT R2, R248, 0x60, RZ, 0x3c, !PT ;  /* 0x00000060f8027812 */ /* 0x000fc600078e3cff */
[----:B------:R-:W-:Y:S01]  /*1c650*/  STL [R1+0x1084], RZ ;  /* 0x001084ff01007387 */ /* 0x000fe20000100800 */
[----:B------:R-:W-:-:S03]  /*1c660*/  CS2R R66, SRZ ;  /* 0x0000000000427805 */ /* 0x000fc6000001ff00 */
        /* <DEDUP_REMOVED lines=8> */
[----:B------:R-:W-:Y:S04]  /*1c6f0*/  STL [R1+0x1068], RZ ;  /* 0x001068ff01007387 */ /* 0x000fe80000100800 */
[----:B------:R-:W-:Y:S04]  /*1c700*/  STL [R1+0x106c], RZ ;  /* 0x00106cff01007387 */ /* 0x000fe80000100800 */
[----:B------:R-:W-:Y:S04]  /*1c710*/  STL.64 [R1+0x3bb0], R64 ;  /* 0x003bb04001007387 */ /* 0x000fe80000100a00 */
[----:B------:R-:W-:Y:S04]  /*1c720*/  STL.64 [R1+0x3bb8], R66 ;  /* 0x003bb84201007387 */ /* 0x000fe80000100a00 */
        /* <DEDUP_REMOVED lines=115> */
[----:B------:R-:W-:Y:S01]  /*1ce60*/  STL [R1+0xee4], RZ ;  /* 0x000ee4ff01007387 */ /* 0x000fe20000100800 */
[----:B------:R-:W-:-:S03]  /*1ce70*/  CS2R R240, SRZ ;  /* 0x0000000000f07805 */ /* 0x000fc6000001ff00 */
[----:B------:R3:W-:Y:S04]  /*1ce80*/  LDGSTS.E [R242+0x2f800], [R12.64], !P0 ;  /* 0x2f8000000cf27fae */ /* 0x0007e8000c121844 */
[----:B------:R-:W-:Y:S04]  /*1ce90*/  STL [R1+0xee8], RZ ;  /* 0x000ee8ff01007387 */ /* 0x000fe80000100800 */
[----:B------:R3:W-:Y:S04]  /*1cea0*/  LDGSTS.E [R242+0x2f900], [R10.64], !P0 ;  /* 0x2f9000000af27fae */ /* 0x0007e8000c121844 */
[----:B------:R-:W-:Y:S01]  /*1ceb0*/  STL [R1+0xeec], RZ ;  /* 0x000eecff01007387 */ /* 0x000fe20000100800 */
[----:B------:R-:W-:-:S03]  /*1cec0*/  CS2R R236, SRZ ;  /* 0x0000000000ec7805 */ /* 0x000fc6000001ff00 */
[----:B------:R3:W-:Y:S04]  /*1ced0*/  LDGSTS.E [R242+0x2fa00], [R8.64], !P0 ;  /* 0x2fa0000008f27fae */ /* 0x0007e8000c121844 */
[----:B------:R-:W-:Y:S01]  /*1cee0*/  STL [R1+0x7c0], RZ ;  /* 0x0007c0ff01007387 */ /* 0x000fe20000100800 */
[----:B------:R-:W-:-:S03]  /*1cef0*/  CS2R R238, SRZ ;  /* 0x0000000000ee7805 */ /* 0x000fc6000001ff00 */
[----:B------:R3:W-:Y:S04]  /*1cf00*/  LDGSTS.E [R242+0x2fb00], [R6.64], !P0 ;  /* 0x2fb0000006f27fae */ /* 0x0007e8000c121844 */
[----:B------:R-:W-:Y:S04]  /*1cf10*/  STL [R1+0x7c4], RZ ;  /* 0x0007c4ff01007387 */ /* 0x000fe80000100800 */
[----:B------:R-:W-:Y:S01]  /*1cf20*/  STL [R1+0x7c8], RZ ;  /* 0x0007c8ff01007387 */ /* 0x000fe20000100800 */
[----:B---3--:R-:W-:-:S03]  /*1cf30*/  CS2R R242, SRZ ;  /* 0x0000000000f27805 */ /* 0x008fc6000001ff00 */
        /* <DEDUP_REMOVED lines=260> */
[----:B------:R-:W-:Y:S01]  /*1df80*/  STL.64 [R1+0x3c40], R48 ;  /* 0x003c403001007387 */ /* 0x000fe20000100a00 */
        /* <DEDUP_REMOVED lines=16> */
[----:B------:R-:W-:-:S03]  /*1e090*/  IADD3 R5, R191, -0x3c, RZ ;  /* 0xffffffc4bf057810 */ /* 0x000fc60007ffe0ff */
[----:B------:R-:W-:Y:S01]  /*1e0a0*/  STL.64 [R1+0x3c88], R34 ;  /* 0x003c882201007387 */ /* 0x000fe20000100a00 */
[----:B------:R-:W-:-:S03]  /*1e0b0*/  CS2R R18, SRZ ;  /* 0x0000000000127805 */ /* 0x000fc6000001ff00 */
[----:B------:R-:W-:Y:S01]  /*1e0c0*/  STL.64 [R1+0x3c90], R28 ;  /* 0x003c901c01007387 */ /* 0x000fe20000100a00 */
[----:B-1----:R-:W-:-:S03]  /*1e0d0*/  CS2R R12, SRZ ;  /* 0x00000000000c7805 */ /* 0x002fc6000001ff00 */
[----:B------:R-:W-:Y:S01]  /*1e0e0*/  STL.64 [R1+0x3c98], R30 ;  /* 0x003c981e01007387 */ /* 0x000fe20000100a00 */
[----:B------:R-:W-:-:S03]  /*1e0f0*/  CS2R R14, SRZ ;  /* 0x00000000000e7805 */ /* 0x000fc6000001ff00 */
[----:B------:R-:W-:Y:S01]  /*1e100*/  STL.64 [R1+0x3ca0], R24 ;  /* 0x003ca01801007387 */ /* 0x000fe20000100a00 */
[----:B--2---:R-:W-:-:S03]  /*1e110*/  CS2R R8, SRZ ;  /* 0x0000000000087805 */ /* 0x004fc6000001ff00 */
[----:B------:R-:W-:Y:S01]  /*1e120*/  STL.64 [R1+0x3ca8], R26 ;  /* 0x003ca81a01007387 */ /* 0x000fe20000100a00 */
[----:B------:R-:W-:Y:S01]  /*1e130*/  ISETP.GE.U32.AND P0, PT, R5, 0x7fffffa5, PT ;  /* 0x7fffffa50500780c */ /* 0x000fe20003f06070 */
[----:B------:R-:W-:Y:S02]  /*1e140*/  CS2R R10, SRZ ;  /* 0x00000000000a7805 */ /* 0x000fe4000001ff00 */
[----:B------:R-:W-:Y:S01]  /*1e150*/  STL.64 [R1+0x3cb0], R20 ;  /* 0x003cb01401007387 */ /* 0x000fe20000100a00 */
[----:B------:R-:W-:-:S03]  /*1e160*/  CS2R R4, SRZ ;  /* 0x0000000000047805 */ /* 0x000fc6000001ff00 */
[----:B------:R-:W-:Y:S01]  /*1e170*/  STL.64 [R1+0x3cb8], R22 ;  /* 0x003cb81601007387 */ /* 0x000fe20000100a00 */
[----:B----4-:R-:W-:-:S03]  /*1e180*/  CS2R R6, SRZ ;  /* 0x0000000000067805 */ /* 0x010fc6000001ff00 */
[----:B------:R-:W-:Y:S04]  /*1e190*/  STL.64 [R1+0x3cc0], R16 ;  /* 0x003cc01001007387 */ /* 0x000fe80000100a00 */
[----:B------:R-:W-:Y:S04]  /*1e1a0*/  STL.64 [R1+0x3cc8], R18 ;  /* 0x003cc81201007387 */ /* 0x000fe80000100a00 */
[----:B------:R-:W-:Y:S04]  /*1e1b0*/  STL.64 [R1+0x3cd0], R12 ;  /* 0x003cd00c01007387 */ /* 0x000fe80000100a00 */
[----:B------:R-:W-:Y:S04]  /*1e1c0*/  STL.64 [R1+0x3cd8], R14 ;  /* 0x003cd80e01007387 */ /* 0x000fe80000100a00 */
[----:B------:R1:W-:Y:S04]  /*1e1d0*/  STL.64 [R1+0x3ce0], R8 ;  /* 0x003ce00801007387 */ /* 0x0003e80000100a00 */
[----:B------:R-:W-:Y:S04]  /*1e1e0*/  STL.64 [R1+0x3ce8], R10 ;  /* 0x003ce80a01007387 */ /* 0x000fe80000100a00 */
[----:B------:R2:W-:Y:S04]  /*1e1f0*/  STL.64 [R1+0x3cf0], R4 ;  /* 0x003cf00401007387 */ /* 0x0005e80000100a00 */
[----:B------:R2:W-:Y:S04]  /*1e200*/  STL.64 [R1+0x3cf8], R6 ;  /* 0x003cf80601007387 */ /* 0x0005e80000100a00 */
        /* <DEDUP_REMOVED lines=56> */
[----:B------:R-:W4:Y:S04]  /*1e590*/  LDL.LU.64 R188, [R1+0x2788] ;  /* 0x0027880001bc7983 */ /* 0x000f280000300a00 */
[----:B------:R-:W2:Y:S04]  /*1e5a0*/  LDL.LU.64 R186, [R1+0x2790] ;  /* 0x0027900001ba7983 */ /* 0x000ea80000300a00 */
[----:B------:R-:W2:Y:S04]  /*1e5b0*/  LDL.LU.64 R184, [R1+0x2798] ;  /* 0x0027980001b87983 */ /* 0x000ea80000300a00 */
[----:B------:R-:W2:Y:S04]  /*1e5c0*/  LDL.LU.64 R182, [R1+0x27a0] ;  /* 0x0027a00001b67983 */ /* 0x000ea80000300a00 */
[----:B------:R-:W2:Y:S04]  /*1e5d0*/  LDL.LU.64 R118, [R1+0x27a8] ;  /* 0x0027a80001767983 */ /* 0x000ea80000300a00 */
[----:B------:R-:W2:Y:S04]  /*1e5e0*/  LDL.LU.64 R116, [R1+0x27b0] ;  /* 0x0027b00001747983 */ /* 0x000ea80000300a00 */
[----:B------:R-:W2:Y:S04]  /*1e5f0*/  LDL.LU.64 R114, [R1+0x27b8] ;  /* 0x0027b80001727983 */ /* 0x000ea80000300a00 */
[----:B------:R-:W2:Y:S04]  /*1e600*/  LDL.LU.64 R112, [R1+0x27c0] ;  /* 0x0027c00001707983 */ /* 0x000ea80000300a00 */
        /* <DEDUP_REMOVED lines=24> */
[----:B------:R1:W-:Y:S04]  /*1e790*/  LDGSTS.E [R2+0x28c00], [R128.64], !P5 ;  /* 0x28c0000080027fae */ /* 0x0003e8000e921844 */
[----:B------:R-:W1:Y:S04]  /*1e7a0*/  LDL.LU.64 R202, [R1+0x2778] ;  /* 0x0027780001ca7983 */ /* 0x000e680000300a00 */
[----:B------:R1:W-:Y:S04]  /*1e7b0*/  LDGSTS.E [R2+0x28d00], [R130.64], !P5 ;  /* 0x28d0000082027fae */ /* 0x0003e8000e921844 */
[----:B------:R-:W3:Y:S04]  /*1e7c0*/  LDL.LU.64 R200, [R1+0x2770] ;  /* 0x0027700001c87983 */ /* 0x000ee80000300a00 */
[----:B------:R1:W-:Y:S04]  /*1e7d0*/  LDGSTS.E [R2+0x28e00], [R132.64], !P5 ;  /* 0x28e0000084027fae */ /* 0x0003e8000e921844 */
[----:B------:R1:W-:Y:S01]  /*1e7e0*/  LDGSTS.E [R2+0x28f00], [R134.64], !P5 ;  /* 0x28f0000086027fae */ /* 0x0003e2000e921844 */
[----:B------:R-:W-:-:S03]  /*1e7f0*/  ISETP.NE.U32.AND P5, PT, R0, RZ, PT ;  /* 0x000000ff0000720c */ /* 0x000fc60003fa5070 */
[----:B------:R-:W3:Y:S01]  /*1e800*/  LDL.LU.64 R196, [R1+0x2768] ;  /* 0x0027680001c47983 */ /* 0x000ee20000300a00 */
[----:B------:R-:W-:-:S03]  /*1e810*/  IADD3 R0, R191, -0x40, RZ ;  /* 0xffffffc0bf007810 */ /* 0x000fc60007ffe0ff */
[----:B------:R-:W3:Y:S01]  /*1e820*/  LDL.LU.64 R190, [R1+0x2760] ;  /* 0x0027600001be7983 */ /* 0x000ee20000300a00 */
[----:B----4-:R-:W-:-:S03]  /*1e830*/  IMAD.WIDE R144, R252, 0x4, R188 ;  /* 0x00000004fc907825 */ /* 0x010fc600078e02bc */
[----:B------:R-:W4:Y:S01]  /*1e840*/  LDL.LU.64 R188, [R1+0x2758] ;  /* 0x0027580001bc7983 */ /* 0x000f220000300a00 */
[----:B--2---:R-:W-:-:S03]  /*1e850*/  IMAD.WIDE R152, R252, 0x4, R186 ;  /* 0x00000004fc987825 */ /* 0x004fc600078e02ba */
[----:B------:R-:W2:Y:S01]  /*1e860*/  LDL.LU.64 R186, [R1+0x2750] ;  /* 0x0027500001ba7983 */ /* 0x000ea20000300a00 */
[----:B------:R-:W-:-:S03]  /*1e870*/  IMAD.WIDE R146, R252, 0x4, R184 ;  /* 0x00000004fc927825 */ /* 0x000fc600078e02b8 */
[----:B------:R-:W2:Y:S01]  /*1e880*/  LDL.LU.64 R184, [R1+0x2748] ;  /* 0x0027480001b87983 */ /* 0x000ea20000300a00 */
[----:B------:R-:W-:-:S03]  /*1e890*/  IMAD.WIDE R148, R252, 0x4, R182 ;  /* 0x00000004fc947825 */ /* 0x000fc600078e02b6 */
[----:B------:R-:W-:Y:S01]  /*1e8a0*/  STL.64 [R1+0x3d00], R144 ;  /* 0x003d009001007387 */ /* 0x000fe20000100a00 */
[----:B------:R-:W-:-:S03]  /*1e8b0*/  IMAD.WIDE R150, R252, 0x4, R118 ;  /* 0x00000004fc967825 */ /* 0x000fc600078e0276 */
[----:B------:R-:W-:Y:S04]  /*1e8c0*/  STL.64 [R1+0x3d08], R146 ;  /* 0x003d089201007387 */ /* 0x000fe80000100a00 */
[----:B------:R-:W-:Y:S04]  /*1e8d0*/  STL.64 [R1+0x3d10], R148 ;  /* 0x003d109401007387 */ /* 0x000fe80000100a00 */
[----:B------:R-:W-:Y:S04]  /*1e8e0*/  STL.64 [R1+0x3d18], R150 ;  /* 0x003d189601007387 */ /* 0x000fe80000100a00 */
[----:B------:R-:W2:Y:S01]  /*1e8f0*/  LDL.LU.64 R182, [R1+0x2740] ;  /* 0x0027400001b67983 */ /* 0x000ea20000300a00 */
[----:B------:R-:W-:-:S03]  /*1e900*/  IMAD.WIDE R154, R252, 0x4, R116 ;  /* 0x00000004fc9a7825 */ /* 0x000fc600078e0274 */
[----:B------:R-:W2:Y:S04]  /*1e910*/  LDL.LU.64 R118, [R1+0x2738] ;  /* 0x0027380001767983 */ /* 0x000ea80000300a00 */
[----:B------:R-:W2:Y:S01]  /*1e920*/  LDL.LU.64 R116, [R1+0x2730] ;  /* 0x0027300001747983 */ /* 0x000ea20000300a00 */
[----:B------:R-:W-:-:S03]  /*1e930*/  IMAD.WIDE R156, R252, 0x4, R114 ;  /* 0x00000004fc9c7825 */ /* 0x000fc600078e0272 */
[----:B------:R-:W2:Y:S01]  /*1e940*/  LDL.LU.64 R114, [R1+0x2728] ;  /* 0x0027280001727983 */ /* 0x000ea20000300a00 */
[----:B------:R-:W-:-:S03]  /*1e950*/  IMAD.WIDE R158, R252, 0x4, R112 ;  /* 0x00000004fc9e7825 */ /* 0x000fc600078e0270 */
[----:B------:R1:W-:Y:S01]  /*1e960*/  LDGSTS.E [R2+0x29c00], [R144.64], !P3 ;  /* 0x29c0000090027fae */ /* 0x0003e2000d921844 */
[----:B------:R-:W-:Y:S02]  /*1e970*/  IMAD.MOV.U32 R113, RZ, RZ, 0x1f ;  /* 0x0000001fff717424 */ /* 0x000fe400078e00ff */
[----:B------:R-:W-:Y:S01]  /*1e980*/  IMAD.MOV.U32 R3, RZ, RZ, c[0x0][0x18c] ;  /* 0x00006300ff037624 */ /* 0x000fe200078e00ff */
[----:B------:R1:W-:Y:S02]  /*1e990*/  LDGSTS.E [R2+0x29d00], [R146.64], !P3 ;  /* 0x29d0000092027fae */ /* 0x0003e4000d921844 */
[----:B------:R-:W-:Y:S02]  /*1e9a0*/  IADD3 R113, R113, c[0x0][0x180], RZ ;  /* 0x0000600071717a10 */ /* 0x000fe40007ffe0ff */
[----:B------:R-:W2:Y:S01]  /*1e9b0*/  LDL.LU.64 R198, [R1+0x2720] ;  /* 0x0027200001c67983 */ /* 0x000ea20000300a00 */
[----:B------:R-:W-:-:S03]  /*1e9c0*/  IMAD.SHL.U32 R3, R3, 0x20, RZ ;  /* 0x0000002003037824 */ /* 0x000fc600078e00ff */
[----:B------:R1:W-:Y:S04]  /*1e9d0*/  LDGSTS.E [R2+0x29e00], [R148.64], !P3 ;  /* 0x29e0000094027fae */ /* 0x0003e8000d921844 */
[----:B------:R-:W2:Y:S04]  /*1e9e0*/  LDL.LU.64 R194, [R1+0x2718] ;  /* 0x0027180001c27983 */ /* 0x000ea80000300a00 */
[----:B------:R1:W-:Y:S04]  /*1e9f0*/  LDGSTS.E [R2+0x29f00], [R150.64], !P3 ;  /* 0x29f0000096027fae */ /* 0x0003e8000d921844 */
[----:B------:R-:W2:Y:S04]  /*1ea00*/  LDL.LU.64 R192, [R1+0x2710] ;  /* 0x0027100001c07983 */ /* 0x000ea80000300a00 */
[----:B------:R1:W-:Y:S04]  /*1ea10*/  LDGSTS.E [R2+0x2ac00], [R152.64], !P6 ;  /* 0x2ac0000098027fae */ /* 0x0003e8000f121844 */
[----:B------:R-:W-:Y:S04]  /*1ea20*/  STL.64 [R1+0x3d20], R152 ;  /* 0x003d209801007387 */ /* 0x000fe80000100a00 */
[----:B------:R1:W-:Y:S04]  /*1ea30*/  LDGSTS.E [R2+0x2ad00], [R154.64], !P6 ;  /* 0x2ad000009a027fae */ /* 0x0003e8000f121844 */
[----:B------:R-:W-:Y:S04]  /*1ea40*/  STL.64 [R1+0x3d28], R154 ;  /* 0x003d289a01007387 */ /* 0x000fe80000100a00 */
[----:B------:R1:W-:Y:S04]  /*1ea50*/  LDGSTS.E [R2+0x2ae00], [R156.64], !P6 ;  /* 0x2ae000009c027fae */ /* 0x0003e8000f121844 */
[----:B------:R-:W-:Y:S04]  /*1ea60*/  STL.64 [R1+0x3d30], R156 ;  /* 0x003d309c01007387 */ /* 0x000fe80000100a00 */
[----:B------:R1:W-:Y:S01]  /*1ea70*/  LDGSTS.E [R2+0x2af00], [R158.64], !P6 ;  /* 0x2af000009e027fae */ /* 0x0003e2000f121844 */
[----:B------:R-:W-:-:S03]  /*1ea80*/  ISETP.GE.AND P6, PT, R113, 0x20, PT ;  /* 0x000000207100780c */ /* 0x000fc60003fc6270 */
[----:B------:R-:W-:Y:S04]  /*1ea90*/  STL.64 [R1+0x3d38], R158 ;  /* 0x003d389e01007387 */ /* 0x000fe80000100a00 */
[----:B------:R-:W2:Y:S01]  /*1eaa0*/  LDL.LU.64 R112, [R1+0x2708] ;  /* 0x0027080001707983 */ /* 0x000ea20000300a00 */
[----:B-1----:R-:W-:-:S04]  /*1eab0*/  IMAD.WIDE R8, R3, 0x4, R202 ;  /* 0x0000000403087825 */ /* 0x002fc800078e02ca */
[C---:B---3--:R-:W-:Y:S01]  /*1eac0*/  IMAD.WIDE R4, R3.reuse, 0x4, R200 ;  /* 0x0000000403047825 */ /* 0x048fe200078e02c8 */
[----:B------:R-:W-:Y:S04]  /*1ead0*/  STL.64 [R1+0x2778], R8 ;  /* 0x0027780801007387 */ /* 0x000fe80000100a00 */
[----:B------:R4:W-:Y:S01]  /*1eae0*/  STL.64 [R1+0x2770], R4 ;  /* 0x0027700401007387 */ /* 0x0009e20000100a00 */
[----:B------:R-:W-:-:S05]  /*1eaf0*/  IMAD.WIDE R6, R3, 0x4, R196 ;  /* 0x0000000403067825 */ /* 0x000fca00078e02c4 */
[----:B------:R2:W-:Y:S01]  /*1eb00*/  STL.64 [R1+0x2768], R6 ;  /* 0x0027680601007387 */ /* 0x0005e20000100a00 */
[----:B------:R-:W-:-:S03]  /*1eb10*/  IMAD.WIDE R242, R3, 0x4, R190 ;  /* 0x0000000403f27825 */ /* 0x000fc600078e02be */
[----:B------:R-:W3:Y:S04]  /*1eb20*/  LDL.LU.64 R202, [R1+0x2700] ;  /* 0x0027000001ca7983 */ /* 0x000ee80000300a00 */
[----:B------:R-:W3:Y:S01]  /*1eb30*/  LDL.LU.64 R200, [R1+0x26f8] ;  /* 0x0026f80001c87983 */ /* 0x000ee20000300a00 */
[----:B----4-:R-:W-:-:S04]  /*1eb40*/  IMAD.WIDE R4, R3, 0x4, R188 ;  /* 0x0000000403047825 */ /* 0x010fc800078e02bc */
[C---:B--2---:R-:W-:Y:S01]  /*1eb50*/  IMAD.WIDE R6, R3.reuse, 0x4, R186 ;  /* 0x0000000403067825 */ /* 0x044fe200078e02ba */
[----:B------:R1:W-:Y:S04]  /*1eb60*/  STL.64 [R1+0x2758], R4 ;  /* 0x0027580401007387 */ /* 0x0003e80000100a00 */
[----:B------:R-:W2:Y:S04]  /*1eb70*/  LDL.LU.64 R190, [R1+0x26f0] ;  /* 0x0026f00001be7983 */ /* 0x000ea80000300a00 */
[----:B------:R-:W4:Y:S01]  /*1eb80*/  LDL.LU.64 R186, [R1+0x26e8] ;  /* 0x0026e80001ba7983 */ /* 0x000f220000300a00 */
[----:B-1----:R-:W-:-:S03]  /*1eb90*/  IMAD.WIDE R4, R3, 0x4, R184 ;  /* 0x0000000403047825 */ /* 0x002fc600078e02b8 */
[----:B------:R-:W-:Y:S04]  /*1eba0*/  STL.64 [R1+0x2750], R6 ;  /* 0x0027500601007387 */ /* 0x000fe80000100a00 */
[----:B------:R-:W4:Y:S04]  /*1ebb0*/  LDL.LU.64 R184, [R1+0x26e0] ;  /* 0x0026e00001b87983 */ /* 0x000f280000300a00 */
[----:B------:R-:W-:Y:S04]  /*1ebc0*/  STL.64 [R1+0x2760], R242 ;  /* 0x002760f201007387 */ /* 0x000fe80000100a00 */
[----:B------:R1:W-:Y:S04]  /*1ebd0*/  STL.64 [R1+0x2748], R4 ;  /* 0x0027480401007387 */ /* 0x0003e80000100a00 */
[----:B------:R-:W-:Y:S04]  /*1ebe0*/  STL.64 [R1+0x3d40], R242 ;  /* 0x003d40f201007387 */ /* 0x000fe80000100a00 */
[----:B------:R-:W4:Y:S01]  /*1ebf0*/  LDL.LU.64 R188, [R1+0x26d8] ;  /* 0x0026d80001bc7983 */ /* 0x000f220000300a00 */
[----:B------:R-:W-:-:S03]  /*1ec00*/  IMAD.WIDE R240, R3, 0x4, R182 ;  /* 0x0000000403f07825 */ /* 0x000fc600078e02b6 */
[----:B------:R-:W4:Y:S01]  /*1ec10*/  LDL.LU.64 R182, [R1+0x26d0] ;  /* 0x0026d00001b67983 */ /* 0x000f220000300a00 */
[----:B-1----:R-:W-:-:S04]  /*1ec20*/  IMAD.WIDE R4, R3, 0x4, R118 ;  /* 0x0000000403047825 */ /* 0x002fc800078e0276 */
[C---:B------:R-:W-:Y:S01]  /*1ec30*/  IMAD.WIDE R6, R3.reuse, 0x4, R116 ;  /* 0x0000000403067825 */ /* 0x040fe200078e0274 */
[----:B------:R1:W-:Y:S04]  /*1ec40*/  STL.64 [R1+0x2738], R4 ;  /* 0x0027380401007387 */ /* 0x0003e80000100a00 */
[----:B------:R-:W4:Y:S04]  /*1ec50*/  LDL.LU.64 R118, [R1+0x26c8] ;  /* 0x0026c80001767983 */ /* 0x000f280000300a00 */
[----:B------:R1:W-:Y:S04]  /*1ec60*/  STL.64 [R1+0x2730], R6 ;  /* 0x0027300601007387 */ /* 0x0003e80000100a00 */
[----:B------:R-:W4:Y:S04]  /*1ec70*/  LDL.LU.64 R196, [R1+0x26c0] ;  /* 0x0026c00001c47983 */ /* 0x000f280000300a00 */
[----:B------:R-:W4:Y:S01]  /*1ec80*/  LDL.LU.64 R116, [R1+0x2438] ;  /* 0x0024380001747983 */ /* 0x000f220000300a00 */
[----:B-1----:R-:W-:-:S05]  /*1ec90*/  IMAD.WIDE R4, R3, 0x4, R114 ;  /* 0x0000000403047825 */ /* 0x002fca00078e0272 */
[----:B------:R1:W-:Y:S01]  /*1eca0*/  STL.64 [R1+0x2728], R4 ;  /* 0x0027280401007387 */ /* 0x0003e20000100a00 */
[----:B------:R-:W-:-:S03]  /*1ecb0*/  IMAD.WIDE R6, R3, 0x4, R192 ;  /* 0x0000000403067825 */ /* 0x000fc600078e02c0 */
[----:B------:R-:W4:Y:S01]  /*1ecc0*/  LDL.LU.64 R114, [R1+0x2430] ;  /* 0x0024300001727983 */ /* 0x000f220000300a00 */
[----:B------:R-:W-:-:S03]  /*1ecd0*/  IMAD.WIDE R70, R3, 0x4, R198 ;  /* 0x0000000403467825 */ /* 0x000fc600078e02c6 */
[----:B------:R-:W-:Y:S01]  /*1ece0*/  STL.64 [R1+0x2740], R240 ;  /* 0x002740f001007387 */ /* 0x000fe20000100a00 */
[----:B-1----:R-:W-:-:S03]  /*1ecf0*/  IMAD.WIDE R4, R3, 0x4, R194 ;  /* 0x0000000403047825 */ /* 0x002fc600078e02c2 */
[----:B------:R-:W-:Y:S04]  /*1ed00*/  STL.64 [R1+0x3d48], R240 ;  /* 0x003d48f001007387 */ /* 0x000fe80000100a00 */
[----:B------:R-:W4:Y:S04]  /*1ed10*/  LDL.LU.64 R198, [R1+0x2428] ;  /* 0x0024280001c67983 */ /* 0x000f280000300a00 */
[----:B------:R1:W-:Y:S04]  /*1ed20*/  STL.64 [R1+0x2718], R4 ;  /* 0x0027180401007387 */ /* 0x0003e80000100a00 */
[----:B------:R-:W-:Y:S04]  /*1ed30*/  STL.64 [R1+0x2710], R6 ;  /* 0x0027100601007387 */ /* 0x000fe80000100a00 */
[----:B------:R-:W4:Y:S04]  /*1ed40*/  LDL.LU.64 R194, [R1+0x2420] ;  /* 0x0024200001c27983 */ /* 0x000f280000300a00 */
[----:B------:R-:W4:Y:S01]  /*1ed50*/  LDL.LU.64 R192, [R1+0x2418] ;  /* 0x0024180001c07983 */ /* 0x000f220000300a00 */
[----:B-1----:R-:W-:-:S05]  /*1ed60*/  IMAD.WIDE R4, R3, 0x4, R112 ;  /* 0x0000000403047825 */ /* 0x002fca00078e0270 */
[----:B------:R3:W-:Y:S04]  /*1ed70*/  STL.64 [R1+0x2708], R4 ;  /* 0x0027080401007387 */ /* 0x0007e80000100a00 */
[----:B------:R-:W4:Y:S04]  /*1ed80*/  LDL.LU.64 R112, [R1+0x2410] ;  /* 0x0024100001707983 */ /* 0x000f280000300a00 */
[----:B------:R-:W-:Y:S04]  /*1ed90*/  STL.64 [R1+0x2720], R70 ;  /* 0x0027204601007387 */ /* 0x000fe80000100a00 */
[----:B------:R-:W-:Y:S01]  /*1eda0*/  STL.64 [R1+0x3d50], R70 ;  /* 0x003d504601007387 */ /* 0x000fe20000100a00 */
[----:B---3--:R-:W-:-:S04]  /*1edb0*/  IMAD.WIDE R4, R3, 0x4, R200 ;  /* 0x0000000403047825 */ /* 0x008fc800078e02c8 */
[----:B------:R-:W-:-:S04]  /*1edc0*/  IMAD.WIDE R68, R3, 0x4, R202 ;  /* 0x0000000403447825 */ /* 0x000fc800078e02ca */
[C---:B--2---:R-:W-:Y:S02]  /*1edd0*/  IMAD.WIDE R6, R3.reuse, 0x4, R190 ;  /* 0x0000000403067825 */ /* 0x044fe400078e02be */
[----:B------:R-:W2:Y:S04]  /*1ede0*/  LDL.LU.64 R190, [R1+0x2408] ;  /* 0x0024080001be7983 */ /* 0x000ea80000300a00 */
[----:B------:R4:W-:Y:S04]  /*1edf0*/  STL.64 [R1+0x26f8], R4 ;  /* 0x0026f80401007387 */ /* 0x0009e80000100a00 */
[----:B------:R-:W-:Y:S01]  /*1ee00*/  STL.64 [R1+0x26f0], R6 ;  /* 0x0026f00601007387 */ /* 0x000fe20000100a00 */
[----:B----4-:R-:W-:-:S03]  /*1ee10*/  IMAD.WIDE R4, R3, 0x4, R186 ;  /* 0x0000000403047825 */ /* 0x010fc600078e02ba */
[----:B------:R-:W3:Y:S01]  /*1ee20*/  LDL.LU.64 R186, [R1+0x2400] ;  /* 0x0024000001ba7983 */ /* 0x000ee20000300a00 */
[----:B------:R-:W-:-:S03]  /*1ee30*/  IMAD.WIDE R246, R3, 0x4, R184 ;  /* 0x0000000403f67825 */ /* 0x000fc600078e02b8 */
[----:B------:R-:W-:Y:S04]  /*1ee40*/  STL.64 [R1+0x2700], R68 ;  /* 0x0027004401007387 */ /* 0x000fe80000100a00 */
[----:B------:R1:W-:Y:S04]  /*1ee50*/  STL.64 [R1+0x26e8], R4 ;  /* 0x0026e80401007387 */ /* 0x0003e80000100a00 */
[----:B------:R-:W-:Y:S04]  /*1ee60*/  STL.64 [R1+0x3d58], R68 ;  /* 0x003d584401007387 */ /* 0x000fe80000100a00 */
[----:B------:R-:W4:Y:S01]  /*1ee70*/  LDL.LU.64 R184, [R1+0x23f8] ;  /* 0x0023f80001b87983 */ /* 0x000f220000300a00 */
[----:B-1----:R-:W-:-:S03]  /*1ee80*/  IMAD.WIDE R4, R3, 0x4, R188 ;  /* 0x0000000403047825 */ /* 0x002fc600078e02bc */
[----:B------:R-:W4:Y:S01]  /*1ee90*/  LDL.LU.64 R188, [R1+0x23f0] ;  /* 0x0023f00001bc7983 */ /* 0x000f220000300a00 */
[----:B------:R-:W-:-:S03]  /*1eea0*/  IMAD.WIDE R6, R3, 0x4, R182 ;  /* 0x0000000403067825 */ /* 0x000fc600078e02b6 */
[----:B------:R1:W-:Y:S04]  /*1eeb0*/  STL.64 [R1+0x26d8], R4 ;  /* 0x0026d80401007387 */ /* 0x0003e80000100a00 */
[----:B------:R-:W4:Y:S04]  /*1eec0*/  LDL.LU.64 R182, [R1+0x23e8] ;  /* 0x0023e80001b67983 */ /* 0x000f280000300a00 */
[----:B------:R1:W-:Y:S02]  /*1eed0*/  STL.64 [R1+0x26d0], R6 ;  /* 0x0026d00601007387 */ /* 0x0003e40000100a00 */
[----:B-1----:R-:W-:-:S02]  /*1eee0*/  IMAD.WIDE R4, R3, 0x4, R118 ;  /* 0x0000000403047825 */ /* 0x002fc400078e0276 */
[----:B------:R-:W4:Y:S02]  /*1eef0*/  LDL.LU.64 R118, [R1+0x23e0] ;  /* 0x0023e00001767983 */ /* 0x000f240000300a00 */
[C---:B------:R-:W-:Y:S02]  /*1ef00*/  IMAD.WIDE R244, R3.reuse, 0x4, R196 ;  /* 0x0000000403f47825 */ /* 0x040fe400078e02c4 */
[----:B------:R-:W-:Y:S02]  /*1ef10*/  STL.64 [R1+0x26e0], R246 ;  /* 0x0026e0f601007387 */ /* 0x000fe40000100a00 */
[C---:B------:R-:W-:Y:S02]  /*1ef20*/  IMAD.WIDE R6, R3.reuse, 0x4, R116 ;  /* 0x0000000403067825 */ /* 0x040fe400078e0274 */
[----:B------:R1:W-:Y:S04]  /*1ef30*/  STL.64 [R1+0x26c8], R4 ;  /* 0x0026c80401007387 */ /* 0x0003e80000100a00 */
[----:B------:R-:W-:Y:S04]  /*1ef40*/  STL.64 [R1+0x3d60], R246 ;  /* 0x003d60f601007387 */ /* 0x000fe80000100a00 */
[----:B------:R-:W4:Y:S04]  /*1ef50*/  LDL.LU.64 R196, [R1+0x23d8] ;  /* 0x0023d80001c47983 */ /* 0x000f280000300a00 */
[----:B------:R1:W-:Y:S04]  /*1ef60*/  STL.64 [R1+0x2438], R6 ;  /* 0x0024380601007387 */ /* 0x0003e80000100a00 */
[----:B------:R-:W4:Y:S01]  /*1ef70*/  LDL.LU.64 R116, [R1+0x23d0] ;  /* 0x0023d00001747983 */ /* 0x000f220000300a00 */
[----:B-1----:R-:W-:-:S05]  /*1ef80*/  IMAD.WIDE R4, R3, 0x4, R114 ;  /* 0x0000000403047825 */ /* 0x002fca00078e0272 */
[----:B------:R1:W-:Y:S04]  /*1ef90*/  STL.64 [R1+0x2430], R4 ;  /* 0x0024300401007387 */ /* 0x0003e80000100a00 */
[----:B------:R-:W4:Y:S01]  /*1efa0*/  LDL.LU.64 R114, [R1+0x23c8] ;  /* 0x0023c80001727983 */ /* 0x000f220000300a00 */
[----:B------:R-:W-:-:S03]  /*1efb0*/  IMAD.WIDE R6, R3, 0x4, R192 ;  /* 0x0000000403067825 */ /* 0x000fc600078e02c0 */
[----:B------:R-:W-:Y:S01]  /*1efc0*/  STL.64 [R1+0x26c0], R244 ;  /* 0x0026c0f401007387 */ /* 0x000fe20000100a00 */
[----:B-1----:R-:W-:-:S03]  /*1efd0*/  IMAD.WIDE R4, R3, 0x4, R198 ;  /* 0x0000000403047825 */ /* 0x002fc600078e02c6 */
[----:B------:R-:W-:Y:S04]  /*1efe0*/  STL.64 [R1+0x3d68], R244 ;  /* 0x003d68f401007387 */ /* 0x000fe80000100a00 */
[----:B------:R1:W-:Y:S01]  /*1eff0*/  STL.64 [R1+0x2428], R4 ;  /* 0x0024280401007387 */ /* 0x0003e20000100a00 */
[----:B------:R-:W-:-:S03]  /*1f000*/  IMAD.WIDE R250, R3, 0x4, R194 ;  /* 0x0000000403fa7825 */ /* 0x000fc600078e02c2 */
[----:B------:R-:W4:Y:S04]  /*1f010*/  LDL.LU.64 R192, [R1+0x23c0] ;  /* 0x0023c00001c07983 */ /* 0x000f280000300a00 */
[----:B------:R-:W-:Y:S01]  /*1f020*/  STL.64 [R1+0x2418], R6 ;  /* 0x0024180601007387 */ /* 0x000fe20000100a00 */
[----:B-1----:R-:W-:-:S03]  /*1f030*/  IMAD.WIDE R4, R3, 0x4, R112 ;  /* 0x0000000403047825 */ /* 0x002fc600078e0270 */
[----:B------:R-:W4:Y:S04]  /*1f040*/  LDL.LU.64 R202, [R1+0x23b8] ;  /* 0x0023b80001ca7983 */ /* 0x000f280000300a00 */
[----:B------:R-:W4:Y:S04]  /*1f050*/  LDL.LU.64 R194, [R1+0x23b0] ;  /* 0x0023b00001c27983 */ /* 0x000f280000300a00 */
[----:B------:R2:W-:Y:S04]  /*1f060*/  STL.64 [R1+0x2410], R4 ;  /* 0x0024100401007387 */ /* 0x0005e80000100a00 */
[----:B------:R-:W4:Y:S04]  /*1f070*/  LDL.LU.64 R112, [R1+0x23a8] ;  /* 0x0023a80001707983 */ /* 0x000f280000300a00 */
[----:B------:R-:W-:Y:S04]  /*1f080*/  STL.64 [R1+0x2420], R250 ;  /* 0x002420fa01007387 */ /* 0x000fe80000100a00 */
[----:B------:R-:W-:Y:S01]  /*1f090*/  STL.64 [R1+0x3d70], R250 ;  /* 0x003d70fa01007387 */ /* 0x000fe20000100a00 */
[----:B--2---:R-:W-:-:S05]  /*1f0a0*/  IMAD.WIDE R4, R3, 0x4, R190 ;  /* 0x0000000403047825 */ /* 0x004fca00078e02be */
[----:B------:R4:W-:Y:S04]  /*1f0b0*/  STL.64 [R1+0x2408], R4 ;  /* 0x0024080401007387 */ /* 0x0009e80000100a00 */
[----:B------:R-:W2:Y:S01]  /*1f0c0*/  LDL.LU.64 R200, [R1+0x23a0] ;  /* 0x0023a00001c87983 */ /* 0x000ea20000300a00 */
[----:B---3--:R-:W-:-:S03]  /*1f0d0*/  IMAD.WIDE R248, R3, 0x4, R186 ;  /* 0x0000000403f87825 */ /* 0x008fc600078e02ba */
[----:B------:R-:W3:Y:S01]  /*1f0e0*/  LDL.LU.64 R186, [R1+0x2398] ;  /* 0x0023980001ba7983 */ /* 0x000ee20000300a00 */
[----:B----4-:R-:W-:-:S03]  /*1f0f0*/  IMAD.WIDE R4, R3, 0x4, R184 ;  /* 0x0000000403047825 */ /* 0x010fc600078e02b8 */
[----:B------:R-:W4:Y:S01]  /*1f100*/  LDL.LU.64 R184, [R1+0x2390] ;  /* 0x0023900001b87983 */ /* 0x000f220000300a00 */
[----:B------:R-:W-:-:S03]  /*1f110*/  IMAD.WIDE R6, R3, 0x4, R188 ;  /* 0x0000000403067825 */ /* 0x000fc600078e02bc */
[----:B------:R1:W-:Y:S04]  /*1f120*/  STL.64 [R1+0x23f8], R4 ;  /* 0x0023f80401007387 */ /* 0x0003e80000100a00 */
[----:B------:R-:W4:Y:S04]  /*1f130*/  LDL.LU.64 R190, [R1+0x2388] ;  /* 0x0023880001be7983 */ /* 0x000f280000300a00 */
[----:B------:R1:W-:Y:S02]  /*1f140*/  STL.64 [R1+0x23f0], R6 ;  /* 0x0023f00601007387 */ /* 0x0003e40000100a00 */
[----:B-1----:R-:W-:-:S02]  /*1f150*/  IMAD.WIDE R4, R3, 0x4, R182 ;  /* 0x0000000403047825 */ /* 0x002fc400078e02b6 */
[----:B------:R-:W4:Y:S04]  /*1f160*/  LDL.LU.64 R182, [R1+0x2380] ;  /* 0x0023800001b67983 */ /* 0x000f280000300a00 */
[----:B------:R-:W-:Y:S04]  /*1f170*/  STL.64 [R1+0x2400], R248 ;  /* 0x002400f801007387 */ /* 0x000fe80000100a00 */
[----:B------:R1:W-:Y:S04]  /*1f180*/  STL.64 [R1+0x23e8], R4 ;  /* 0x0023e80401007387 */ /* 0x0003e80000100a00 */
[----:B------:R-:W-:Y:S04]  /*1f190*/  STL.64 [R1+0x3d78], R248 ;  /* 0x003d78f801007387 */ /* 0x000fe80000100a00 */
[----:B------:R-:W4:Y:S01]  /*1f1a0*/  LDL.LU.64 R198, [R1+0x2378] ;  /* 0x0023780001c67983 */ /* 0x000f220000300a00 */
[----:B------:R-:W-:-:S03]  /*1f1b0*/  IMAD.WIDE R66, R3, 0x4, R118 ;  /* 0x0000000403427825 */ /* 0x000fc600078e0276 */
[----:B------:R-:W4:Y:S04]  /*1f1c0*/  LDL.LU.64 R188, [R1+0x2370] ;  /* 0x0023700001bc7983 */ /* 0x000f280000300a00 */
[----:B------:R-:W4:Y:S01]  /*1f1d0*/  LDL.LU.64 R118, [R1+0x2368] ;  /* 0x0023680001767983 */ /* 0x000f220000300a00 */
[----:B------:R-:W-:-:S04]  /*1f1e0*/  IMAD.WIDE R8, R3, 0x4, R196 ;  /* 0x0000000403087825 */ /* 0x000fc800078e02c4 */
[C---:B------:R-:W-:Y:S01]  /*1f1f0*/  IMAD.WIDE R6, R3.reuse, 0x4, R116 ;  /* 0x0000000403067825 */ /* 0x040fe200078e0274 */
[----:B------:R1:W-:Y:S04]  /*1f200*/  STL.64 [R1+0x23d8], R8 ;  /* 0x0023d80801007387 */ /* 0x0003e80000100a00 */
[----:B------:R-:W4:Y:S04]  /*1f210*/  LDL.LU.64 R196, [R1+0x2360] ;  /* 0x0023600001c47983 */ /* 0x000f280000300a00 */
[----:B------:R1:W-:Y:S04]  /*1f220*/  STL.64 [R1+0x23d0], R6 ;  /* 0x0023d00601007387 */ /* 0x0003e80000100a00 */
[----:B------:R-:W4:Y:S01]  /*1f230*/  LDL.LU.64 R116, [R1+0x2358] ;  /* 0x0023580001747983 */ /* 0x000f220000300a00 */
[----:B-1----:R-:W-:-:S05]  /*1f240*/  IMAD.WIDE R4, R3, 0x4, R114 ;  /* 0x0000000403047825 */ /* 0x002fca00078e0272 */
[----:B------:R1:W-:Y:S04]  /*1f250*/  STL.64 [R1+0x23c8], R4 ;  /* 0x0023c80401007387 */ /* 0x0003e80000100a00 */
[----:B------:R-:W4:Y:S01]  /*1f260*/  LDL.LU.64 R114, [R1+0x2350] ;  /* 0x0023500001727983 */ /* 0x000f220000300a00 */
[----:B------:R-:W-:-:S03]  /*1f270*/  IMAD.WIDE R64, R3, 0x4, R192 ;  /* 0x0000000403407825 */ /* 0x000fc600078e02c0 */
[----:B------:R-:W-:Y:S04]  /*1f280*/  STL.64 [R1+0x23e0], R66 ;  /* 0x0023e04201007387 */ /* 0x000fe80000100a00 */
[----:B------:R-:W-:Y:S01]  /*1f290*/  STL.64 [R1+0x3d80], R66 ;  /* 0x003d804201007387 */ /* 0x000fe20000100a00 */
[----:B------:R-:W-:-:S03]  /*1f2a0*/  IMAD.WIDE R8, R3, 0x4, R202 ;  /* 0x0000000403087825 */ /* 0x000fc600078e02ca */
[----:B------:R-:W4:Y:S01]  /*1f2b0*/  LDL.LU.64 R192, [R1+0x2348] ;  /* 0x0023480001c07983 */ /* 0x000f220000300a00 */
[----:B------:R-:W-:-:S03]  /*1f2c0*/  IMAD.WIDE R6, R3, 0x4, R194 ;  /* 0x0000000403067825 */ /* 0x000fc600078e02c2 */
[----:B------:R-:W-:Y:S01]  /*1f2d0*/  STL.64 [R1+0x23b8], R8 ;  /* 0x0023b80801007387 */ /* 0x000fe20000100a00 */
[----:B-1----:R-:W-:-:S03]  /*1f2e0*/  IMAD.WIDE R4, R3, 0x4, R112 ;  /* 0x0000000403047825 */ /* 0x002fc600078e0270 */
[----:B------:R-:W4:Y:S04]  /*1f2f0*/  LDL.LU.64 R112, [R1+0x2340] ;  /* 0x0023400001707983 */ /* 0x000f280000300a00 */
[----:B------:R-:W-:Y:S04]  /*1f300*/  STL.64 [R1+0x23b0], R6 ;  /* 0x0023b00601007387 */ /* 0x000fe80000100a00 */
[----:B------:R-:W4:Y:S04]  /*1f310*/  LDL.LU.64 R194, [R1+0x2338] ;  /* 0x0023380001c27983 */ /* 0x000f280000300a00 */
[----:B------:R3:W-:Y:S04]  /*1f320*/  STL.64 [R1+0x23a8], R4 ;  /* 0x0023a80401007387 */ /* 0x0007e80000100a00 */
[----:B------:R-:W-:Y:S04]  /*1f330*/  STL.64 [R1+0x23c0], R64 ;  /* 0x0023c04001007387 */ /* 0x000fe80000100a00 */
[----:B------:R-:W-:Y:S01]  /*1f340*/  STL.64 [R1+0x3d88], R64 ;  /* 0x003d884001007387 */ /* 0x000fe20000100a00 */
[----:B--2---:R-:W-:-:S04]  /*1f350*/  IMAD.WIDE R62, R3, 0x4, R200 ;  /* 0x00000004033e7825 */ /* 0x004fc800078e02c8 */
[C---:B---3--:R-:W-:Y:S02]  /*1f360*/  IMAD.WIDE R4, R3.reuse, 0x4, R186 ;  /* 0x0000000403047825 */ /* 0x048fe400078e02ba */
[----:B------:R-:W2:Y:S04]  /*1f370*/  LDL.LU.64 R186, [R1+0x2330] ;  /* 0x0023300001ba7983 */ /* 0x000ea80000300a00 */
[----:B------:R1:W-:Y:S01]  /*1f380*/  STL.64 [R1+0x2398], R4 ;  /* 0x0023980401007387 */ /* 0x0003e20000100a00 */
[----:B----4-:R-:W-:-:S03]  /*1f390*/  IMAD.WIDE R6, R3, 0x4, R184 ;  /* 0x0000000403067825 */ /* 0x010fc600078e02b8 */
[----:B------:R-:W3:Y:S04]  /*1f3a0*/  LDL.LU.64 R184, [R1+0x2328] ;  /* 0x0023280001b87983 */ /* 0x000ee80000300a00 */
[----:B------:R4:W-:Y:S01]  /*1f3b0*/  STL.64 [R1+0x2390], R6 ;  /* 0x0023900601007387 */ /* 0x0009e20000100a00 */
[----:B-1----:R-:W-:-:S03]  /*1f3c0*/  IMAD.WIDE R4, R3, 0x4, R190 ;  /* 0x0000000403047825 */ /* 0x002fc600078e02be */
[----:B------:R-:W3:Y:S04]  /*1f3d0*/  LDL.LU.64 R190, [R1+0x2320] ;  /* 0x0023200001be7983 */ /* 0x000ee80000300a00 */
[----:B------:R-:W-:Y:S04]  /*1f3e0*/  STL.64 [R1+0x23a0], R62 ;  /* 0x0023a03e01007387 */ /* 0x000fe80000100a00 */
[----:B------:R1:W-:Y:S01]  /*1f3f0*/  STL.64 [R1+0x2388], R4 ;  /* 0x0023880401007387 */ /* 0x0003e20000100a00 */
[----:B------:R-:W-:-:S03]  /*1f400*/  IMAD.WIDE R60, R3, 0x4, R182 ;  /* 0x00000004033c7825 */ /* 0x000fc600078e02b6 */
[----:B------:R-:W-:Y:S04]  /*1f410*/  STL.64 [R1+0x3d90], R62 ;  /* 0x003d903e01007387 */ /* 0x000fe80000100a00 */
[----:B------:R-:W3:Y:S01]  /*1f420*/  LDL.LU.64 R182, [R1+0x2318] ;  /* 0x0023180001b67983 */ /* 0x000ee20000300a00 */
[----:B------:R-:W-:-:S04]  /*1f430*/  IMAD.WIDE R8, R3, 0x4, R198 ;  /* 0x0000000403087825 */ /* 0x000fc800078e02c6 */
[C---:B----4-:R-:W-:Y:S01]  /*1f440*/  IMAD.WIDE R6, R3.reuse, 0x4, R188 ;  /* 0x0000000403067825 */ /* 0x050fe200078e02bc */
[----:B------:R-:W-:Y:S03]  /*1f450*/  STL.64 [R1+0x2378], R8 ;  /* 0x0023780801007387 */ /* 0x000fe60000100a00 */
[C---:B-1----:R-:W-:Y:S02]  /*1f460*/  IMAD.WIDE R4, R3.reuse, 0x4, R118 ;  /* 0x0000000403047825 */ /* 0x042fe400078e0276 */
[----:B------:R-:W4:Y:S04]  /*1f470*/  LDL.LU.64 R118, [R1+0x2310] ;  /* 0x0023100001767983 */ /* 0x000f280000300a00 */
[----:B------:R1:W-:Y:S04]  /*1f480*/  STL.64 [R1+0x2370], R6 ;  /* 0x0023700601007387 */ /* 0x0003e80000100a00 */
[----:B------:R-:W4:Y:S04]  /*1f490*/  LDL.LU.64 R188, [R1+0x2308] ;  /* 0x0023080001bc7983 */ /* 0x000f280000300a00 */
[----:B------:R1:W-:Y:S04]  /*1f4a0*/  STL.64 [R1+0x2368], R4 ;  /* 0x0023680401007387 */ /* 0x0003e80000100a00 */
[----:B------:R-:W-:Y:S01]  /*1f4b0*/  STL.64 [R1+0x2380], R60 ;  /* 0x0023803c01007387 */ /* 0x000fe20000100a00 */
[----:B-1----:R-:W-:-:S03]  /*1f4c0*/  IMAD.WIDE R6, R3, 0x4, R116 ;  /* 0x0000000403067825 */ /* 0x002fc600078e0274 */
[----:B------:R-:W-:Y:S04]  /*1f4d0*/  STL.64 [R1+0x3d98], R60 ;  /* 0x003d983c01007387 */ /* 0x000fe80000100a00 */
[----:B------:R-:W4:Y:S01]  /*1f4e0*/  LDL.LU.64 R116, [R1+0x2300] ;  /* 0x0023000001747983 */ /* 0x000f220000300a00 */
[----:B------:R-:W-:-:S03]  /*1f4f0*/  IMAD.WIDE R4, R3, 0x4, R114 ;  /* 0x0000000403047825 */ /* 0x000fc600078e0272 */
[----:B------:R-:W-:Y:S01]  /*1f500*/  STL.64 [R1+0x2358], R6 ;  /* 0x0023580601007387 */ /* 0x000fe20000100a00 */
[----:B------:R-:W-:-:S03]  /*1f510*/  IMAD.WIDE R58, R3, 0x4, R196 ;  /* 0x00000004033a7825 */ /* 0x000fc600078e02c4 */
[----:B------:R-:W4:Y:S04]  /*1f520*/  LDL.LU.64 R114, [R1+0x21a8] ;  /* 0x0021a80001727983 */ /* 0x000f280000300a00 */
[----:B------:R1:W-:Y:S01]  /*1f530*/  STL.64 [R1+0x2350], R4 ;  /* 0x0023500401007387 */ /* 0x0003e20000100a00 */
[----:B------:R-:W-:-:S03]  /*1f540*/  IMAD.WIDE R62, R3, 0x4, R192 ;  /* 0x00000004033e7825 */ /* 0x000fc600078e02c0 */
[----:B------:R-:W4:Y:S04]  /*1f550*/  LDL.LU.64 R192, [R1+0x21a0] ;  /* 0x0021a00001c07983 */ /* 0x000f280000300a00 */
[----:B------:R-:W-:Y:S04]  /*1f560*/  STL.64 [R1+0x2360], R58 ;  /* 0x0023603a01007387 */ /* 0x000fe80000100a00 */
[----:B------:R-:W-:Y:S01]  /*1f570*/  STL.64 [R1+0x3da0], R58 ;  /* 0x003da03a01007387 */ /* 0x000fe20000100a00 */
[----:B------:R-:W-:-:S03]  /*1f580*/  IMAD.WIDE R56, R3, 0x4, R112 ;  /* 0x0000000403387825 */ /* 0x000fc600078e0270 */
[----:B------:R-:W4:Y:S01]  /*1f590*/  LDL.LU.64 R112, [R1+0x2198] ;  /* 0x0021980001707983 */ /* 0x000f220000300a00 */
[----:B-1----:R-:W-:-:S03]  /*1f5a0*/  IMAD.WIDE R4, R3, 0x4, R194 ;  /* 0x0000000403047825 */ /* 0x002fc600078e02c2 */
[----:B------:R-:W4:Y:S04]  /*1f5b0*/  LDL.LU.64 R194, [R1+0x2190] ;  /* 0x0021900001c27983 */ /* 0x000f280000300a00 */
[----:B------:R-:W-:Y:S04]  /*1f5c0*/  STL.64 [R1+0x2348], R62 ;  /* 0x0023483e01007387 */ /* 0x000fe80000100a00 */
[----:B------:R2:W-:Y:S04]  /*1f5d0*/  STL.64 [R1+0x2338], R4 ;  /* 0x0023380401007387 */ /* 0x0005e80000100a00 */
[----:B------:R-:W-:Y:S01]  /*1f5e0*/  STL.64 [R1+0x3da8], R62 ;  /* 0x003da83e01007387 */ /* 0x000fe20000100a00 */
[----:B--2---:R-:W-:-:S03]  /*1f5f0*/  IMAD.WIDE R4, R3, 0x4, R186 ;  /* 0x0000000403047825 */ /* 0x004fc600078e02ba */
[----:B------:R-:W2:Y:S04]  /*1f600*/  LDL.LU.64 R186, [R1+0x2178] ;  /* 0x0021780001ba7983 */ /* 0x000ea80000300a00 */
[----:B------:R1:W-:Y:S01]  /*1f610*/  STL.64 [R1+0x2330], R4 ;  /* 0x0023300401007387 */ /* 0x0003e20000100a00 */
[----:B---3--:R-:W-:-:S03]  /*1f620*/  IMAD.WIDE R64, R3, 0x4, R184 ;  /* 0x0000000403407825 */ /* 0x008fc600078e02b8 */
[----:B------:R-:W3:Y:S04]  /*1f630*/  LDL.LU.64 R184, [R1+0x2170] ;  /* 0x0021700001b87983 */ /* 0x000ee80000300a00 */
[----:B------:R-:W-:Y:S01]  /*1f640*/  STL.64 [R1+0x2340], R56 ;  /* 0x0023403801007387 */ /* 0x000fe20000100a00 */
[----:B------:R-:W-:-:S03]  /*1f650*/  IMAD.WIDE R54, R3, 0x4, R190 ;  /* 0x0000000403367825 */ /* 0x000fc600078e02be */
[----:B------:R-:W-:Y:S04]  /*1f660*/  STL.64 [R1+0x3db0], R56 ;  /* 0x003db03801007387 */ /* 0x000fe80000100a00 */
[----:B------:R-:W3:Y:S01]  /*1f670*/  LDL.LU.64 R190, [R1+0x2168] ;  /* 0x0021680001be7983 */ /* 0x000ee20000300a00 */
[----:B-1----:R-:W-:-:S03]  /*1f680*/  IMAD.WIDE R4, R3, 0x4, R182 ;  /* 0x0000000403047825 */ /* 0x002fc600078e02b6 */
[----:B------:R-:W3:Y:S04]  /*1f690*/  LDL.LU.64 R182, [R1+0x2160] ;  /* 0x0021600001b67983 */ /* 0x000ee80000300a00 */
[----:B------:R-:W-:Y:S04]  /*1f6a0*/  STL.64 [R1+0x2328], R64 ;  /* 0x0023284001007387 */ /* 0x000fe80000100a00 */
[----:B------:R4:W-:Y:S04]  /*1f6b0*/  STL.64 [R1+0x2318], R4 ;  /* 0x0023180401007387 */ /* 0x0009e80000100a00 */
[----:B------:R-:W-:Y:S01]  /*1f6c0*/  STL.64 [R1+0x3db8], R64 ;  /* 0x003db84001007387 */ /* 0x000fe20000100a00 */
[----:B----4-:R-:W-:-:S03]  /*1f6d0*/  IMAD.WIDE R4, R3, 0x4, R118 ;  /* 0x0000000403047825 */ /* 0x010fc600078e0276 */
[----:B------:R-:W4:Y:S01]  /*1f6e0*/  LDL.LU.64 R118, [R1+0x2018] ;  /* 0x0020180001767983 */ /* 0x000f220000300a00 */
[----:B------:R-:W-:-:S03]  /*1f6f0*/  IMAD.WIDE R66, R3, 0x4, R188 ;  /* 0x0000000403427825 */ /* 0x000fc600078e02bc */
[----:B------:R1:W-:Y:S04]  /*1f700*/  STL.64 [R1+0x2310], R4 ;  /* 0x0023100401007387 */ /* 0x0003e80000100a00 */
        /* <DEDUP_REMOVED lines=10> */
[----:B-1----:R-:W-:-:S03]  /*1f7b0*/  IMAD.WIDE R4, R3, 0x4, R192 ;  /* 0x0000000403047825 */ /* 0x002fc600078e02c0 */
[----:B------:R-:W4:Y:S01]  /*1f7c0*/  LDL.LU.64 R192, [R1+0x1ff8] ;  /* 0x001ff80001c07983 */ /* 0x000f220000300a00 */
[----:B------:R-:W-:-:S03]  /*1f7d0*/  IMAD.WIDE R248, R3, 0x4, R112 ;  /* 0x0000000403f87825 */ /* 0x000fc600078e0270 */
[----:B------:R2:W-:Y:S01]  /*1f7e0*/  STL.64 [R1+0x21a0], R4 ;  /* 0x0021a00401007387 */ /* 0x0005e20000100a00 */
[----:B------:R-:W-:-:S03]  /*1f7f0*/  IMAD.WIDE R214, R3, 0x4, R194 ;  /* 0x0000000403d67825 */ /* 0x000fc600078e02c2 */
[----:B------:R-:W4:Y:S04]  /*1f800*/  LDL.LU.64 R112, [R1+0x1ff0] ;  /* 0x001ff00001707983 */ /* 0x000f280000300a00 */
[----:B------:R-:W-:Y:S04]  /*1f810*/  STL.64 [R1+0x2300], R52 ;  /* 0x0023003401007387 */ /* 0x000fe80000100a00 */
[----:B------:R-:W-:Y:S04]  /*1f820*/  STL.64 [R1+0x3dd0], R52 ;  /* 0x003dd03401007387 */ /* 0x000fe80000100a00 */
[----:B------:R-:W4:Y:S01]  /*1f830*/  LDL.LU.64 R194, [R1+0x1fe8] ;  /* 0x001fe80001c27983 */ /* 0x000f220000300a00 */
[----:B--2---:R-:W-:-:S03]  /*1f840*/  IMAD.WIDE R4, R3, 0x4, R186 ;  /* 0x0000000403047825 */ /* 0x004fc600078e02ba */
[----:B------:R-:W2:Y:S04]  /*1f850*/  LDL.LU.64 R186, [R1+0x1fe0] ;  /* 0x001fe00001ba7983 */ /* 0x000ea80000300a00 */
[----:B------:R-:W-:Y:S04]  /*1f860*/  STL.64 [R1+0x2198], R248 ;  /* 0x002198f801007387 */ /* 0x000fe80000100a00 */
[----:B------:R3:W-:Y:S04]  /*1f870*/  STL.64 [R1+0x2178], R4 ;  /* 0x0021780401007387 */ /* 0x0007e80000100a00 */
[----:B------:R-:W-:Y:S01]  /*1f880*/  STL.64 [R1+0x3dd8], R248 ;  /* 0x003dd8f801007387 */ /* 0x000fe20000100a00 */
[----:B---3--:R-:W-:-:S03]  /*1f890*/  IMAD.WIDE R4, R3, 0x4, R184 ;  /* 0x0000000403047825 */ /* 0x008fc600078e02b8 */
[----:B------:R-:W3:Y:S01]  /*1f8a0*/  LDL.LU.64 R184, [R1+0x1fd8] ;  /* 0x001fd80001b87983 */ /* 0x000ee20000300a00 */
[----:B------:R-:W-:-:S03]  /*1f8b0*/  IMAD.WIDE R250, R3, 0x4, R190 ;  /* 0x0000000403fa7825 */ /* 0x000fc600078e02be */
[----:B------:R4:W-:Y:S04]  /*1f8c0*/  STL.64 [R1+0x2170], R4 ;  /* 0x0021700401007387 */ /* 0x0009e80000100a00 */
[----:B------:R-:W3:Y:S04]  /*1f8d0*/  LDL.LU.64 R190, [R1+0x1fd0] ;  /* 0x001fd00001be7983 */ /* 0x000ee80000300a00 */
[----:B------:R-:W-:Y:S04]  /*1f8e0*/  STL.64 [R1+0x2190], R214 ;  /* 0x002190d601007387 */ /* 0x000fe80000100a00 */
[----:B------:R-:W-:Y:S01]  /*1f8f0*/  STL.64 [R1+0x3de0], R214 ;  /* 0x003de0d601007387 */ /* 0x000fe20000100a00 */
[----:B------:R-:W-:-:S03]  /*1f900*/  IMAD.WIDE R212, R3, 0x4, R182 ;  /* 0x0000000403d47825 */ /* 0x000fc600078e02b6 */
[----:B------:R-:W3:Y:S01]  /*1f910*/  LDL.LU.64 R182, [R1+0x1fc8] ;  /* 0x001fc80001b67983 */ /* 0x000ee20000300a00 */
[----:B----4-:R-:W-:-:S03]  /*1f920*/  IMAD.WIDE R4, R3, 0x4, R118 ;  /* 0x0000000403047825 */ /* 0x010fc600078e0276 */
[----:B------:R-:W4:Y:S04]  /*1f930*/  LDL.LU.64 R118, [R1+0x1fc0] ;  /* 0x001fc00001767983 */ /* 0x000f280000300a00 */
[----:B------:R-:W-:Y:S04]  /*1f940*/  STL.64 [R1+0x2168], R250 ;  /* 0x002168fa01007387 */ /* 0x000fe80000100a00 */
[----:B------:R1:W-:Y:S04]  /*1f950*/  STL.64 [R1+0x2018], R4 ;  /* 0x0020180401007387 */ /* 0x0003e80000100a00 */
[----:B------:R-:W-:Y:S01]  /*1f960*/  STL.64 [R1+0x3de8], R250 ;  /* 0x003de8fa01007387 */ /* 0x000fe20000100a00 */
[----:B-1----:R-:W-:-:S03]  /*1f970*/  IMAD.WIDE R4, R3, 0x4, R188 ;  /* 0x0000000403047825 */ /* 0x002fc600078e02bc */
[----:B------:R-:W4:Y:S01]  /*1f980*/  LDL.LU.64 R188, [R1+0x1fb8] ;  /* 0x001fb80001bc7983 */ /* 0x000f220000300a00 */
[----:B------:R-:W-:-:S03]  /*1f990*/  IMAD.WIDE R244, R3, 0x4, R116 ;  /* 0x0000000403f47825 */ /* 0x000fc600078e0274 */
[----:B------:R1:W-:Y:S04]  /*1f9a0*/  STL.64 [R1+0x2010], R4 ;  /* 0x0020100401007387 */ /* 0x0003e80000100a00 */
[----:B------:R-:W4:Y:S01]  /*1f9b0*/  LDL.LU.64 R116, [R1+0x1fb0] ;  /* 0x001fb00001747983 */ /* 0x000f220000300a00 */
[----:B------:R-:W-:-:S03]  /*1f9c0*/  IMAD.WIDE R218, R3, 0x4, R114 ;  /* 0x0000000403da7825 */ /* 0x000fc600078e0272 */
[----:B------:R-:W-:Y:S04]  /*1f9d0*/  STL.64 [R1+0x2160], R212 ;  /* 0x002160d401007387 */ /* 0x000fe80000100a00 */
[----:B------:R-:W-:Y:S04]  /*1f9e0*/  STL.64 [R1+0x3df0], R212 ;  /* 0x003df0d401007387 */ /* 0x000fe80000100a00 */
        /* <DEDUP_REMOVED lines=10> */
[----:B------:R-:W4:Y:S04]  /*1fa90*/  LDL.LU.64 R194, [R1+0x1f80] ;  /* 0x001f800001c27983 */ /* 0x000f280000300a00 */
[----:B------:R-:W-:Y:S04]  /*1faa0*/  STL.64 [R1+0x2000], R218 ;  /* 0x002000da01007387 */ /* 0x000fe80000100a00 */
[----:B------:R-:W-:Y:S01]  /*1fab0*/  STL.64 [R1+0x3e00], R218 ;  /* 0x003e00da01007387 */ /* 0x000fe20000100a00 */
[----:B--2---:R-:W-:-:S03]  /*1fac0*/  IMAD.WIDE R216, R3, 0x4, R186 ;  /* 0x0000000403d87825 */ /* 0x004fc600078e02ba */
[----:B------:R-:W2:Y:S01]  /*1fad0*/  LDL.LU.64 R186, [R1+0x1f78] ;  /* 0x001f780001ba7983 */ /* 0x000ea20000300a00 */
[----:B---3--:R-:W-:-:S03]  /*1fae0*/  IMAD.WIDE R4, R3, 0x4, R184 ;  /* 0x0000000403047825 */ /* 0x008fc600078e02b8 */
[----:B------:R-:W3:Y:S04]  /*1faf0*/  LDL.LU.64 R184, [R1+0x1f70] ;  /* 0x001f700001b87983 */ /* 0x000ee80000300a00 */
[----:B------:R-:W-:Y:S04]  /*1fb00*/  STL.64 [R1+0x1fe8], R246 ;  /* 0x001fe8f601007387 */ /* 0x000fe80000100a00 */
[----:B------:R1:W-:Y:S04]  /*1fb10*/  STL.64 [R1+0x1fd8], R4 ;  /* 0x001fd80401007387 */ /* 0x0003e80000100a00 */
[----:B------:R-:W-:Y:S01]  /*1fb20*/  STL.64 [R1+0x3e08], R246 ;  /* 0x003e08f601007387 */ /* 0x000fe20000100a00 */
[----:B-1----:R-:W-:-:S03]  /*1fb30*/  IMAD.WIDE R4, R3, 0x4, R190 ;  /* 0x0000000403047825 */ /* 0x002fc600078e02be */
[----:B------:R-:W3:Y:S01]  /*1fb40*/  LDL.LU.64 R190, [R1+0x1f68] ;  /* 0x001f680001be7983 */ /* 0x000ee20000300a00 */
[----:B------:R-:W-:-:S03]  /*1fb50*/  IMAD.WIDE R68, R3, 0x4, R182 ;  /* 0x0000000403447825 */ /* 0x000fc600078e02b6 */
[----:B------:R1:W-:Y:S04]  /*1fb60*/  STL.64 [R1+0x1fd0], R4 ;  /* 0x001fd00401007387 */ /* 0x0003e80000100a00 */
[----:B------:R-:W3:Y:S04]  /*1fb70*/  LDL.LU.64 R182, [R1+0x1f60] ;  /* 0x001f600001b67983 */ /* 0x000ee80000300a00 */
[----:B------:R-:W-:Y:S04]  /*1fb80*/  STL.64 [R1+0x1fe0], R216 ;  /* 0x001fe0d801007387 */ /* 0x000fe80000100a00 */
[----:B------:R-:W-:Y:S01]  /*1fb90*/  STL.64 [R1+0x3e10], R216 ;  /* 0x003e10d801007387 */ /* 0x000fe20000100a00 */
[----:B----4-:R-:W-:-:S03]  /*1fba0*/  IMAD.WIDE R226, R3, 0x4, R118 ;  /* 0x0000000403e27825 */ /* 0x010fc600078e0276 */
        /* <DEDUP_REMOVED lines=21> */
[----:B------:R-:W4:Y:S04]  /*1fd00*/  LDL.LU.64 R194, [R1+0x1ef8] ;  /* 0x001ef80001c27983 */ /* 0x000f280000300a00 */
[----:B------:R1:W-:Y:S01]  /*1fd10*/  STL.64 [R1+0x1f80], R4 ;  /* 0x001f800401007387 */ /* 0x0003e20000100a00 */
[----:B--2---:R-:W-:-:S03]  /*1fd20*/  IMAD.WIDE R240, R3, 0x4, R186 ;  /* 0x0000000403f07825 */ /* 0x004fc600078e02ba */
[----:B------:R-:W2:Y:S04]  /*1fd30*/  LDL.LU.64 R186, [R1+0x1ef0] ;  /* 0x001ef00001ba7983 */ /* 0x000ea80000300a00 */
[----:B------:R-:W-:Y:S04]  /*1fd40*/  STL.64 [R1+0x1fa0], R224 ;  /* 0x001fa0e001007387 */ /* 0x000fe80000100a00 */
[----:B------:R-:W-:Y:S01]  /*1fd50*/  STL.64 [R1+0x3e30], R224 ;  /* 0x003e30e001007387 */ /* 0x000fe20000100a00 */
[----:B---3--:R-:W-:-:S03]  /*1fd60*/  IMAD.WIDE R222, R3, 0x4, R184 ;  /* 0x0000000403de7825 */ /* 0x008fc600078e02b8 */
[----:B------:R-:W3:Y:S01]  /*1fd70*/  LDL.LU.64 R184, [R1+0x1cb8] ;  /* 0x001cb80001b87983 */ /* 0x000ee20000300a00 */
[----:B-1----:R-:W-:-:S03]  /*1fd80*/  IMAD.WIDE R4, R3, 0x4, R190 ;  /* 0x0000000403047825 */ /* 0x002fc600078e02be */
[----:B------:R-:W3:Y:S04]  /*1fd90*/  LDL.LU.64 R190, [R1+0x1cb0] ;  /* 0x001cb00001be7983 */ /* 0x000ee80000300a00 */
[----:B------:R-:W-:Y:S04]  /*1fda0*/  STL.64 [R1+0x1f78], R240 ;  /* 0x001f78f001007387 */ /* 0x000fe80000100a00 */
[----:B------:R1:W-:Y:S04]  /*1fdb0*/  STL.64 [R1+0x1f68], R4 ;  /* 0x001f680401007387 */ /* 0x0003e80000100a00 */
[----:B------:R-:W-:Y:S01]  /*1fdc0*/  STL.64 [R1+0x3e38], R240 ;  /* 0x003e38f001007387 */ /* 0x000fe20000100a00 */
[----:B-1----:R-:W-:-:S03]  /*1fdd0*/  IMAD.WIDE R4, R3, 0x4, R182 ;  /* 0x0000000403047825 */ /* 0x002fc600078e02b6 */
[----:B------:R-:W3:Y:S01]  /*1fde0*/  LDL.LU.64 R182, [R1+0x1c98] ;  /* 0x001c980001b67983 */ /* 0x000ee20000300a00 */
[----:B----4-:R-:W-:-:S03]  /*1fdf0*/  IMAD.WIDE R242, R3, 0x4, R118 ;  /* 0x0000000403f27825 */ /* 0x010fc600078e0276 */
[----:B------:R1:W-:Y:S04]  /*1fe00*/  STL.64 [R1+0x1f60], R4 ;  /* 0x001f600401007387 */ /* 0x0003e80000100a00 */
[----:B------:R-:W4:Y:S04]  /*1fe10*/  LDL.LU.64 R118, [R1+0x1c90] ;  /* 0x001c900001767983 */ /* 0x000f280000300a00 */
[----:B------:R-:W-:Y:S04]  /*1fe20*/  STL.64 [R1+0x1f70], R222 ;  /* 0x001f70de01007387 */ /* 0x000fe80000100a00 */
[----:B------:R-:W-:Y:S01]  /*1fe30*/  STL.64 [R1+0x3e40], R222 ;  /* 0x003e40de01007387 */ /* 0x000fe20000100a00 */
[----:B------:R-:W-:-:S03]  /*1fe40*/  IMAD.WIDE R220, R3, 0x4, R188 ;  /* 0x0000000403dc7825 */ /* 0x000fc600078e02bc */
[----:B------:R-:W4:Y:S04]  /*1fe50*/  LDL.LU.64 R188, [R1+0x1c88] ;  /* 0x001c880001bc7983 */ /* 0x000f280000300a00 */
[----:B------:R-:W-:Y:S04]  /*1fe60*/  STL.64 [R1+0x1f58], R242 ;  /* 0x001f58f201007387 */ /* 0x000fe80000100a00 */
[----:B------:R-:W-:Y:S01]  /*1fe70*/  STL.64 [R1+0x3e48], R242 ;  /* 0x003e48f201007387 */ /* 0x000fe20000100a00 */
[----:B-1----:R-:W-:-:S05]  /*1fe80*/  IMAD.WIDE R4, R3, 0x4, R116 ;  /* 0x0000000403047825 */ /* 0x002fca00078e0274 */
[----:B------:R1:W-:Y:S04]  /*1fe90*/  STL.64 [R1+0x1f48], R4 ;  /* 0x001f480401007387 */ /* 0x0003e80000100a00 */
[----:B------:R-:W4:Y:S01]  /*1fea0*/  LDL.LU.64 R116, [R1+0x1c80] ;  /* 0x001c800001747983 */ /* 0x000f220000300a00 */
[----:B-1----:R-:W-:-:S03]  /*1feb0*/  IMAD.WIDE R4, R3, 0x4, R114 ;  /* 0x0000000403047825 */ /* 0x002fc600078e0272 */
[----:B------:R-:W4:Y:S01]  /*1fec0*/  LDL.LU.64 R114, [R1+0x1c58] ;  /* 0x001c580001727983 */ /* 0x000f220000300a00 */
[----:B------:R-:W-:-:S03]  /*1fed0*/  IMAD.WIDE R158, R3, 0x4, R192 ;  /* 0x00000004039e7825 */ /* 0x000fc600078e02c0 */
[----:B------:R1:W-:Y:S04]  /*1fee0*/  STL.64 [R1+0x1f40], R4 ;  /* 0x001f400401007387 */ /* 0x0003e80000100a00 */
[----:B------:R-:W-:Y:S01]  /*1fef0*/  STL.64 [R1+0x1f50], R220 ;  /* 0x001f50dc01007387 */ /* 0x000fe20000100a00 */
[----:B------:R-:W-:-:S03]  /*1ff00*/  IMAD.WIDE R134, R3, 0x4, R112 ;  /* 0x0000000403867825 */ /* 0x000fc600078e0270 */
[----:B------:R-:W-:Y:S04]  /*1ff10*/  STL.64 [R1+0x3e50], R220 ;  /* 0x003e50dc01007387 */ /* 0x000fe80000100a00 */
[----:B------:R-:W4:Y:S04]  /*1ff20*/  LDL.LU.64 R192, [R1+0x1c50] ;  /* 0x001c500001c07983 */ /* 0x000f280000300a00 */
[----:B------:R-:W4:Y:S04]  /*1ff30*/  LDL.LU.64 R112, [R1+0x1c28] ;  /* 0x001c280001707983 */ /* 0x000f280000300a00 */
[----:B------:R-:W-:Y:S01]  /*1ff40*/  STL.64 [R1+0x28d8], R158 ;  /* 0x0028d89e01007387 */ /* 0x000fe20000100a00 */
[----:B-1----:R-:W-:-:S03]  /*1ff50*/  IMAD.WIDE R4, R3, 0x4, R194 ;  /* 0x0000000403047825 */ /* 0x002fc600078e02c2 */
[----:B------:R-:W-:Y:S04]  /*1ff60*/  STL.64 [R1+0x3e58], R158 ;  /* 0x003e589e01007387 */ /* 0x000fe80000100a00 */
[----:B------:R2:W-:Y:S04]  /*1ff70*/  STL.64 [R1+0x28c8], R4 ;  /* 0x0028c80401007387 */ /* 0x0005e80000100a00 */
[----:B------:R-:W4:Y:S01]  /*1ff80*/  LDL.LU.64 R196, [R1+0x1c20] ;  /* 0x001c200001c47983 */ /* 0x000f220000300a00 */
[----:B--2---:R-:W-:-:S03]  /*1ff90*/  IMAD.WIDE R4, R3, 0x4, R186 ;  /* 0x0000000403047825 */ /* 0x004fc600078e02ba */
[----:B------:R-:W2:Y:S04]  /*1ffa0*/  LDL.LU.64 R186, [R1+0x1c18] ;  /* 0x001c180001ba7983 */ /* 0x000ea80000300a00 */
[----:B------:R1:W-:Y:S01]  /*1ffb0*/  STL.64 [R1+0x28c0], R4 ;  /* 0x0028c00401007387 */ /* 0x0003e20000100a00 */
[----:B---3--:R-:W-:-:S03]  /*1ffc0*/  IMAD.WIDE R156, R3, 0x4, R184 ;  /* 0x00000004039c7825 */ /* 0x008fc600078e02b8 */
[----:B------:R-:W3:Y:S04]  /*1ffd0*/  LDL.LU.64 R184, [R1+0x1c10] ;  /* 0x001c100001b87983 */ /* 0x000ee80000300a00 */
[----:B------:R-:W-:Y:S04]  /*1ffe0*/  STL.64 [R1+0x28d0], R134 ;  /* 0x0028d08601007387 */ /* 0x000fe80000100a00 */
[----:B------:R-:W-:Y:S01]  /*1fff0*/  STL.64 [R1+0x3e60], R134 ;  /* 0x003e608601007387 */ /* 0x000fe20000100a00 */
[----:B------:R-:W-:-:S03]  /*20000*/  IMAD.WIDE R132, R3, 0x4, R190 ;  /* 0x0000000403847825 */ /* 0x000fc600078e02be */
        /* <DEDUP_REMOVED lines=11> */
[----:B------:R-:W4:Y:S04]  /*200c0*/  LDL.LU.64 R188, [R1+0x17a8] ;  /* 0x0017a80001bc7983 */ /* 0x000f280000300a00 */
[----:B------:R-:W-:Y:S04]  /*200d0*/  STL.64 [R1+0x28b0], R132 ;  /* 0x0028b08401007387 */ /* 0x000fe80000100a00 */
[----:B------:R-:W-:Y:S01]  /*200e0*/  STL.64 [R1+0x3e70], R132 ;  /* 0x003e708401007387 */ /* 0x000fe20000100a00 */
[----:B------:R-:W-:-:S03]  /*200f0*/  IMAD.WIDE R130, R3, 0x4, R116 ;  /* 0x0000000403827825 */ /* 0x000fc600078e0274 */
[----:B------:R-:W4:Y:S01]  /*20100*/  LDL.LU.64 R116, [R1+0x17a0] ;  /* 0x0017a00001747983 */ /* 0x000f220000300a00 */
[----:B-1----:R-:W-:-:S03]  /*20110*/  IMAD.WIDE R4, R3, 0x4, R114 ;  /* 0x0000000403047825 */ /* 0x002fc600078e0272 */
[----:B------:R-:W4:Y:S04]  /*20120*/  LDL.LU.64 R114, [R1+0x1798] ;  /* 0x0017980001727983 */ /* 0x000f280000300a00 */
[----:B------:R1:W-:Y:S04]  /*20130*/  STL.64 [R1+0x2888], R4 ;  /* 0x0028880401007387 */ /* 0x0003e80000100a00 */
[----:B------:R-:W-:Y:S04]  /*20140*/  STL.64 [R1+0x2898], R154 ;  /* 0x0028989a01007387 */ /* 0x000fe80000100a00 */
        /* <DEDUP_REMOVED lines=8> */
[----:B------:R-:W-:-:S04]  /*201d0*/  IMAD.WIDE R128, R3, 0x4, R196 ;  /* 0x0000000403807825 */ /* 0x000fc800078e02c4 */
[C---:B--2---:R-:W-:Y:S02]  /*201e0*/  IMAD.WIDE R4, R3.reuse, 0x4, R186 ;  /* 0x0000000403047825 */ /* 0x044fe400078e02ba */
[----:B------:R-:W2:Y:S04]  /*201f0*/  LDL.LU.64 R186, [R1+0x1760] ;  /* 0x0017600001ba7983 */ /* 0x000ea80000300a00 */
[----:B------:R-:W-:Y:S04]  /*20200*/  STL.64 [R1+0x27b8], R152 ;  /* 0x0027b89801007387 */ /* 0x000fe80000100a00 */
[----:B------:R3:W-:Y:S04]  /*20210*/  STL.64 [R1+0x27a8], R4 ;  /* 0x0027a80401007387 */ /* 0x0007e80000100a00 */
[----:B------:R-:W-:Y:S01]  /*20220*/  STL.64 [R1+0x3e88], R152 ;  /* 0x003e889801007387 */ /* 0x000fe20000100a00 */
[----:B---3--:R-:W-:-:S03]  /*20230*/  IMAD.WIDE R4, R3, 0x4, R184 ;  /* 0x0000000403047825 */ /* 0x008fc600078e02b8 */
[----:B------:R-:W3:Y:S04]  /*20240*/  LDL.LU.64 R184, [R1+0x1758] ;  /* 0x0017580001b87983 */ /* 0x000ee80000300a00 */
[----:B------:R4:W-:Y:S04]  /*20250*/  STL.64 [R1+0x27a0], R4 ;  /* 0x0027a00401007387 */ /* 0x0009e80000100a00 */
[----:B------:R-:W-:Y:S04]  /*20260*/  STL.64 [R1+0x27b0], R128 ;  /* 0x0027b08001007387 */ /* 0x000fe80000100a00 */
[----:B------:R-:W-:Y:S01]  /*20270*/  STL.64 [R1+0x3e90], R128 ;  /* 0x003e908001007387 */ /* 0x000fe20000100a00 */
[----:B------:R-:W-:-:S03]  /*20280*/  IMAD.WIDE R150, R3, 0x4, R190 ;  /* 0x0000000403967825 */ /* 0x000fc600078e02be */
[----:B------:R-:W3:Y:S01]  /*20290*/  LDL.LU.64 R190, [R1+0x1750] ;  /* 0x0017500001be7983 */ /* 0x000ee20000300a00 */
[----:B------:R-:W-:-:S03]  /*202a0*/  IMAD.WIDE R210, R3, 0x4, R182 ;  /* 0x0000000403d27825 */ /* 0x000fc600078e02b6 */
[----:B------:R-:W3:Y:S01]  /*202b0*/  LDL.LU.64 R182, [R1+0x1728] ;  /* 0x0017280001b67983 */ /* 0x000ee20000300a00 */
[----:B----4-:R-:W-:-:S03]  /*202c0*/  IMAD.WIDE R4, R3, 0x4, R118 ;  /* 0x0000000403047825 */ /* 0x010fc600078e0276 */
[----:B------:R-:W4:Y:S04]  /*202d0*/  LDL.LU.64 R118, [R1+0x1720] ;  /* 0x0017200001767983 */ /* 0x000f280000300a00 */
[----:B------:R-:W-:Y:S04]  /*202e0*/  STL.64 [R1+0x2798], R150 ;  /* 0x0027989601007387 */ /* 0x000fe80000100a00 */
[----:B------:R1:W-:Y:S01]  /*202f0*/  STL.64 [R1+0x2788], R4 ;  /* 0x0027880401007387 */ /* 0x0003e20000100a00 */
[----:B------:R-:W-:-:S03]  /*20300*/  IMAD.WIDE R148, R3, 0x4, R188 ;  /* 0x0000000403947825 */ /* 0x000fc600078e02bc */
[----:B------:R-:W-:Y:S04]  /*20310*/  STL.64 [R1+0x3e98], R150 ;  /* 0x003e989601007387 */ /* 0x000fe80000100a00 */
[----:B------:R-:W4:Y:S01]  /*20320*/  LDL.LU.64 R188, [R1+0x1270] ;  /* 0x0012700001bc7983 */ /* 0x000f220000300a00 */
[----:B-1----:R-:W-:-:S05]  /*20330*/  IMAD.WIDE R4, R3, 0x4, R194 ;  /* 0x0000000403047825 */ /* 0x002fca00078e02c2 */
[----:B------:R1:W-:Y:S01]  /*20340*/  STL.64 [R1+0x1f18], R4 ;  /* 0x001f180401007387 */ /* 0x0003e20000100a00 */
[----:B------:R-:W-:-:S03]  /*20350*/  IMAD.WIDE R208, R3, 0x4, R116 ;  /* 0x0000000403d07825 */ /* 0x000fc600078e0274 */
[----:B------:R-:W-:Y:S04]  /*20360*/  STL.64 [R1+0x2790], R210 ;  /* 0x002790d201007387 */ /* 0x000fe80000100a00 */
[----:B------:R1:W-:Y:S04]  /*20370*/  STL.64 [R1+0x3ea0], R210 ;  /* 0x003ea0d201007387 */ /* 0x0003e80000100a00 */
[----:B------:R-:W4:Y:S01]  /*20380*/  LDL.LU.64 R116, [R1+0xd58] ;  /* 0x000d580001747983 */ /* 0x000f220000300a00 */
[----:B-1----:R-:W-:-:S03]  /*20390*/  IMAD.WIDE R4, R3, 0x4, R114 ;  /* 0x0000000403047825 */ /* 0x002fc600078e0272 */
[----:B------:R-:W4:Y:S04]  /*203a0*/  LDL.LU.64 R114, [R1+0xd40] ;  /* 0x000d400001727983 */ /* 0x000f280000300a00 */
[----:B------:R3:W-:Y:S04]  /*203b0*/  STL.64 [R1+0x1ef0], R4 ;  /* 0x001ef00401007387 */ /* 0x0007e80000100a00 */
[----:B------:R-:W-:Y:S01]  /*203c0*/  STL.64 [R1+0x1f08], R148 ;  /* 0x001f089401007387 */ /* 0x000fe20000100a00 */
[----:B------:R-:W-:-:S03]  /*203d0*/  IMAD.WIDE R210, R3, 0x4, R192 ;  /* 0x0000000403d27825 */ /* 0x000fc600078e02c0 */
[----:B------:R-:W-:Y:S01]  /*203e0*/  STL.64 [R1+0x3ea8], R148 ;  /* 0x003ea89401007387 */ /* 0x000fe20000100a00 */
[----:B------:R-:W-:-:S03]  /*203f0*/  IMAD.WIDE R146, R3, 0x4, R112 ;  /* 0x0000000403927825 */ /* 0x000fc600078e0270 */
[----:B------:R-:W4:Y:S04]  /*20400*/  LDL.LU.64 R112, [R1+0xd30] ;  /* 0x000d300001707983 */ /* 0x000f280000300a00 */
[----:B------:R-:W-:Y:S04]  /*20410*/  STL.64 [R1+0x1ef8], R208 ;  /* 0x001ef8d001007387 */ /* 0x000fe80000100a00 */
[----:B------:R-:W-:Y:S01]  /*20420*/  STL.64 [R1+0x3eb0], R208 ;  /* 0x003eb0d001007387 */ /* 0x000fe20000100a00 */
[----:B--2---:R-:W-:-:S03]  /*20430*/  IMAD.WIDE R206, R3, 0x4, R186 ;  /* 0x0000000403ce7825 */ /* 0x004fc600078e02ba */
[----:B------:R-:W2:Y:S04]  /*20440*/  LDL.LU.64 R186, [R1+0xd18] ;  /* 0x000d180001ba7983 */ /* 0x000ea80000300a00 */
[----:B------:R-:W-:Y:S04]  /*20450*/  STL.64 [R1+0x1cb8], R210 ;  /* 0x001cb8d201007387 */ /* 0x000fe80000100a00 */
[----:B------:R-:W-:Y:S04]  /*20460*/  STL.64 [R1+0x3eb8], R210 ;  /* 0x003eb8d201007387 */ /* 0x000fe80000100a00 */
[----:B------:R-:W2:Y:S01]  /*20470*/  LDL.LU.64 R192, [R1+0xd08] ;  /* 0x000d080001c07983 */ /* 0x000ea20000300a00 */
[----:B---3--:R-:W-:-:S03]  /*20480*/  IMAD.WIDE R4, R3, 0x4, R184 ;  /* 0x0000000403047825 */ /* 0x008fc600078e02b8 */
[----:B------:R-:W3:Y:S04]  /*20490*/  LDL.LU.64 R184, [R1+0xcf0] ;  /* 0x000cf00001b87983 */ /* 0x000ee80000300a00 */
[----:B------:R1:W-:Y:S04]  /*204a0*/  STL.64 [R1+0x1c90], R4 ;  /* 0x001c900401007387 */ /* 0x0003e80000100a00 */
[----:B------:R-:W-:Y:S04]  /*204b0*/  STL.64 [R1+0x1cb0], R146 ;  /* 0x001cb09201007387 */ /* 0x000fe80000100a00 */
[----:B------:R-:W-:Y:S01]  /*204c0*/  STL.64 [R1+0x3ec0], R146 ;  /* 0x003ec09201007387 */ /* 0x000fe20000100a00 */
[----:B------:R-:W-:-:S04]  /*204d0*/  IMAD.WIDE R150, R3, 0x4, R190 ;  /* 0x0000000403967825 */ /* 0x000fc800078e02be */
[C---:B------:R-:W-:Y:S02]  /*204e0*/  IMAD.WIDE R144, R3.reuse, 0x4, R182 ;  /* 0x0000000403907825 */ /* 0x040fe400078e02b6 */
[----:B------:R-:W3:Y:S04]  /*204f0*/  LDL.LU.64 R182, [R1+0xce0] ;  /* 0x000ce00001b67983 */ /* 0x000ee80000300a00 */
[----:B------:R-:W-:Y:S04]  /*20500*/  STL.64 [R1+0x1c98], R206 ;  /* 0x001c98ce01007387 */ /* 0x000fe80000100a00 */
[----:B------:R-:W-:Y:S01]  /*20510*/  STL.64 [R1+0x3ec8], R206 ;  /* 0x003ec8ce01007387 */ /* 0x000fe20000100a00 */
[----:B----4-:R-:W-:-:S03]  /*20520*/  IMAD.WIDE R180, R3, 0x4, R118 ;  /* 0x0000000403b47825 */ /* 0x010fc600078e0276 */
[----:B------:R-:W4:Y:S04]  /*20530*/  LDL.LU.64 R118, [R1+0xb90] ;  /* 0x000b900001767983 */ /* 0x000f280000300a00 */
[----:B------:R-:W-:Y:S04]  /*20540*/  STL.64 [R1+0x1c88], R150 ;  /* 0x001c889601007387 */ /* 0x000fe80000100a00 */
[----:B------:R-:W-:Y:S04]  /*20550*/  STL.64 [R1+0x3ed0], R150 ;  /* 0x003ed09601007387 */ /* 0x000fe80000100a00 */
[----:B------:R-:W4:Y:S01]  /*20560*/  LDL.LU.64 R190, [R1+0xb88] ;  /* 0x000b880001be7983 */ /* 0x000f220000300a00 */
[----:B-1----:R-:W-:-:S03]  /*20570*/  IMAD.WIDE R4, R3, 0x4, R188 ;  /* 0x0000000403047825 */ /* 0x002fc600078e02bc */
[----:B------:R-:W4:Y:S04]  /*20580*/  LDL.LU.64 R188, [R1+0xb80] ;  /* 0x000b800001bc7983 */ /* 0x000f280000300a00 */
[----:B------:R2:W-:Y:S04]  /*20590*/  STL.64 [R1+0x1c50], R4 ;  /* 0x001c500401007387 */ /* 0x0005e80000100a00 */
[----:B------:R-:W-:Y:S04]  /*205a0*/  STL.64 [R1+0x1c80], R144 ;  /* 0x001c809001007387 */ /* 0x000fe80000100a00 */
[----:B------:R-:W-:Y:S01]  /*205b0*/  STL.64 [R1+0x3ed8], R144 ;  /* 0x003ed89001007387 */ /* 0x000fe20000100a00 */
[----:B------:R-:W-:-:S03]  /*205c0*/  IMAD.WIDE R128, R3, 0x4, R116 ;  /* 0x0000000403807825 */ /* 0x000fc600078e0274 */
[----:B------:R-:W4:Y:S01]  /*205d0*/  LDL.LU.64 R116, [R1+0xb78] ;  /* 0x000b780001747983 */ /* 0x000f220000300a00 */
[----:B------:R-:W-:-:S03]  /*205e0*/  IMAD.WIDE R6, R3, 0x4, R114 ;  /* 0x0000000403067825 */ /* 0x000fc600078e0272 */
[----:B------:R-:W4:Y:S04]  /*205f0*/  LDL.LU.64 R114, [R1+0xb70] ;  /* 0x000b700001727983 */ /* 0x000f280000300a00 */
[----:B------:R-:W-:Y:S04]  /*20600*/  STL.64 [R1+0x1c58], R180 ;  /* 0x001c58b401007387 */ /* 0x000fe80000100a00 */
        /* <DEDUP_REMOVED lines=8> */
[----:B------:R3:W-:Y:S01]  /*20690*/  STL.64 [R1+0x1c10], R4 ;  /* 0x001c100401007387 */ /* 0x0007e20000100a00 */
[----:B------:R-:W-:-:S03]  /*206a0*/  IMAD.WIDE R250, R3, 0x4, R192 ;  /* 0x0000000403fa7825 */ /* 0x000fc600078e02c0 */
[----:B------:R4:W-:Y:S01]  /*206b0*/  STL.64 [R1+0x3ef0], R6 ;  /* 0x003ef00601007387 */ /* 0x0009e20000100a00 */
[----:B---3--:R-:W-:-:S03]  /*206c0*/  IMAD.WIDE R4, R3, 0x4, R184 ;  /* 0x0000000403047825 */ /* 0x008fc600078e02b8 */
[----:B------:R-:W3:Y:S04]  /*206d0*/  LDL.LU.64 R184, [R1+0xb58] ;  /* 0x000b580001b87983 */ /* 0x000ee80000300a00 */
[----:B------:R-:W-:Y:S04]  /*206e0*/  STL.64 [R1+0x1c18], R178 ;  /* 0x001c18b201007387 */ /* 0x000fe80000100a00 */
[----:B------:R-:W-:Y:S01]  /*206f0*/  STL.64 [R1+0x3ef8], R178 ;  /* 0x003ef8b201007387 */ /* 0x000fe20000100a00 */
[----:B------:R-:W-:-:S03]  /*20700*/  IMAD.WIDE R176, R3, 0x4, R182 ;  /* 0x0000000403b07825 */ /* 0x000fc600078e02b6 */
[----:B------:R-:W3:Y:S04]  /*20710*/  LDL.LU.64 R182, [R1+0xb50] ;  /* 0x000b500001b67983 */ /* 0x000ee80000300a00 */
[----:B------:R-:W-:Y:S04]  /*20720*/  STL.64 [R1+0x1b38], R250 ;  /* 0x001b38fa01007387 */ /* 0x000fe80000100a00 */
[----:B------:R1:W-:Y:S01]  /*20730*/  STL.64 [R1+0x3f00], R250 ;  /* 0x003f00fa01007387 */ /* 0x0003e20000100a00 */
[----:B----4-:R-:W-:-:S03]  /*20740*/  IMAD.WIDE R6, R3, 0x4, R118 ;  /* 0x0000000403067825 */ /* 0x010fc600078e0276 */
[----:B------:R-:W4:Y:S04]  /*20750*/  LDL.LU.64 R118, [R1+0xb48] ;  /* 0x000b480001767983 */ /* 0x000f280000300a00 */
[----:B------:R-:W-:Y:S04]  /*20760*/  STL.64 [R1+0x1b08], R4 ;  /* 0x001b080401007387 */ /* 0x000fe80000100a00 */
[----:B------:R-:W-:Y:S04]  /*20770*/  STL.64 [R1+0x1ad0], R6 ;  /* 0x001ad00601007387 */ /* 0x000fe80000100a00 */
[----:B------:R-:W-:Y:S01]  /*20780*/  STL.64 [R1+0x3f08], R4 ;  /* 0x003f080401007387 */ /* 0x000fe20000100a00 */
[----:B------:R-:W-:-:S03]  /*20790*/  IMAD.WIDE R10, R3, 0x4, R188 ;  /* 0x00000004030a7825 */ /* 0x000fc600078e02bc */
[----:B------:R-:W4:Y:S04]  /*207a0*/  LDL.LU.64 R188, [R1+0xb40] ;  /* 0x000b400001bc7983 */ /* 0x000f280000300a00 */
[----:B------:R-:W-:Y:S04]  /*207b0*/  STL.64 [R1+0x1af0], R176 ;  /* 0x001af0b001007387 */ /* 0x000fe80000100a00 */
[----:B------:R-:W-:Y:S01]  /*207c0*/  STL.64 [R1+0x3f10], R176 ;  /* 0x003f10b001007387 */ /* 0x000fe20000100a00 */
[----:B------:R-:W-:-:S03]  /*207d0*/  IMAD.WIDE R174, R3, 0x4, R116 ;  /* 0x0000000403ae7825 */ /* 0x000fc600078e0274 */
[----:B------:R-:W4:Y:S01]  /*207e0*/  LDL.LU.64 R116, [R1+0xb38] ;  /* 0x000b380001747983 */ /* 0x000f220000300a00 */
[----:B------:R-:W-:-:S04]  /*207f0*/  IMAD.WIDE R248, R3, 0x4, R190 ;  /* 0x0000000403f87825 */ /* 0x000fc800078e02be */
[C---:B-1----:R-:W-:Y:S01]  /*20800*/  IMAD.WIDE R250, R3.reuse, 0x4, R114 ;  /* 0x0000000403fa7825 */ /* 0x042fe200078e0272 */
[----:B------:R-:W-:Y:S04]  /*20810*/  STL.64 [R1+0x17a8], R248 ;  /* 0x0017a8f801007387 */ /* 0x000fe80000100a00 */
        /* <DEDUP_REMOVED lines=11> */
[----:B------:R-:W-:Y:S01]  /*208d0*/  STL.64 [R1+0x3f28], R174 ;  /* 0x003f28ae01007387 */ /* 0x000fe20000100a00 */
[----:B---3--:R-:W-:-:S03]  /*208e0*/  IMAD.WIDE R172, R3, 0x4, R184 ;  /* 0x0000000403ac7825 */ /* 0x008fc600078e02b8 */
[----:B------:R-:W3:Y:S04]  /*208f0*/  LDL.LU.64 R184, [R1+0xaa8] ;  /* 0x000aa80001b87983 */ /* 0x000ee80000300a00 */
[----:B------:R-:W-:Y:S04]  /*20900*/  STL.64 [R1+0x1768], R244 ;  /* 0x001768f401007387 */ /* 0x000fe80000100a00 */
[----:B------:R1:W-:Y:S02]  /*20910*/  STL.64 [R1+0x3f30], R244 ;  /* 0x003f30f401007387 */ /* 0x0003e40000100a00 */
[----:B-1----:R-:W-:-:S02]  /*20920*/  IMAD.WIDE R248, R3, 0x4, R182 ;  /* 0x0000000403f87825 */ /* 0x002fc400078e02b6 */
[----:B------:R-:W3:Y:S04]  /*20930*/  LDL.LU.64 R182, [R1+0xaa0] ;  /* 0x000aa00001b67983 */ /* 0x000ee80000300a00 */
[----:B------:R-:W-:Y:S04]  /*20940*/  STL.64 [R1+0x1760], R8 ;  /* 0x0017600801007387 */ /* 0x000fe80000100a00 */
[----:B------:R-:W-:Y:S01]  /*20950*/  STL.64 [R1+0x3f38], R8 ;  /* 0x003f380801007387 */ /* 0x000fe20000100a00 */
[----:B----4-:R-:W-:-:S03]  /*20960*/  IMAD.WIDE R214, R3, 0x4, R118 ;  /* 0x0000000403d67825 */ /* 0x010fc600078e0276 */
[----:B------:R-:W4:Y:S04]  /*20970*/  LDL.LU.64 R118, [R1+0xa98] ;  /* 0x000a980001767983 */ /* 0x000f280000300a00 */
[----:B------:R-:W-:Y:S04]  /*20980*/  STL.64 [R1+0x1750], R248 ;  /* 0x001750f801007387 */ /* 0x000fe80000100a00 */
[----:B------:R-:W-:Y:S01]  /*20990*/  STL.64 [R1+0x3fa8], R248 ;  /* 0x003fa8f801007387 */ /* 0x000fe20000100a00 */
[----:B------:R-:W-:-:S03]  /*209a0*/  IMAD.WIDE R14, R3, 0x4, R188 ;  /* 0x00000004030e7825 */ /* 0x000fc600078e02bc */
[----:B------:R-:W4:Y:S04]  /*209b0*/  LDL.LU.64 R188, [R1+0xa90] ;  /* 0x000a900001bc7983 */ /* 0x000f280000300a00 */
[----:B------:R-:W-:Y:S04]  /*209c0*/  STL.64 [R1+0x1758], R172 ;  /* 0x001758ac01007387 */ /* 0x000fe80000100a00 */
[----:B------:R1:W-:Y:S01]  /*209d0*/  STL.64 [R1+0x3f40], R172 ;  /* 0x003f40ac01007387 */ /* 0x0003e20000100a00 */
        /* <DEDUP_REMOVED lines=23> */
[----:B------:R-:W-:Y:S01]  /*20b50*/  STL.64 [R1+0x3f68], R12 ;  /* 0x003f680c01007387 */ /* 0x000fe20000100a00 */
[----:B----4-:R-:W-:-:S03]  /*20b60*/  IMAD.WIDE R66, R3, 0x4, R118 ;  /* 0x0000000403427825 */ /* 0x010fc600078e0276 */
[----:B------:R-:W4:Y:S04]  /*20b70*/  LDL.LU.64 R118, [R1+0xa58] ;  /* 0x000a580001767983 */ /* 0x000f280000300a00 */
[----:B------:R-:W-:Y:S04]  /*20b80*/  STL.64 [R1+0xd08], R210 ;  /* 0x000d08d201007387 */ /* 0x000fe80000100a00 */
[----:B------:R-:W-:Y:S04]  /*20b90*/  STL.64 [R1+0x3fb8], R210 ;  /* 0x003fb8d201007387 */ /* 0x000fe80000100a00 */
[----:B------:R-:W4:Y:S04]  /*20ba0*/  LDL.LU.64 R190, [R1+0xa50] ;  /* 0x000a500001be7983 */ /* 0x000f280000300a00 */
[----:B------:R-:W-:Y:S04]  /*20bb0*/  STL.64 [R1+0xd18], R164 ;  /* 0x000d18a401007387 */ /* 0x000fe80000100a00 */
[----:B------:R1:W-:Y:S01]  /*20bc0*/  STL.64 [R1+0x3f70], R164 ;  /* 0x003f70a401007387 */ /* 0x0003e20000100a00 */
[----:B------:R-:W-:-:S03]  /*20bd0*/  IMAD.WIDE R162, R3, 0x4, R116 ;  /* 0x0000000403a27825 */ /* 0x000fc600078e0274 */
[----:B------:R-:W4:Y:S01]  /*20be0*/  LDL.LU.64 R116, [R1+0xa48] ;  /* 0x000a480001747983 */ /* 0x000f220000300a00 */
[----:B------:R-:W-:-:S03]  /*20bf0*/  IMAD.WIDE R18, R3, 0x4, R188 ;  /* 0x0000000403127825 */ /* 0x000fc600078e02bc */
        /* <DEDUP_REMOVED lines=8> */
[----:B------:R-:W4:Y:S04]  /*20c80*/  LDL.LU.64 R188, [R1+0xa30] ;  /* 0x000a300001bc7983 */ /* 0x000f280000300a00 */
[----:B------:R-:W-:Y:S04]  /*20c90*/  STL.64 [R1+0xb88], R208 ;  /* 0x000b88d001007387 */ /* 0x000fe80000100a00 */
[----:B------:R-:W-:Y:S04]  /*20ca0*/  STL.64 [R1+0x3fc0], R208 ;  /* 0x003fc0d001007387 */ /* 0x000fe80000100a00 */
[----:B------:R-:W-:Y:S04]  /*20cb0*/  STL.64 [R1+0xb90], R162 ;  /* 0x000b90a201007387 */ /* 0x000fe80000100a00 */
[----:B------:R1:W-:Y:S01]  /*20cc0*/  STL.64 [R1+0x3f88], R162 ;  /* 0x003f88a201007387 */ /* 0x0003e20000100a00 */
        /* <DEDUP_REMOVED lines=13> */
[----:B------:R-:W-:Y:S04]  /*20da0*/  STL.64 [R1+0x3fc8], R206 ;  /* 0x003fc8ce01007387 */ /* 0x000fe80000100a00 */
[----:B------:R-:W-:Y:S04]  /*20db0*/  STL.64 [R1+0xb70], R160 ;  /* 0x000b70a001007387 */ /* 0x000fe80000100a00 */
[----:B------:R-:W-:Y:S01]  /*20dc0*/  STL.64 [R1+0x3fd0], R160 ;  /* 0x003fd0a001007387 */ /* 0x000fe20000100a00 */
        /* <DEDUP_REMOVED lines=11> */
[----:B------:R-:W4:Y:S01]  /*20e80*/  LDL.LU.64 R190, [R1+0x9f0] ;  /* 0x0009f00001be7983 */ /* 0x000f220000300a00 */
[----:B------:R-:W-:-:S03]  /*20e90*/  IMAD.WIDE R20, R3, 0x4, R188 ;  /* 0x0000000403147825 */ /* 0x000fc600078e02bc */
[----:B------:R-:W-:Y:S04]  /*20ea0*/  STL.64 [R1+0xb48], R180 ;  /* 0x000b48b401007387 */ /* 0x000fe80000100a00 */
[----:B------:R-:W-:Y:S04]  /*20eb0*/  STL.64 [R1+0x3fe8], R180 ;  /* 0x003fe8b401007387 */ /* 0x000fe80000100a00 */
[----:B------:R-:W-:Y:S04]  /*20ec0*/  STL.64 [R1+0xb50], R142 ;  /* 0x000b508e01007387 */ /* 0x000fe80000100a00 */
[----:B------:R-:W-:Y:S04]  /*20ed0*/  STL.64 [R1+0x3ff0], R142 ;  /* 0x003ff08e01007387 */ /* 0x000fe80000100a00 */
[----:B------:R-:W4:Y:S01]  /*20ee0*/  LDL.LU.64 R188, [R1+0x9e8] ;  /* 0x0009e80001bc7983 */ /* 0x000f220000300a00 */
[----:B--2---:R-:W-:-:S03]  /*20ef0*/  IMAD.WIDE R140, R3, 0x4, R186 ;  /* 0x00000004038c7825 */ /* 0x004fc600078e02ba */
[----:B------:R-:W2:Y:S04]  /*20f00*/  LDL.LU.64 R186, [R1+0x9e0] ;  /* 0x0009e00001ba7983 */ /* 0x000ea80000300a00 */
[----:B------:R-:W-:Y:S04]  /*20f10*/  STL.64 [R1+0xb40], R60 ;  /* 0x000b403c01007387 */ /* 0x000fe80000100a00 */
[----:B------:R-:W-:Y:S01]  /*20f20*/  STL.64 [R1+0x3ff8], R60 ;  /* 0x003ff83c01007387 */ /* 0x000fe20000100a00 */
        /* <DEDUP_REMOVED lines=11> */
[----:B------:R-:W-:Y:S04]  /*20fe0*/  STL.64 [R1+0x4010], R140 ;  /* 0x0040108c01007387 */ /* 0x000fe80000100a00 */
[----:B------:R-:W-:Y:S04]  /*20ff0*/  STL.64 [R1+0xb20], R58 ;  /* 0x000b203a01007387 */ /* 0x000fe80000100a00 */
[----:B------:R1:W-:Y:S01]  /*21000*/  STL.64 [R1+0x4018], R58 ;  /* 0x0040183a01007387 */ /* 0x0003e20000100a00 */
[----:B------:R-:W-:-:S03]  /*21010*/  IMAD.WIDE R138, R3, 0x4, R116 ;  /* 0x00000004038a7825 */ /* 0x000fc600078e0274 */
[----:B------:R-:W1:Y:S04]  /*21020*/  LDL.LU.64 R116, [R1+0x9c0] ;  /* 0x0009c00001747983 */ /* 0x000e680000300a00 */
[----:B------:R-:W-:Y:S04]  /*21030*/  STL.64 [R1+0xaa8], R26 ;  /* 0x000aa81a01007387 */ /* 0x000fe80000100a00 */
[----:B------:R-:W-:Y:S01]  /*21040*/  STL.64 [R1+0x4020], R26 ;  /* 0x0040201a01007387 */ /* 0x000fe20000100a00 */
[----:B------:R-:W-:-:S03]  /*21050*/  IMAD.WIDE R176, R3, 0x4, R114 ;  /* 0x0000000403b07825 */ /* 0x000fc600078e0272 */
[----:B------:R-:W4:Y:S01]  /*21060*/  LDL.LU.64 R114, [R1+0x9b8] ;  /* 0x0009b80001727983 */ /* 0x000f220000300a00 */
[----:B------:R-:W-:-:S03]  /*21070*/  IMAD.WIDE R56, R3, 0x4, R112 ;  /* 0x0000000403387825 */ /* 0x000fc600078e0270 */
[----:B------:R-:W4:Y:S01]  /*21080*/  LDL.LU.64 R112, [R1+0x9b0] ;  /* 0x0009b00001707983 */ /* 0x000f220000300a00 */
[----:B------:R-:W-:-:S03]  /*21090*/  IMAD.WIDE R24, R3, 0x4, R190 ;  /* 0x0000000403187825 */ /* 0x000fc600078e02be */
[----:B------:R-:W-:Y:S04]  /*210a0*/  STL.64 [R1+0xa98], R176 ;  /* 0x000a98b001007387 */ /* 0x000fe80000100a00 */
[----:B------:R-:W-:Y:S04]  /*210b0*/  STL.64 [R1+0x4028], R176 ;  /* 0x004028b001007387 */ /* 0x000fe80000100a00 */
[----:B------:R-:W-:Y:S04]  /*210c0*/  STL.64 [R1+0xaa0], R138 ;  /* 0x000aa08a01007387 */ /* 0x000fe80000100a00 */
[----:B------:R-:W-:Y:S04]  /*210d0*/  STL.64 [R1+0x4030], R138 ;  /* 0x0040308a01007387 */ /* 0x000fe80000100a00 */
[----:B------:R-:W-:Y:S04]  /*210e0*/  STL.64 [R1+0xa90], R56 ;  /* 0x000a903801007387 */ /* 0x000fe80000100a00 */
[----:B------:R-:W-:Y:S01]  /*210f0*/  STL.64 [R1+0x4038], R56 ;  /* 0x0040383801007387 */ /* 0x000fe20000100a00 */
[----:B------:R-:W-:-:S04]  /*21100*/  IMAD.WIDE R136, R3, 0x4, R188 ;  /* 0x0000000403887825 */ /* 0x000fc800078e02bc */
[C---:B--2---:R-:W-:Y:S02]  /*21110*/  IMAD.WIDE R174, R3.reuse, 0x4, R186 ;  /* 0x0000000403ae7825 */ /* 0x044fe400078e02ba */
[----:B------:R-:W2:Y:S04]  /*21120*/  LDL.LU.64 R186, [R1+0x9a0] ;  /* 0x0009a00001ba7983 */ /* 0x000ea80000300a00 */
[----:B------:R-:W-:Y:S04]  /*21130*/  STL.64 [R1+0xa88], R24 ;  /* 0x000a881801007387 */ /* 0x000fe80000100a00 */
[----:B------:R-:W-:Y:S01]  /*21140*/  STL.64 [R1+0x4040], R24 ;  /* 0x0040401801007387 */ /* 0x000fe20000100a00 */
[----:B---3--:R-:W-:-:S03]  /*21150*/  IMAD.WIDE R54, R3, 0x4, R184 ;  /* 0x0000000403367825 */ /* 0x008fc600078e02b8 */
[----:B------:R-:W3:Y:S01]  /*21160*/  LDL.LU.64 R184, [R1+0x998] ;  /* 0x0009980001b87983 */ /* 0x000ee20000300a00 */
[----:B------:R-:W-:-:S03]  /*21170*/  IMAD.WIDE R30, R3, 0x4, R182 ;  /* 0x00000004031e7825 */ /* 0x000fc600078e02b6 */
[----:B------:R-:W3:Y:S04]  /*21180*/  LDL.LU.64 R182, [R1+0x990] ;  /* 0x0009900001b67983 */ /* 0x000ee80000300a00 */
[----:B------:R-:W-:Y:S04]  /*21190*/  STL.64 [R1+0xa78], R174 ;  /* 0x000a78ae01007387 */ /* 0x000fe80000100a00 */
[----:B------:R-:W-:Y:S04]  /*211a0*/  STL.64 [R1+0x4048], R174 ;  /* 0x004048ae01007387 */ /* 0x000fe80000100a00 */
[----:B------:R-:W-:Y:S04]  /*211b0*/  STL.64 [R1+0xa80], R136 ;  /* 0x000a808801007387 */ /* 0x000fe80000100a00 */
[----:B------:R-:W-:Y:S01]  /*211c0*/  STL.64 [R1+0x4050], R136 ;  /* 0x0040508801007387 */ /* 0x000fe20000100a00 */
[----:B----4-:R-:W-:-:S03]  /*211d0*/  IMAD.WIDE R126, R3, 0x4, R118 ;  /* 0x00000004037e7825 */ /* 0x010fc600078e0276 */
[----:B------:R-:W4:Y:S04]  /*211e0*/  LDL.LU.64 R190, [R1+0x980] ;  /* 0x0009800001be7983 */ /* 0x000f280000300a00 */
[----:B------:R-:W4:Y:S04]  /*211f0*/  LDL.LU.64 R118, [R1+0x938] ;  /* 0x0009380001767983 */ /* 0x000f280000300a00 */
[----:B------:R-:W-:Y:S04]  /*21200*/  STL.64 [R1+0xa70], R54 ;  /* 0x000a703601007387 */ /* 0x000fe80000100a00 */
[----:B------:R-:W-:Y:S01]  /*21210*/  STL.64 [R1+0x4058], R54 ;  /* 0x0040583601007387 */ /* 0x000fe20000100a00 */
[----:B-1----:R-:W-:-:S03]  /*21220*/  IMAD.WIDE R172, R3, 0x4, R116 ;  /* 0x0000000403ac7825 */ /* 0x002fc600078e0274 */
[----:B------:R-:W4:Y:S04]  /*21230*/  LDL.LU.64 R116, [R1+0x930] ;  /* 0x0009300001747983 */ /* 0x000f280000300a00 */
[----:B------:R-:W-:Y:S04]  /*21240*/  STL.64 [R1+0xa68], R30 ;  /* 0x000a681e01007387 */ /* 0x000fe80000100a00 */
[----:B------:R-:W-:Y:S04]  /*21250*/  STL.64 [R1+0x4060], R30 ;  /* 0x0040601e01007387 */ /* 0x000fe80000100a00 */
[----:B------:R-:W4:Y:S01]  /*21260*/  LDL.LU.64 R188, [R1+0x920] ;  /* 0x0009200001bc7983 */ /* 0x000f220000300a00 */
[----:B------:R-:W-:-:S03]  /*21270*/  IMAD.WIDE R52, R3, 0x4, R114 ;  /* 0x0000000403347825 */ /* 0x000fc600078e0272 */
[----:B------:R-:W4:Y:S01]  /*21280*/  LDL.LU.64 R114, [R1+0x918] ;  /* 0x0009180001727983 */ /* 0x000f220000300a00 */
[----:B------:R-:W-:-:S04]  /*21290*/  IMAD.WIDE R124, R3, 0x4, R76 ;  /* 0x00000004037c7825 */ /* 0x000fc800078e024c */
[C---:B------:R-:W-:Y:S02]  /*212a0*/  IMAD.WIDE R28, R3.reuse, 0x4, R112 ;  /* 0x00000004031c7825 */ /* 0x040fe400078e0270 */
[----:B------:R-:W4:Y:S04]  /*212b0*/  LDL.LU.64 R112, [R1+0x910] ;  /* 0x0009100001707983 */ /* 0x000f280000300a00 */
[----:B------:R-:W-:Y:S04]  /*212c0*/  STL.64 [R1+0xa58], R172 ;  /* 0x000a58ac01007387 */ /* 0x000fe80000100a00 */
[----:B------:R-:W-:Y:S04]  /*212d0*/  STL.64 [R1+0x4068], R172 ;  /* 0x004068ac01007387 */ /* 0x000fe80000100a00 */
[----:B------:R-:W-:Y:S04]  /*212e0*/  STL.64 [R1+0xa60], R126 ;  /* 0x000a607e01007387 */ /* 0x000fe80000100a00 */
[----:B------:R-:W-:Y:S04]  /*212f0*/  STL.64 [R1+0x4070], R126 ;  /* 0x0040707e01007387 */ /* 0x000fe80000100a00 */
[----:B------:R-:W4:Y:S04]  /*21300*/  LDL.LU.64 R76, [R1+0x4110] ;  /* 0x00411000014c7983 */ /* 0x000f280000300a00 */
[----:B------:R-:W-:Y:S04]  /*21310*/  STL.64 [R1+0xa50], R52 ;  /* 0x000a503401007387 */ /* 0x000fe80000100a00 */
[----:B------:R1:W-:Y:S01]  /*21320*/  STL.64 [R1+0x4078], R52 ;  /* 0x0040783401007387 */ /* 0x0003e20000100a00 */
[----:B------:R-:W-:-:S04]  /*21330*/  IMAD.WIDE R122, R3, 0x4, R84 ;  /* 0x00000004037a7825 */ /* 0x000fc800078e0254 */
[C---:B--2---:R-:W-:Y:S02]  /*21340*/  IMAD.WIDE R166, R3.reuse, 0x4, R186 ;  /* 0x0000000403a67825 */ /* 0x044fe400078e02ba */
[----:B------:R-:W2:Y:S04]  /*21350*/  LDL.LU.64 R186, [R1+0x900] ;  /* 0x0009000001ba7983 */ /* 0x000ea80000300a00 */
[----:B------:R-:W-:Y:S01]  /*21360*/  STL.64 [R1+0xa48], R28 ;  /* 0x000a481c01007387 */ /* 0x000fe20000100a00 */
[----:B---3--:R-:W-:-:S03]  /*21370*/  IMAD.WIDE R152, R3, 0x4, R184 ;  /* 0x0000000403987825 */ /* 0x008fc600078e02b8 */
[----:B------:R-:W3:Y:S01]  /*21380*/  LDL.LU.64 R184, [R1+0x8f8] ;  /* 0x0008f80001b87983 */ /* 0x000ee20000300a00 */
[----:B------:R-:W-:-:S03]  /*21390*/  IMAD.WIDE R34, R3, 0x4, R182 ;  /* 0x0000000403227825 */ /* 0x000fc600078e02b6 */
[----:B------:R-:W3:Y:S04]  /*213a0*/  LDL.LU.64 R182, [R1+0x8f0] ;  /* 0x0008f00001b67983 */ /* 0x000ee80000300a00 */
[----:B------:R-:W-:Y:S04]  /*213b0*/  STL.64 [R1+0xa38], R166 ;  /* 0x000a38a601007387 */ /* 0x000fe80000100a00 */
[----:B------:R-:W-:Y:S04]  /*213c0*/  STL.64 [R1+0xa40], R124 ;  /* 0x000a407c01007387 */ /* 0x000fe80000100a00 */
[----:B------:R-:W3:Y:S04]  /*213d0*/  LDL.LU.64 R84, [R1+0x4108] ;  /* 0x0041080001547983 */ /* 0x000ee80000300a00 */
[----:B------:R-:W-:Y:S01]  /*213e0*/  STL.64 [R1+0xa30], R152 ;  /* 0x000a309801007387 */ /* 0x000fe20000100a00 */
[----:B----4-:R-:W-:-:S03]  /*213f0*/  IMAD.WIDE R164, R3, 0x4, R190 ;  /* 0x0000000403a47825 */ /* 0x010fc600078e02be */
[----:B------:R-:W4:Y:S01]  /*21400*/  LDL.LU.64 R190, [R1+0x8e0] ;  /* 0x0008e00001be7983 */ /* 0x000f220000300a00 */
[----:B------:R-:W-:-:S03]  /*21410*/  IMAD.WIDE R130, R3, 0x4, R118 ;  /* 0x0000000403827825 */ /* 0x000fc600078e0276 */
[----:B------:R-:W-:Y:S04]  /*21420*/  STL.64 [R1+0xa28], R34 ;  /* 0x000a282201007387 */ /* 0x000fe80000100a00 */
[----:B------:R-:W4:Y:S01]  /*21430*/  LDL.LU.64 R118, [R1+0x8d8] ;  /* 0x0008d80001767983 */ /* 0x000f220000300a00 */
[----:B------:R-:W-:-:S03]  /*21440*/  IMAD.WIDE R32, R3, 0x4, R116 ;  /* 0x0000000403207825 */ /* 0x000fc600078e0274 */
[----:B------:R-:W4:Y:S01]  /*21450*/  LDL.LU.64 R116, [R1+0x8d0] ;  /* 0x0008d00001747983 */ /* 0x000f220000300a00 */
[----:B------:R-:W-:-:S03]  /*21460*/  IMAD.WIDE R120, R3, 0x4, R92 ;  /* 0x0000000403787825 */ /* 0x000fc600078e025c */
[----:B------:R-:W-:Y:S04]  /*21470*/  STL.64 [R1+0xa18], R164 ;  /* 0x000a18a401007387 */ /* 0x000fe80000100a00 */
[----:B------:R-:W-:Y:S01]  /*21480*/  STL.64 [R1+0xa20], R122 ;  /* 0x000a207a01007387 */ /* 0x000fe20000100a00 */
[----:B------:R-:W-:-:S03]  /*21490*/  IMAD.WIDE R162, R3, 0x4, R188 ;  /* 0x0000000403a27825 */ /* 0x000fc600078e02bc */
[----:B------:R-:W4:Y:S01]  /*214a0*/  LDL.LU.64 R92, [R1+0x4100] ;  /* 0x00410000015c7983 */ /* 0x000f220000300a00 */
[----:B------:R-:W-:-:S03]  /*214b0*/  IMAD.WIDE R154, R3, 0x4, R114 ;  /* 0x00000004039a7825 */ /* 0x000fc600078e0272 */
[----:B------:R-:W-:Y:S04]  /*214c0*/  STL.64 [R1+0xa10], R130 ;  /* 0x000a108201007387 */ /* 0x000fe80000100a00 */
[----:B------:R-:W4:Y:S04]  /*214d0*/  LDL.LU.64 R188, [R1+0x8c0] ;  /* 0x0008c00001bc7983 */ /* 0x000f280000300a00 */
[----:B------:R-:W-:Y:S01]  /*214e0*/  STL.64 [R1+0xa08], R32 ;  /* 0x000a082001007387 */ /* 0x000fe20000100a00 */
[----:B------:R-:W-:-:S03]  /*214f0*/  IMAD.WIDE R38, R3, 0x4, R112 ;  /* 0x0000000403267825 */ /* 0x000fc600078e0270 */
[----:B------:R-:W4:Y:S01]  /*21500*/  LDL.LU.64 R114, [R1+0x8b8] ;  /* 0x0008b80001727983 */ /* 0x000f220000300a00 */
[----:B------:R-:W-:-:S03]  /*21510*/  IMAD.WIDE R204, R3, 0x4, R100 ;  /* 0x0000000403cc7825 */ /* 0x000fc600078e0264 */
[----:B------:R-:W4:Y:S04]  /*21520*/  LDL.LU.64 R112, [R1+0x8b0] ;  /* 0x0008b00001707983 */ /* 0x000f280000300a00 */
[----:B------:R1:W-:Y:S04]  /*21530*/  STL.64 [R1+0x9f8], R162 ;  /* 0x0009f8a201007387 */ /* 0x0003e80000100a00 */
[----:B------:R-:W-:Y:S04]  /*21540*/  STL.64 [R1+0xa00], R120 ;  /* 0x000a007801007387 */ /* 0x000fe80000100a00 */
[----:B------:R-:W4:Y:S04]  /*21550*/  LDL.LU.64 R100, [R1+0x40f8] ;  /* 0x0040f80001647983 */ /* 0x000f280000300a00 */
[----:B------:R-:W-:Y:S04]  /*21560*/  STL.64 [R1+0x9f0], R154 ;  /* 0x0009f09a01007387 */ /* 0x000fe80000100a00 */
[----:B------:R-:W-:Y:S01]  /*21570*/  STL.64 [R1+0x9e8], R38 ;  /* 0x0009e82601007387 */ /* 0x000fe20000100a00 */
[----:B------:R-:W-:-:S04]  /*21580*/  IMAD.WIDE R202, R3, 0x4, R108 ;  /* 0x0000000403ca7825 */ /* 0x000fc800078e026c */
[C---:B--2---:R-:W-:Y:S02]  /*21590*/  IMAD.WIDE R150, R3.reuse, 0x4, R186 ;  /* 0x0000000403967825 */ /* 0x044fe400078e02ba */
[----:B------:R-:W2:Y:S02]  /*215a0*/  LDL.LU.64 R186, [R1+0x760] ;  /* 0x0007600001ba7983 */ /* 0x000ea40000300a00 */
[C---:B---3--:R-:W-:Y:S02]  /*215b0*/  IMAD.WIDE R132, R3.reuse, 0x4, R184 ;  /* 0x0000000403847825 */ /* 0x048fe400078e02b8 */
[----:B------:R-:W3:Y:S02]  /*215c0*/  LDL.LU.64 R184, [R1+0x758] ;  /* 0x0007580001b87983 */ /* 0x000ee40000300a00 */
[C---:B------:R-:W-:Y:S02]  /*215d0*/  IMAD.WIDE R36, R3.reuse, 0x4, R182 ;  /* 0x0000000403247825 */ /* 0x040fe400078e02b6 */
[----:B------:R-:W3:Y:S04]  /*215e0*/  LDL.LU.64 R182, [R1+0x750] ;  /* 0x0007500001b67983 */ /* 0x000ee80000300a00 */
[----:B------:R-:W-:Y:S04]  /*215f0*/  STL.64 [R1+0x9d8], R150 ;  /* 0x0009d89601007387 */ /* 0x000fe80000100a00 */
[----:B------:R-:W-:Y:S04]  /*21600*/  STL.64 [R1+0x9e0], R204 ;  /* 0x0009e0cc01007387 */ /* 0x000fe80000100a00 */
[----:B------:R-:W3:Y:S04]  /*21610*/  LDL.LU.64 R108, [R1+0x40f0] ;  /* 0x0040f000016c7983 */ /* 0x000ee80000300a00 */
[----:B------:R-:W-:Y:S04]  /*21620*/  STL.64 [R1+0x9d0], R132 ;  /* 0x0009d08401007387 */ /* 0x000fe80000100a00 */
[----:B------:R-:W-:Y:S04]  /*21630*/  STL.64 [R1+0x9c8], R36 ;  /* 0x0009c82401007387 */ /* 0x000fe80000100a00 */
[----:B------:R-:W3:Y:S01]  /*21640*/  LDL.LU.64 R192, [R1+0x740] ;  /* 0x0007400001c07983 */ /* 0x000ee20000300a00 */
[----:B----4-:R-:W-:-:S03]  /*21650*/  IMAD.WIDE R156, R3, 0x4, R118 ;  /* 0x00000004039c7825 */ /* 0x010fc600078e0276 */
[----:B------:R-:W4:Y:S01]  /*21660*/  LDL.LU.64 R118, [R1+0x738] ;  /* 0x0007380001767983 */ /* 0x000f220000300a00 */
[----:B------:R-:W-:-:S03]  /*21670*/  IMAD.WIDE R42, R3, 0x4, R116 ;  /* 0x00000004032a7825 */ /* 0x000fc600078e0274 */
[----:B------:R-:W4:Y:S01]  /*21680*/  LDL.LU.64 R116, [R1+0x730] ;  /* 0x0007300001747983 */ /* 0x000f220000300a00 */
[----:B------:R-:W-:-:S04]  /*21690*/  IMAD.WIDE R148, R3, 0x4, R190 ;  /* 0x0000000403947825 */ /* 0x000fc800078e02be */
[C---:B------:R-:W-:Y:S01]  /*216a0*/  IMAD.WIDE R200, R3.reuse, 0x4, R96 ;  /* 0x0000000403c87825 */ /* 0x040fe200078e0260 */
[----:B------:R-:W-:Y:S04]  /*216b0*/  STL.64 [R1+0x9b8], R148 ;  /* 0x0009b89401007387 */ /* 0x000fe80000100a00 */
[----:B------:R-:W-:Y:S04]  /*216c0*/  STL.64 [R1+0x9c0], R202 ;  /* 0x0009c0ca01007387 */ /* 0x000fe80000100a00 */
[----:B------:R-:W4:Y:S01]  /*216d0*/  LDL.LU.64 R96, [R1+0x40e8] ;  /* 0x0040e80001607983 */ /* 0x000f220000300a00 */
[----:B------:R-:W-:-:S03]  /*216e0*/  IMAD.WIDE R146, R3, 0x4, R188 ;  /* 0x0000000403927825 */ /* 0x000fc600078e02bc */
[----:B------:R-:W-:Y:S04]  /*216f0*/  STL.64 [R1+0x9b0], R156 ;  /* 0x0009b09c01007387 */ /* 0x000fe80000100a00 */
        /* <DEDUP_REMOVED lines=8> */
[----:B------:R-:W-:Y:S04]  /*21780*/  STL.64 [R1+0x9a0], R200 ;  /* 0x0009a0c801007387 */ /* 0x000fe80000100a00 */
[----:B------:R-:W4:Y:S04]  /*21790*/  LDL.LU.64 R110, [R1+0x40e0] ;  /* 0x0040e000016e7983 */ /* 0x000f280000300a00 */
[----:B------:R-:W4:Y:S04]  /*217a0*/  LDL.LU.64 R112, [R1+0x700] ;  /* 0x0007000001707983 */ /* 0x000f280000300a00 */
[----:B------:R-:W-:Y:S01]  /*217b0*/  STL.64 [R1+0x990], R134 ;  /* 0x0009908601007387 */ /* 0x000fe20000100a00 */
[----:B------:R-:W-:-:S04]  /*217c0*/  IMAD.WIDE R196, R3, 0x4, R102 ;  /* 0x0000000403c47825 */ /* 0x000fc800078e0266 */
[----:B------:R-:W-:-:S04]  /*217d0*/  IMAD.WIDE R194, R3, 0x4, R86 ;  /* 0x0000000403c27825 */ /* 0x000fc800078e0256 */
[C---:B--2---:R-:W-:Y:S02]  /*217e0*/  IMAD.WIDE R144, R3.reuse, 0x4, R186 ;  /* 0x0000000403907825 */ /* 0x044fe400078e02ba */
[----:B------:R-:W2:Y:S04]  /*217f0*/  LDL.LU.64 R186, [R1+0x6f8] ;  /* 0x0006f80001ba7983 */ /* 0x000ea80000300a00 */
[----:B------:R-:W-:Y:S04]  /*21800*/  STL.64 [R1+0x988], R40 ;  /* 0x0009882801007387 */ /* 0x000fe80000100a00 */
[----:B------:R-:W-:Y:S04]  /*21810*/  STL.64 [R1+0x938], R144 ;  /* 0x0009389001007387 */ /* 0x000fe80000100a00 */
[----:B------:R-:W-:Y:S04]  /*21820*/  STL.64 [R1+0x980], R198 ;  /* 0x000980c601007387 */ /* 0x000fe80000100a00 */
[----:B------:R-:W2:Y:S01]  /*21830*/  LDL.LU.64 R102, [R1+0x40d8] ;  /* 0x0040d80001667983 */ /* 0x000ea20000300a00 */
[----:B---3--:R-:W-:-:S03]  /*21840*/  IMAD.WIDE R158, R3, 0x4, R184 ;  /* 0x00000004039e7825 */ /* 0x008fc600078e02b8 */
[----:B------:R-:W3:Y:S01]  /*21850*/  LDL.LU.64 R184, [R1+0x6e0] ;  /* 0x0006e00001b87983 */ /* 0x000ee20000300a00 */
[----:B------:R-:W-:-:S03]  /*21860*/  IMAD.WIDE R46, R3, 0x4, R182 ;  /* 0x00000004032e7825 */ /* 0x000fc600078e02b6 */
[----:B------:R-:W3:Y:S04]  /*21870*/  LDL.LU.64 R182, [R1+0x6d8] ;  /* 0x0006d80001b67983 */ /* 0x000ee80000300a00 */
[----:B------:R-:W-:Y:S04]  /*21880*/  STL.64 [R1+0x930], R158 ;  /* 0x0009309e01007387 */ /* 0x000fe80000100a00 */
[----:B------:R-:W-:Y:S01]  /*21890*/  STL.64 [R1+0x928], R46 ;  /* 0x0009282e01007387 */ /* 0x000fe20000100a00 */
[----:B------:R-:W-:-:S04]  /*218a0*/  IMAD.WIDE R128, R3, 0x4, R192 ;  /* 0x0000000403807825 */ /* 0x000fc800078e02c0 */
[C---:B----4-:R-:W-:Y:S02]  /*218b0*/  IMAD.WIDE R220, R3.reuse, 0x4, R118 ;  /* 0x0000000403dc7825 */ /* 0x050fe400078e0276 */
[----:B------:R-:W4:Y:S02]  /*218c0*/  LDL.LU.64 R118, [R1+0x6c0] ;  /* 0x0006c00001767983 */ /* 0x000f240000300a00 */
[C---:B------:R-:W-:Y:S02]  /*218d0*/  IMAD.WIDE R44, R3.reuse, 0x4, R116 ;  /* 0x00000004032c7825 */ /* 0x040fe400078e0274 */
[----:B------:R-:W4:Y:S04]  /*218e0*/  LDL.LU.64 R116, [R1+0x6b8] ;  /* 0x0006b80001747983 */ /* 0x000f280000300a00 */
[----:B------:R-:W-:Y:S04]  /*218f0*/  STL.64 [R1+0x918], R128 ;  /* 0x0009188001007387 */ /* 0x000fe80000100a00 */
[----:B------:R-:W-:Y:S04]  /*21900*/  STL.64 [R1+0x920], R196 ;  /* 0x000920c401007387 */ /* 0x000fe80000100a00 */
[----:B------:R-:W4:Y:S04]  /*21910*/  LDL.LU.64 R86, [R1+0x40d0] ;  /* 0x0040d00001567983 */ /* 0x000f280000300a00 */
[----:B------:R-:W-:Y:S01]  /*21920*/  STL.64 [R1+0x910], R220 ;  /* 0x000910dc01007387 */ /* 0x000fe20000100a00 */
[----:B------:R-:W-:-:S03]  /*21930*/  IMAD.WIDE R66, R3, 0x4, R190 ;  /* 0x0000000403427825 */ /* 0x000fc600078e02be */
[----:B------:R-:W-:Y:S01]  /*21940*/  STL.64 [R1+0x908], R44 ;  /* 0x0009082c01007387 */ /* 0x000fe20000100a00 */
[----:B------:R-:W-:-:S04]  /*21950*/  IMAD.WIDE R192, R3, 0x4, R78 ;  /* 0x0000000403c07825 */ /* 0x000fc800078e024e */
[C---:B------:R-:W-:Y:S02]  /*21960*/  IMAD.WIDE R242, R3.reuse, 0x4, R114 ;  /* 0x0000000403f27825 */ /* 0x040fe400078e0272 */
[----:B------:R-:W4:Y:S02]  /*21970*/  LDL.LU.64 R114, [R1+0x6a0] ;  /* 0x0006a00001727983 */ /* 0x000f240000300a00 */
[C---:B------:R-:W-:Y:S02]  /*21980*/  IMAD.WIDE R50, R3.reuse, 0x4, R188 ;  /* 0x0000000403327825 */ /* 0x040fe400078e02bc */
[----:B------:R-:W-:Y:S04]  /*21990*/  STL.64 [R1+0x8f8], R66 ;  /* 0x0008f84201007387 */ /* 0x000fe80000100a00 */
[----:B------:R-:W-:Y:S04]  /*219a0*/  STL.64 [R1+0x900], R194 ;  /* 0x000900c201007387 */ /* 0x000fe80000100a00 */
[----:B------:R-:W4:Y:S04]  /*219b0*/  LDL.LU.64 R78, [R1+0x40c8] ;  /* 0x0040c800014e7983 */ /* 0x000f280000300a00 */
[----:B------:R-:W-:Y:S01]  /*219c0*/  STL.64 [R1+0x8f0], R242 ;  /* 0x0008f0f201007387 */ /* 0x000fe20000100a00 */
[----:B------:R-:W-:-:S03]  /*219d0*/  IMAD.WIDE R64, R3, 0x4, R112 ;  /* 0x0000000403407825 */ /* 0x000fc600078e0270 */
[----:B------:R-:W4:Y:S04]  /*219e0*/  LDL.LU.64 R112, [R1+0x680] ;  /* 0x0006800001707983 */ /* 0x000f280000300a00 */
[----:B------:R-:W-:Y:S01]  /*219f0*/  STL.64 [R1+0x8e8], R50 ;  /* 0x0008e83201007387 */ /* 0x000fe20000100a00 */
[----:B------:R-:W-:-:S04]  /*21a00*/  IMAD.WIDE R190, R3, 0x4, R94 ;  /* 0x0000000403be7825 */ /* 0x000fc800078e025e */
[----:B------:R-:W-:-:S04]  /*21a10*/  IMAD.WIDE R188, R3, 0x4, R88 ;  /* 0x0000000403bc7825 */ /* 0x000fc800078e0258 */
[----:B--2---:R-:W-:-:S04]  /*21a20*/  IMAD.WIDE R222, R3, 0x4, R186 ;  /* 0x0000000403de7825 */ /* 0x004fc800078e02ba */
[----:B------:R-:W-:-:S04]  /*21a30*/  IMAD.WIDE R230, R3, 0x4, R102 ;  /* 0x0000000403e67825 */ /* 0x000fc800078e0266 */
[----:B---3--:R-:W-:-:S04]  /*21a40*/  IMAD.WIDE R18, R3, 0x4, R184 ;  /* 0x0000000403127825 */ /* 0x008fc800078e02b8 */
[C---:B----4-:R-:W-:Y:S02]  /*21a50*/  IMAD.WIDE R48, R3.reuse, 0x4, R86 ;  /* 0x0000000403307825 */ /* 0x050fe400078e0256 */
[----:B------:R-:W2:Y:S04]  /*21a60*/  LDL.LU.64 R86, [R1+0x40c0] ;  /* 0x0040c00001567983 */ /* 0x000ea80000300a00 */
[----:B------:R3:W-:Y:S04]  /*21a70*/  STL.64 [R1+0x8d8], R64 ;  /* 0x0008d84001007387 */ /* 0x0007e80000100a00 */
[----:B------:R-:W-:Y:S04]  /*21a80*/  STL.64 [R1+0x8e0], R192 ;  /* 0x0008e0c001007387 */ /* 0x000fe80000100a00 */
[----:B------:R-:W4:Y:S04]  /*21a90*/  LDL.LU.64 R94, [R1+0x40b8] ;  /* 0x0040b800015e7983 */ /* 0x000f280000300a00 */
[----:B------:R-:W-:Y:S04]  /*21aa0*/  STL.64 [R1+0x8d0], R222 ;  /* 0x0008d0de01007387 */ /* 0x000fe80000100a00 */
[----:B------:R-:W-:Y:S04]  /*21ab0*/  STL.64 [R1+0x8c8], R48 ;  /* 0x0008c83001007387 */ /* 0x000fe80000100a00 */
[----:B------:R-:W2:Y:S04]  /*21ac0*/  LDL.LU.64 R102, [R1+0x40b0] ;  /* 0x0040b00001667983 */ /* 0x000ea80000300a00 */
[----:B------:R1:W-:Y:S04]  /*21ad0*/  STL.64 [R1+0x8b8], R18 ;  /* 0x0008b81201007387 */ /* 0x0003e80000100a00 */
[----:B------:R-:W-:Y:S04]  /*21ae0*/  STL.64 [R1+0x8c0], R190 ;  /* 0x0008c0be01007387 */ /* 0x000fe80000100a00 */
[----:B------:R-:W2:Y:S01]  /*21af0*/  LDL.LU.64 R88, [R1+0x40a8] ;  /* 0x0040a80001587983 */ /* 0x000ea20000300a00 */
[----:B------:R-:W-:-:S04]  /*21b00*/  IMAD.WIDE R240, R3, 0x4, R182 ;  /* 0x0000000403f07825 */ /* 0x000fc800078e02b6 */
[C---:B------:R-:W-:Y:S01]  /*21b10*/  IMAD.WIDE R14, R3.reuse, 0x4, R118 ;  /* 0x00000004030e7825 */ /* 0x040fe200078e0276 */
[----:B------:R-:W-:Y:S03]  /*21b20*/  STL.64 [R1+0x8b0], R240 ;  /* 0x0008b0f001007387 */ /* 0x000fe60000100a00 */
[C---:B------:R-:W-:Y:S01]  /*21b30*/  IMAD.WIDE R224, R3.reuse, 0x4, R116 ;  /* 0x0000000403e07825 */ /* 0x040fe200078e0274 */
[----:B------:R-:W-:Y:S03]  /*21b40*/  STL.64 [R1+0x768], R230 ;  /* 0x000768e601007387 */ /* 0x000fe60000100a00 */
[C---:B------:R-:W-:Y:S02]  /*21b50*/  IMAD.WIDE R228, R3.reuse, 0x4, R110 ;  /* 0x0000000403e47825 */ /* 0x040fe400078e026e */
[----:B------:R-:W3:Y:S02]  /*21b60*/  LDL.LU.64 R110, [R1+0x40a0] ;  /* 0x0040a000016e7983 */ /* 0x000ee40000300a00 */
[----:B------:R-:W-:-:S02]  /*21b70*/  IMAD.WIDE R186, R3, 0x4, R80 ;  /* 0x0000000403ba7825 */ /* 0x000fc400078e0250 */
[----:B------:R-:W-:Y:S02]  /*21b80*/  STL.64 [R1+0x758], R14 ;  /* 0x0007580e01007387 */ /* 0x000fe40000100a00 */
[C---:B------:R-:W-:Y:S02]  /*21b90*/  IMAD.WIDE R12, R3.reuse, 0x4, R114 ;  /* 0x00000004030c7825 */ /* 0x040fe400078e0272 */
[----:B------:R-:W-:Y:S04]  /*21ba0*/  STL.64 [R1+0x760], R188 ;  /* 0x000760bc01007387 */ /* 0x000fe80000100a00 */
[----:B------:R-:W3:Y:S01]  /*21bb0*/  LDL.LU.64 R80, [R1+0x4098] ;  /* 0x0040980001507983 */ /* 0x000ee20000300a00 */
[----:B------:R-:W-:-:S03]  /*21bc0*/  IMAD.WIDE R234, R3, 0x4, R96 ;  /* 0x0000000403ea7825 */ /* 0x000fc600078e0260 */
[----:B------:R-:W-:Y:S04]  /*21bd0*/  STL.64 [R1+0x750], R224 ;  /* 0x000750e001007387 */ /* 0x000fe80000100a00 */
[----:B------:R-:W-:Y:S01]  /*21be0*/  STL.64 [R1+0x748], R228 ;  /* 0x000748e401007387 */ /* 0x000fe20000100a00 */
[----:B------:R-:W-:-:S04]  /*21bf0*/  IMAD.WIDE R184, R3, 0x4, R104 ;  /* 0x0000000403b87825 */ /* 0x000fc800078e0268 */
[----:B------:R-:W-:-:S04]  /*21c00*/  IMAD.WIDE R10, R3, 0x4, R112 ;  /* 0x00000004030a7825 */ /* 0x000fc800078e0270 */
[C---:B--2---:R-:W-:Y:S02]  /*21c10*/  IMAD.WIDE R70, R3.reuse, 0x4, R88 ;  /* 0x0000000403467825 */ /* 0x044fe400078e0258 */
[----:B------:R-:W2:Y:S04]  /*21c20*/  LDL.LU.64 R88, [R1+0x4090] ;  /* 0x0040900001587983 */ /* 0x000ea80000300a00 */
[----:B------:R-:W2:Y:S04]  /*21c30*/  LDL.LU.64 R96, [R1+0x4088] ;  /* 0x0040880001607983 */ /* 0x000ea80000300a00 */
[----:B------:R1:W-:Y:S04]  /*21c40*/  STL.64 [R1+0x738], R12 ;  /* 0x0007380c01007387 */ /* 0x0003e80000100a00 */
[----:B------:R-:W-:Y:S04]  /*21c50*/  STL.64 [R1+0x740], R186 ;  /* 0x000740ba01007387 */ /* 0x000fe80000100a00 */
[----:B------:R-:W2:Y:S04]  /*21c60*/  LDL.LU.64 R104, [R1+0x4080] ;  /* 0x0040800001687983 */ /* 0x000ea80000300a00 */
[----:B------:R-:W-:Y:S04]  /*21c70*/  STL.64 [R1+0x730], R70 ;  /* 0x0007304601007387 */ /* 0x000fe80000100a00 */
[----:B------:R-:W2:Y:S04]  /*21c80*/  LDL.LU.64 R112, [R1+0x2780] ;  /* 0x0027800001707983 */ /* 0x000ea80000300a00 */
        /* <DEDUP_REMOVED lines=14> */
[----:B------:R-:W2:Y:S01]  /*21d70*/  LDL.LU.64 R250, [R1+0x2838] ;  /* 0x0028380001fa7983 */ /* 0x000ea20000300a00 */
[----:B---3--:R-:W-:-:S03]  /*21d80*/  IMAD.WIDE R226, R3, 0x4, R110 ;  /* 0x0000000403e27825 */ /* 0x008fc600078e026e */
[----:B------:R-:W3:Y:S01]  /*21d90*/  LDL.LU.64 R208, [R1+0x2840] ;  /* 0x0028400001d07983 */ /* 0x000ee20000300a00 */
[----:B------:R-:W-:-:S03]  /*21da0*/  IMAD.WIDE R232, R3, 0x4, R108 ;  /* 0x0000000403e87825 */ /* 0x000fc600078e026c */
[----:B------:R-:W3:Y:S04]  /*21db0*/  LDL.LU.64 R210, [R1+0x2848] ;  /* 0x0028480001d27983 */ /* 0x000ee80000300a00 */
[----:B------:R-:W3:Y:S01]  /*21dc0*/  LDL.LU.64 R212, [R1+0x2850] ;  /* 0x0028500001d47983 */ /* 0x000ee20000300a00 */
[----:B------:R-:W-:-:S03]  /*21dd0*/  IMAD.WIDE R182, R3, 0x4, R106 ;  /* 0x0000000403b67825 */ /* 0x000fc600078e026a */
[----:B------:R-:W3:Y:S01]  /*21de0*/  LDL.LU.64 R168, [R1+0x2860] ;  /* 0x0028600001a87983 */ /* 0x000ee20000300a00 */
[----:B------:R-:W-:-:S03]  /*21df0*/  IMAD.WIDE R68, R3, 0x4, R102 ;  /* 0x0000000403447825 */ /* 0x000fc600078e0266 */
[----:B------:R-:W3:Y:S01]  /*21e00*/  LDL.LU.64 R170, [R1+0x2870] ;  /* 0x0028700001aa7983 */ /* 0x000ee20000300a00 */
[----:B------:R-:W-:-:S03]  /*21e10*/  IMAD.WIDE R74, R3, 0x4, R100 ;  /* 0x00000004034a7825 */ /* 0x000fc600078e0264 */
[----:B------:R-:W-:Y:S04]  /*21e20*/  STL.64 [R1+0x728], R234 ;  /* 0x000728ea01007387 */ /* 0x000fe80000100a00 */
[----:B------:R-:W-:Y:S01]  /*21e30*/  STL.64 [R1+0x718], R10 ;  /* 0x0007180a01007387 */ /* 0x000fe20000100a00 */
[----:B------:R-:W-:-:S03]  /*21e40*/  IMAD.WIDE R118, R3, 0x4, R98 ;  /* 0x0000000403767825 */ /* 0x000fc600078e0262 */
[----:B------:R-:W-:Y:S01]  /*21e50*/  STL.64 [R1+0x720], R184 ;  /* 0x000720b801007387 */ /* 0x000fe20000100a00 */
[----:B----4-:R-:W-:-:S03]  /*21e60*/  IMAD.WIDE R216, R3, 0x4, R94 ;  /* 0x0000000403d87825 */ /* 0x010fc600078e025e */
[----:B------:R-:W-:Y:S01]  /*21e70*/  STL.64 [R1+0x710], R226 ;  /* 0x000710e201007387 */ /* 0x000fe20000100a00 */
[----:B------:R-:W-:-:S03]  /*21e80*/  IMAD.WIDE R72, R3, 0x4, R92 ;  /* 0x0000000403487825 */ /* 0x000fc600078e025c */
[----:B------:R-:W-:Y:S01]  /*21e90*/  STL.64 [R1+0x708], R232 ;  /* 0x000708e801007387 */ /* 0x000fe20000100a00 */
[----:B------:R-:W-:-:S04]  /*21ea0*/  IMAD.WIDE R116, R3, 0x4, R90 ;  /* 0x0000000403747825 */ /* 0x000fc800078e025a */
[----:B------:R-:W-:-:S04]  /*21eb0*/  IMAD.WIDE R246, R3, 0x4, R86 ;  /* 0x0000000403f67825 */ /* 0x000fc800078e0256 */
[----:B------:R-:W-:-:S04]  /*21ec0*/  IMAD.WIDE R238, R3, 0x4, R84 ;  /* 0x0000000403ee7825 */ /* 0x000fc800078e0254 */
[----:B------:R-:W-:-:S04]  /*21ed0*/  IMAD.WIDE R16, R3, 0x4, R80 ;  /* 0x0000000403107825 */ /* 0x000fc800078e0250 */
[----:B------:R-:W-:-:S04]  /*21ee0*/  IMAD.WIDE R114, R3, 0x4, R82 ;  /* 0x0000000403727825 */ /* 0x000fc800078e0252 */
[----:B------:R-:W-:-:S04]  /*21ef0*/  IMAD.WIDE R218, R3, 0x4, R78 ;  /* 0x0000000403da7825 */ /* 0x000fc800078e024e */
[----:B------:R-:W-:Y:S01]  /*21f00*/  IMAD.WIDE R236, R3, 0x4, R76 ;  /* 0x0000000403ec7825 */ /* 0x000fe200078e024c */
[----:B------:R-:W-:-:S03]  /*21f10*/  ISETP.GE.U32.AND P3, PT, R0, 0x7fffffa1, PT ;  /* 0x7fffffa10000780c */ /* 0x000fc60003f66070 */
[----:B--2---:R-:W-:-:S04]  /*21f20*/  IMAD.WIDE R4, R3, 0x4, R88 ;  /* 0x0000000403047825 */ /* 0x004fc800078e0258 */
[----:B------:R-:W-:-:S04]  /*21f30*/  IMAD.WIDE R6, R3, 0x4, R96 ;  /* 0x0000000403067825 */ /* 0x000fc800078e0260 */
[----:B------:R-:W-:-:S05]  /*21f40*/  IMAD.WIDE R8, R3, 0x4, R104 ;  /* 0x0000000403087825 */ /* 0x000fca00078e0268 */
[----:B------:R2:W-:Y:S04]  /*21f50*/  STL.64 [R1+0x6f8], R8 ;  /* 0x0006f80801007387 */ /* 0x0005e80000100a00 */
[----:B------:R-:W-:Y:S04]  /*21f60*/  STL.64 [R1+0x700], R182 ;  /* 0x000700b601007387 */ /* 0x000fe80000100a00 */
[----:B------:R-:W-:Y:S04]  /*21f70*/  STL.64 [R1+0x6f0], R68 ;  /* 0x0006f04401007387 */ /* 0x000fe80000100a00 */
[----:B------:R-:W-:Y:S04]  /*21f80*/  STL.64 [R1+0x6e8], R74 ;  /* 0x0006e84a01007387 */ /* 0x000fe80000100a00 */
[----:B------:R-:W-:Y:S04]  /*21f90*/  STL.64 [R1+0x6d8], R6 ;  /* 0x0006d80601007387 */ /* 0x000fe80000100a00 */
[----:B------:R-:W-:Y:S04]  /*21fa0*/  STL.64 [R1+0x6e0], R118 ;  /* 0x0006e07601007387 */ /* 0x000fe80000100a00 */
[----:B------:R-:W-:Y:S04]  /*21fb0*/  STL.64 [R1+0x6d0], R216 ;  /* 0x0006d0d801007387 */ /* 0x000fe80000100a00 */
[----:B------:R-:W-:Y:S01]  /*21fc0*/  STL.64 [R1+0x6c8], R72 ;  /* 0x0006c84801007387 */ /* 0x000fe20000100a00 */
[----:B------:R-:W-:-:S03]  /*21fd0*/  IMAD.WIDE R112, R3, 0x4, R112 ;  /* 0x0000000403707825 */ /* 0x000fc600078e0270 */
[----:B------:R4:W-:Y:S04]  /*21fe0*/  STL.64 [R1+0x6b8], R4 ;  /* 0x0006b80401007387 */ /* 0x0009e80000100a00 */
[----:B------:R-:W-:Y:S04]  /*21ff0*/  STL.64 [R1+0x6c0], R116 ;  /* 0x0006c07401007387 */ /* 0x000fe80000100a00 */
[----:B------:R-:W-:Y:S04]  /*22000*/  STL.64 [R1+0x6b0], R246 ;  /* 0x0006b0f601007387 */ /* 0x000fe80000100a00 */
[----:B------:R-:W-:Y:S04]  /*22010*/  STL.64 [R1+0x6a8], R238 ;  /* 0x0006a8ee01007387 */ /* 0x000fe80000100a00 */
[----:B------:R1:W-:Y:S04]  /*22020*/  STL.64 [R1+0x698], R16 ;  /* 0x0006981001007387 */ /* 0x0003e80000100a00 */
[----:B------:R-:W-:Y:S01]  /*22030*/  STL.64 [R1+0x6a0], R114 ;  /* 0x0006a07201007387 */ /* 0x000fe20000100a00 */
[----:B------:R-:W-:-:S03]  /*22040*/  IMAD.WIDE R94, R252, 0x4, R244 ;  /* 0x00000004fc5e7825 */ /* 0x000fc600078e02f4 */
[----:B------:R1:W-:Y:S01]  /*22050*/  STL.64 [R1+0x690], R218 ;  /* 0x000690da01007387 */ /* 0x0003e20000100a00 */
[----:B------:R-:W-:-:S03]  /*22060*/  IMAD.WIDE R96, R252, 0x4, R214 ;  /* 0x00000004fc607825 */ /* 0x000fc600078e02d6 */
[----:B------:R1:W-:Y:S04]  /*22070*/  STL.64 [R1+0x688], R236 ;  /* 0x000688ec01007387 */ /* 0x0003e80000100a00 */
[----:B------:R1:W-:Y:S04]  /*22080*/  STL.64 [R1+0x680], R112 ;  /* 0x0006807001007387 */ /* 0x0003e80000100a00 */
[----:B------:R-:W2:Y:S04]  /*22090*/  LDL R0, [R1+0x2db0] ;  /* 0x002db00001007983 */ /* 0x000ea80000100800 */
[----:B------:R-:W2:Y:S04]  /*220a0*/  LDL.64 R244, [R1+0x2778] ;  /* 0x0027780001f47983 */ /* 0x000ea80000100a00 */
[----:B------:R-:W4:Y:S01]  /*220b0*/  LDL.64 R214, [R1+0x2758] ;  /* 0x0027580001d67983 */ /* 0x000f220000100a00 */
[----:B------:R-:W-:-:S03]  /*220c0*/  IMAD.WIDE R98, R252, 0x4, R248 ;  /* 0x00000004fc627825 */ /* 0x000fc600078e02f8 */
[----:B------:R-:W4:Y:S01]  /*220d0*/  LDL.64 R248, [R1+0x2738] ;  /* 0x0027380001f87983 */ /* 0x000f220000100a00 */
[----:B------:R-:W-:-:S03]  /*220e0*/  IMAD.WIDE R102, R252, 0x4, R250 ;  /* 0x00000004fc667825 */ /* 0x000fc600078e02fa */
[----:B------:R-:W4:Y:S01]  /*220f0*/  LDL.64 R250, [R1+0x2718] ;  /* 0x0027180001fa7983 */ /* 0x000f220000100a00 */
[----:B------:R-:W-:-:S03]  /*22100*/  IMAD.WIDE R76, R252, 0x4, R58 ;  /* 0x00000004fc4c7825 */ /* 0x000fc600078e023a */
[----:B-1----:R-:W4:Y:S01]  /*22110*/  LDL.64 R52, [R1+0x26d8] ;  /* 0x0026d80001347983 */ /* 0x002f220000100a00 */
[----:B------:R-:W-:-:S03]  /*22120*/  IMAD.WIDE R78, R252, 0x4, R142 ;  /* 0x00000004fc4e7825 */ /* 0x000fc600078e028e */
[----:B------:R1:W-:Y:S01]  /*22130*/  LDGSTS.E [R2+0x2bc00], [R76.64], !P4 ;  /* 0x2bc000004c027fae */ /* 0x0003e2000e121844 */
        /* <DEDUP_REMOVED lines=16> */
[----:B---3--:R-:W-:-:S03]  /*22240*/  IMAD.WIDE R104, R252, 0x4, R208 ;  /* 0x00000004fc687825 */ /* 0x008fc600078e02d0 */
        /* <DEDUP_REMOVED lines=10> */
[----:B------:R1:W-:Y:S04]  /*222f0*/  LDGSTS.E [R2+0x2ee00], [R104.64], !P0 ;  /* 0x2ee0000068027fae */ /* 0x0003e8000c121844 */
[----:B------:R1:W-:Y:S04]  /*22300*/  LDGSTS.E [R2+0x2ef00], [R106.64], !P0 ;  /* 0x2ef000006a027fae */ /* 0x0003e8000c121844 */
[----:B------:R1:W-:Y:S04]  /*22310*/  LDGSTS.E [R2+0x2fc00], [R108.64], !P3 ;  /* 0x2fc000006c027fae */ /* 0x0003e8000d921844 */
[----:B------:R1:W-:Y:S04]  /*22320*/  LDGSTS.E [R2+0x2fd00], [R110.64], !P3 ;  /* 0x2fd000006e027fae */ /* 0x0003e8000d921844 */
[----:B------:R1:W-:Y:S04]  /*22330*/  LDGSTS.E [R2+0x2fe00], [R168.64], !P3 ;  /* 0x2fe00000a8027fae */ /* 0x0003e8000d921844 */
[----:B------:R1:W-:Y:S04]  /*22340*/  LDGSTS.E [R2+0x2ff00], [R170.64], !P3 ;  /* 0x2ff00000aa027fae */ /* 0x0003e8000d921844 */
[----:B------:R-:W0:Y:S04]  /*22350*/  LDGDEPBAR ;  /* 0x00000000000079af */ /* 0x000e280000000000 */
[----:B------:R-:W3:Y:S04]  /*22360*/  LDL.64 R126, [R1+0x2438] ;  /* 0x00243800017e7983 */ /* 0x000ee80000100a00 */
        /* <DEDUP_REMOVED lines=24> */
[----:B--2---:R2:W-:Y:S04]  /*224f0*/  LDGSTS.E [R0+0x10000], [R244.64], P5 ;  /* 0x10000000f4007fae */ /* 0x0045e8000a921844 */
[----:B----4-:R4:W-:Y:S04]  /*22500*/  LDGSTS.E [R0+0x10400], [R214.64], P5 ;  /* 0x10400000d6007fae */ /* 0x0109e8000a921844 */
[----:B------:R1:W-:Y:S04]  /*22510*/  LDGSTS.E [R0+0x10800], [R248.64], P5 ;  /* 0x10800000f8007fae */ /* 0x0003e8000a921844 */
[----:B--2---:R-:W3:Y:S04]  /*22520*/  LDL.64 R244, [R1+0x1ef0] ;  /* 0x001ef00001f47983 */ /* 0x004ee80000100a00 */
[----:B----4-:R-:W4:Y:S04]  /*22530*/  LDL.64 R214, [R1+0x26f8] ;  /* 0x0026f80001d67983 */ /* 0x010f280000100a00 */
[----:B------:R1:W-:Y:S04]  /*22540*/  LDGSTS.E [R0+0x10c00], [R250.64], P5 ;  /* 0x10c00000fa007fae */ /* 0x0003e8000a921844 */
[----:B-1----:R-:W3:Y:S04]  /*22550*/  LDL.64 R248, [R1+0x1c90] ;  /* 0x001c900001f87983 */ /* 0x002ee80000100a00 */
[----:B------:R-:W3:Y:S04]  /*22560*/  LDL.64 R250, [R1+0x1c50] ;  /* 0x001c500001fa7983 */ /* 0x000ee80000100a00 */
[----:B----4-:R1:W-:Y:S04]  /*22570*/  LDGSTS.E [R0+0x11000], [R214.64], P5 ;  /* 0x11000000d6007fae */ /* 0x0103e8000a921844 */
[----:B------:R4:W-:Y:S04]  /*22580*/  LDGSTS.E [R0+0x11400], [R52.64], P5 ;  /* 0x1140000034007fae */ /* 0x0009e8000a921844 */
[----:B---3--:R3:W-:Y:S04]  /*22590*/  LDGSTS.E [R0+0x11800], [R126.64], P5 ;  /* 0x118000007e007fae */ /* 0x0087e8000a921844 */
[----:B-1----:R-:W2:Y:S04]  /*225a0*/  LDL.64 R214, [R1+0x1ad0] ;  /* 0x001ad00001d67983 */ /* 0x002ea80000100a00 */
[----:B----4-:R-:W4:Y:S04]  /*225b0*/  LDL.LU.64 R52, [R1+0x4078] ;  /* 0x0040780001347983 */ /* 0x010f280000300a00 */
[----:B---3--:R-:W3:Y:S04]  /*225c0*/  LDL.LU.64 R126, [R1+0x4070] ;  /* 0x00407000017e7983 */ /* 0x008ee80000300a00 */
[----:B------:R1:W-:Y:S04]  /*225d0*/  LDGSTS.E [R0+0x11c00], [R172.64], P5 ;  /* 0x11c00000ac007fae */ /* 0x0003e8000a921844 */
[----:B------:R1:W-:Y:S04]  /*225e0*/  LDGSTS.E [R0+0x12000], [R30.64], P5 ;  /* 0x120000001e007fae */ /* 0x0003e8000a921844 */
[----:B------:R1:W-:Y:S04]  /*225f0*/  LDGSTS.E [R0+0x12400], [R54.64], P5 ;  /* 0x1240000036007fae */ /* 0x0003e8000a921844 */
[----:B-1----:R-:W3:Y:S04]  /*22600*/  LDL.LU.64 R172, [R1+0x4068] ;  /* 0x0040680001ac7983 */ /* 0x002ee80000300a00 */
[----:B------:R-:W3:Y:S04]  /*22610*/  LDL.LU.64 R30, [R1+0x4060] ;  /* 0x00406000011e7983 */ /* 0x000ee80000300a00 */
[----:B------:R-:W3:Y:S04]  /*22620*/  LDL.LU.64 R54, [R1+0x4058] ;  /* 0x0040580001367983 */ /* 0x000ee80000300a00 */
        /* <DEDUP_REMOVED lines=47> */
[----:B------:R-:W4:Y:S04]  /*22920*/  LDL R2, [R1+0x39dc] ;  /* 0x0039dc0001027983 */ /* 0x000f280000100800 */
[----:B------:R-:W4:Y:S04]  /*22930*/  LDL.64 R212, [R1+0x2430] ;  /* 0x0024300001d47983 */ /* 0x000f280000100a00 */
[----:B--2---:R1:W-:Y:S04]  /*22940*/  LDGSTS.E [R0+0x18800], [R214.64], P5 ;  /* 0x18800000d6007fae */ /* 0x0043e8000a921844 */
[----:B-1----:R-:W2:Y:S04]  /*22950*/  LDL.64 R214, [R1+0x23d0] ;  /* 0x0023d00001d67983 */ /* 0x002ea80000100a00 */
        /* <DEDUP_REMOVED lines=23> */
[----:B--2---:R-:W4:Y:S04]  /*22ad0*/  LDL.64 R64, [R1+0x2770] ;  /* 0x0027700001407983 */ /* 0x004f280000100a00 */
[----:B---3--:R-:W2:Y:S04]  /*22ae0*/  LDL.64 R18, [R1+0x2730] ;  /* 0x0027300001127983 */ /* 0x008ea80000100a00 */
[----:B------:R1:W-:Y:S04]  /*22af0*/  LDGSTS.E [R0+0x1e400], [R14.64], P5 ;  /* 0x1e4000000e007fae */ /* 0x0003e8000a921844 */
[----:B------:R-:W2:Y:S04]  /*22b00*/  LDL.64 R66, [R1+0x2710] ;  /* 0x0027100001427983 */ /* 0x000ea80000100a00 */
[----:B------:R1:W-:Y:S04]  /*22b10*/  LDGSTS.E [R0+0x1e800], [R12.64], P5 ;  /* 0x1e8000000c007fae */ /* 0x0003e8000a921844 */
[----:B------:R-:W2:Y:S04]  /*22b20*/  LDL.64 R164, [R1+0x26f0] ;  /* 0x0026f00001a47983 */ /* 0x000ea80000100a00 */
[----:B------:R-:W2:Y:S04]  /*22b30*/  LDL.64 R166, [R1+0x2410] ;  /* 0x0024100001a67983 */ /* 0x000ea80000100a00 */
[----:B-1----:R-:W2:Y:S04]  /*22b40*/  LDL.64 R12, [R1+0x26d0] ;  /* 0x0026d000010c7983 */ /* 0x002ea80000100a00 */
[----:B------:R-:W2:Y:S04]  /*22b50*/  LDL.64 R14, [R1+0x23f0] ;  /* 0x0023f000010e7983 */ /* 0x000ea80000100a00 */
[----:B------:R1:W-:Y:S04]  /*22b60*/  LDGSTS.E [R0+0x1ec00], [R10.64], P5 ;  /* 0x1ec000000a007fae */ /* 0x0003e8000a921844 */
[----:B------:R1:W-:Y:S04]  /*22b70*/  LDGSTS.E [R0+0x1f000], [R8.64], P5 ;  /* 0x1f00000008007fae */ /* 0x0003e8000a921844 */
[----:B------:R-:W2:Y:S04]  /*22b80*/  LDL.64 R172, [R1+0x23b0] ;  /* 0x0023b00001ac7983 */ /* 0x000ea80000100a00 */
[----:B------:R-:W2:Y:S04]  /*22b90*/  LDL.64 R244, [R1+0x2370] ;  /* 0x0023700001f47983 */ /* 0x000ea80000100a00 */
[----:B-1----:R-:W2:Y:S04]  /*22ba0*/  LDL.64 R8, [R1+0x2390] ;  /* 0x0023900001087983 */ /* 0x002ea80000100a00 */
[----:B------:R-:W2:Y:S04]  /*22bb0*/  LDL.64 R174, [R1+0x2350] ;  /* 0x0023500001ae7983 */ /* 0x000ea80000100a00 */
[----:B------:R-:W2:Y:S04]  /*22bc0*/  LDL.64 R10, [R1+0x2330] ;  /* 0x00233000010a7983 */ /* 0x000ea80000100a00 */
[----:B------:R1:W-:Y:S04]  /*22bd0*/  LDGSTS.E [R0+0x1f400], [R6.64], P5 ;  /* 0x1f40000006007fae */ /* 0x0003e8000a921844 */
[----:B------:R-:W2:Y:S04]  /*22be0*/  LDL.64 R248, [R1+0x2310] ;  /* 0x0023100001f87983 */ /* 0x000ea80000100a00 */
[----:B------:R1:W-:Y:S04]  /*22bf0*/  LDGSTS.E [R0+0x1f800], [R4.64], P5 ;  /* 0x1f80000004007fae */ /* 0x0003e8000a921844 */
[----:B------:R-:W2:Y:S04]  /*22c00*/  LDL.64 R176, [R1+0x21a0] ;  /* 0x0021a00001b07983 */ /* 0x000ea80000100a00 */
[----:B------:R-:W2:Y:S04]  /*22c10*/  LDL.64 R250, [R1+0x2010] ;  /* 0x0020100001fa7983 */ /* 0x000ea80000100a00 */
        /* <DEDUP_REMOVED lines=12> */
[----:B------:R1:W-:Y:S04]  /*22ce0*/  LDGSTS.E [R0+0x1fc00], [R16.64], P5 ;  /* 0x1fc0000010007fae */ /* 0x0003e8000a921844 */
[----:B-1----:R-:W2:Y:S04]  /*22cf0*/  LDL.LU.64 R16, [R1+0x3f98] ;  /* 0x003f980001107983 */ /* 0x002ea80000300a00 */
[----:B----4-:R1:W-:Y:S04]  /*22d00*/  LDGSTS.E [R2+0x10100], [R64.64], P5 ;  /* 0x1010000040027fae */ /* 0x0103e8000a921844 */
[----:B------:R4:W-:Y:S04]  /*22d10*/  LDGSTS.E [R2+0x10500], [R162.64], P5 ;  /* 0x10500000a2027fae */ /* 0x0009e8000a921844 */
[----:B--2---:R2:W-:Y:S04]  /*22d20*/  LDGSTS.E [R2+0x10900], [R18.64], P5 ;  /* 0x1090000012027fae */ /* 0x0045e8000a921844 */
[----:B-1----:R-:W3:Y:S04]  /*22d30*/  LDL.LU.64 R64, [R1+0x3f90] ;  /* 0x003f900001407983 */ /* 0x002ee80000300a00 */
[----:B----4-:R-:W4:Y:S04]  /*22d40*/  LDL.LU.64 R162, [R1+0x3f88] ;  /* 0x003f880001a27983 */ /* 0x010f280000300a00 */
[----:B--2---:R-:W2:Y:S04]  /*22d50*/  LDL.LU.64 R18, [R1+0x3f80] ;  /* 0x003f800001127983 */ /* 0x004ea80000300a00 */
        /* <DEDUP_REMOVED lines=52> */
[----:B------:R-:W3:Y:S04]  /*230a0*/  LDL.LU.64 R208, [R1+0x3eb0] ;  /* 0x003eb00001d07983 */ /* 0x000ee80000300a00 */
[----:B------:R-:W3:Y:S04]  /*230b0*/  LDL.LU.64 R148, [R1+0x3ea8] ;  /* 0x003ea80001947983 */ /* 0x000ee80000300a00 */
[----:B--2---:R1:W-:Y:S04]  /*230c0*/  LDGSTS.E [R2+0x17900], [R210.64], P5 ;  /* 0x17900000d2027fae */ /* 0x0043e8000a921844 */
[----:B------:R2:W-:Y:S04]  /*230d0*/  LDGSTS.E [R2+0x17d00], [R150.64], P5 ;  /* 0x17d0000096027fae */ /* 0x0005e8000a921844 */
[----:B------:R1:W-:Y:S04]  /*230e0*/  LDGSTS.E [R2+0x18100], [R128.64], P5 ;  /* 0x1810000080027fae */ /* 0x0003e8000a921844 */
[----:B------:R1:W-:Y:S04]  /*230f0*/  LDGSTS.E [R2+0x18500], [R250.64], P5 ;  /* 0x18500000fa027fae */ /* 0x0003e8000a921844 */
[----:B------:R1:W-:Y:S04]  /*23100*/  LDGSTS.E [R2+0x18900], [R248.64], P5 ;  /* 0x18900000f8027fae */ /* 0x0003e8000a921844 */
[----:B------:R1:W-:Y:S04]  /*23110*/  LDGSTS.E [R2+0x18d00], [R244.64], P5 ;  /* 0x18d00000f4027fae */ /* 0x0003e8000a921844 */
[----:B------:R2:W-:Y:S04]  /*23120*/  LDGSTS.E [R2+0x19100], [R214.64], P5 ;  /* 0x19100000d6027fae */ /* 0x0005e8000a921844 */
[----:B------:R2:W-:Y:S04]  /*23130*/  LDGSTS.E [R2+0x19500], [R212.64], P5 ;  /* 0x19500000d4027fae */ /* 0x0005e8000a921844 */
[----:B-1----:R-:W4:Y:S04]  /*23140*/  LDL.LU.64 R210, [R1+0x3ea0] ;  /* 0x003ea00001d27983 */ /* 0x002f280000300a00 */
[----:B------:R1:W-:Y:S04]  /*23150*/  LDGSTS.E [R2+0x19900], [R66.64], P5 ;  /* 0x1990000042027fae */ /* 0x0003e8000a921844 */
[----:B--2---:R-:W2:Y:S04]  /*23160*/  LDL.LU.64 R150, [R1+0x3e98] ;  /* 0x003e980001967983 */ /* 0x004ea80000300a00 */
[----:B---3--:R3:W-:Y:S04]  /*23170*/  LDGSTS.E [R2+0x19d00], [R64.64], P5 ;  /* 0x19d0000040027fae */ /* 0x0087e8000a921844 */
[----:B------:R-:W2:Y:S04]  /*23180*/  LDL.LU.64 R128, [R1+0x3e90] ;  /* 0x003e900001807983 */ /* 0x000ea80000300a00 */
[----:B------:R1:W-:Y:S04]  /*23190*/  LDGSTS.E [R2+0x1a100], [R62.64], P5 ;  /* 0x1a1000003e027fae */ /* 0x0003e8000a921844 */
[----:B------:R-:W2:Y:S04]  /*231a0*/  LDL R0, [R1+0x39d8] ;  /* 0x0039d80001007983 */ /* 0x000ea80000100800 */
[----:B------:R1:W-:Y:S04]  /*231b0*/  LDGSTS.E [R2+0x1a500], [R60.64], P5 ;  /* 0x1a5000003c027fae */ /* 0x0003e8000a921844 */
[----:B------:R-:W2:Y:S04]  /*231c0*/  LDL.64 R244, [R1+0x2768] ;  /* 0x0027680001f47983 */ /* 0x000ea80000100a00 */
[----:B------:R1:W-:Y:S04]  /*231d0*/  LDGSTS.E [R2+0x1a900], [R58.64], P5 ;  /* 0x1a9000003a027fae */ /* 0x0003e8000a921844 */
[----:B------:R-:W4:Y:S04]  /*231e0*/  LDL.64 R212, [R1+0x2748] ;  /* 0x0027480001d47983 */ /* 0x000f280000100a00 */
[----:B------:R1:W-:Y:S04]  /*231f0*/  LDGSTS.E [R2+0x1ad00], [R56.64], P5 ;  /* 0x1ad0000038027fae */ /* 0x0003e8000a921844 */
[----:B------:R-:W4:Y:S04]  /*23200*/  LDL.64 R250, [R1+0x2728] ;  /* 0x0027280001fa7983 */ /* 0x000f280000100a00 */
[----:B------:R1:W-:Y:S04]  /*23210*/  LDGSTS.E [R2+0x1b100], [R54.64], P5 ;  /* 0x1b10000036027fae */ /* 0x0003e8000a921844 */
[----:B------:R-:W4:Y:S04]  /*23220*/  LDL.64 R214, [R1+0x2708] ;  /* 0x0027080001d67983 */ /* 0x000f280000100a00 */
[----:B------:R3:W-:Y:S04]  /*23230*/  LDGSTS.E [R2+0x1b500], [R52.64], P5 ;  /* 0x1b50000034027fae */ /* 0x0007e8000a921844 */
[----:B------:R-:W4:Y:S04]  /*23240*/  LDL.64 R248, [R1+0x26e8] ;  /* 0x0026e80001f87983 */ /* 0x000f280000100a00 */
[----:B-1----:R-:W4:Y:S04]  /*23250*/  LDL.64 R66, [R1+0x2428] ;  /* 0x0024280001427983 */ /* 0x002f280000100a00 */
[----:B---3--:R-:W3:Y:S04]  /*23260*/  LDL.64 R52, [R1+0x26c8] ;  /* 0x0026c80001347983 */ /* 0x008ee80000100a00 */
[----:B------:R-:W3:Y:S04]  /*23270*/  LDL.64 R54, [R1+0x2408] ;  /* 0x0024080001367983 */ /* 0x000ee80000100a00 */
[----:B------:R-:W3:Y:S04]  /*23280*/  LDL.64 R64, [R1+0x23e8] ;  /* 0x0023e80001407983 */ /* 0x000ee80000100a00 */
[----:B------:R-:W3:Y:S04]  /*23290*/  LDL.64 R56, [R1+0x23c8] ;  /* 0x0023c80001387983 */ /* 0x000ee80000100a00 */
[----:B------:R-:W3:Y:S04]  /*232a0*/  LDL.64 R62, [R1+0x23a8] ;  /* 0x0023a800013e7983 */ /* 0x000ee80000100a00 */
[----:B------:R-:W3:Y:S04]  /*232b0*/  LDL.64 R58, [R1+0x2388] ;  /* 0x00238800013a7983 */ /* 0x000ee80000100a00 */
[----:B------:R-:W3:Y:S04]  /*232c0*/  LDL.64 R60, [R1+0x2368] ;  /* 0x00236800013c7983 */ /* 0x000ee80000100a00 */
        /* <DEDUP_REMOVED lines=36> */
[----:B--2---:R1:W-:Y:S04]  /*23510*/  LDGSTS.E [R0+0x10200], [R244.64], P5 ;  /* 0x10200000f4007fae */ /* 0x0043e8000a921844 */
[----:B----4-:R2:W-:Y:S04]  /*23520*/  LDGSTS.E [R0+0x10600], [R212.64], P5 ;  /* 0x10600000d4007fae */ /* 0x0105e8000a921844 */
[----:B-1----:R-:W2:Y:S04]  /*23530*/  LDL.LU.64 R244, [R1+0x3df8] ;  /* 0x003df80001f47983 */ /* 0x002ea80000300a00 */
[----:B------:R1:W-:Y:S04]  /*23540*/  LDGSTS.E [R0+0x10a00], [R250.64], P5 ;  /* 0x10a00000fa007fae */ /* 0x0003e8000a921844 */
[----:B--2---:R-:W2:Y:S04]  /*23550*/  LDL.LU.64 R212, [R1+0x3df0] ;  /* 0x003df00001d47983 */ /* 0x004ea80000300a00 */
[----:B------:R3:W-:Y:S04]  /*23560*/  LDGSTS.E [R0+0x10e00], [R214.64], P5 ;  /* 0x10e00000d6007fae */ /* 0x0007e8000a921844 */
[----:B-1----:R-:W2:Y:S04]  /*23570*/  LDL.LU.64 R250, [R1+0x3de8] ;  /* 0x003de80001fa7983 */ /* 0x002ea80000300a00 */
[----:B------:R1:W-:Y:S04]  /*23580*/  LDGSTS.E [R0+0x11200], [R248.64], P5 ;  /* 0x11200000f8007fae */ /* 0x0003e8000a921844 */
[----:B---3--:R-:W3:Y:S04]  /*23590*/  LDL.LU.64 R214, [R1+0x3de0] ;  /* 0x003de00001d67983 */ /* 0x008ee80000300a00 */
[----:B------:R1:W-:Y:S04]  /*235a0*/  LDGSTS.E [R0+0x11600], [R52.64], P5 ;  /* 0x1160000034007fae */ /* 0x0003e8000a921844 */
[----:B-1----:R-:W2:Y:S04]  /*235b0*/  LDL.LU.64 R248, [R1+0x3dd8] ;  /* 0x003dd80001f87983 */ /* 0x002ea80000300a00 */
[----:B------:R1:W-:Y:S04]  /*235c0*/  LDGSTS.E [R0+0x11a00], [R66.64], P5 ;  /* 0x11a0000042007fae */ /* 0x0003e8000a921844 */
[----:B------:R-:W2:Y:S04]  /*235d0*/  LDL.LU.64 R52, [R1+0x3dd0] ;  /* 0x003dd00001347983 */ /* 0x000ea80000300a00 */
        /* <DEDUP_REMOVED lines=11> */
[----:B------:R-:W3:Y:S04]  /*23690*/  LDL.LU.64 R58, [R1+0x3da0] ;  /* 0x003da000013a7983 */ /* 0x000ee80000300a00 */
[----:B-1----:R-:W3:Y:S04]  /*236a0*/  LDL.LU.64 R60, [R1+0x3d98] ;  /* 0x003d9800013c7983 */ /* 0x002ee80000300a00 */
[----:B--2---:R1:W-:Y:S04]  /*236b0*/  LDGSTS.E [R0+0x13600], [R62.64], P5 ;  /* 0x136000003e007fae */ /* 0x0043e8000a921844 */
[----:B------:R2:W-:Y:S04]  /*236c0*/  LDGSTS.E [R0+0x13a00], [R64.64], P5 ;  /* 0x13a0000040007fae */ /* 0x0005e8000a921844 */
[----:B------:R3:W-:Y:S04]  /*236d0*/  LDGSTS.E [R0+0x13e00], [R66.64], P5 ;  /* 0x13e0000042007fae */ /* 0x0007e8000a921844 */
[----:B-1----:R-:W4:Y:S04]  /*236e0*/  LDL.LU.64 R62, [R1+0x3d90] ;  /* 0x003d9000013e7983 */ /* 0x002f280000300a00 */
[----:B--2---:R-:W2:Y:S04]  /*236f0*/  LDL.LU.64 R64, [R1+0x3d88] ;  /* 0x003d880001407983 */ /* 0x004ea80000300a00 */
[----:B---3--:R-:W3:Y:S04]  /*23700*/  LDL.LU.64 R66, [R1+0x3d80] ;  /* 0x003d800001427983 */ /* 0x008ee80000300a00 */
        /* <DEDUP_REMOVED lines=17> */
[----:B------:R1:W5:Y:S04]  /*23820*/  LDL.LU.64 R158, [R1+0x3d38] ;  /* 0x003d3800019e7983 */ /* 0x0003680000300a00 */
[----:B------:R1:W-:Y:S04]  /*23830*/  LDGSTS.E [R0+0x16600], [R156.64], P5 ;  /* 0x166000009c007fae */ /* 0x0003e8000a921844 */
[----:B------:R1:W-:Y:S04]  /*23840*/  LDGSTS.E [R0+0x16a00], [R154.64], P5 ;  /* 0x16a000009a007fae */ /* 0x0003e8000a921844 */
[----:B------:R1:W-:Y:S04]  /*23850*/  LDGSTS.E [R0+0x16e00], [R152.64], P5 ;  /* 0x16e0000098007fae */ /* 0x0003e8000a921844 */
[----:B-1----:R1:W5:Y:S04]  /*23860*/  LDL.LU.64 R156, [R1+0x3d30] ;  /* 0x003d3000019c7983 */ /* 0x0023680000300a00 */
[----:B------:R1:W5:Y:S04]  /*23870*/  LDL.LU.64 R154, [R1+0x3d28] ;  /* 0x003d2800019a7983 */ /* 0x0003680000300a00 */
        /* <DEDUP_REMOVED lines=13> */
[----:B------:R-:W2:Y:S04]  /*23950*/  LDL R2, [R1+0x39d4] ;  /* 0x0039d40001027983 */ /* 0x000ea80000100800 */
        /* <DEDUP_REMOVED lines=35> */
[----:B----4-:R1:W5:Y:S04]  /*23b90*/  LDL.LU.64 R40, [R1+0x3c60] ;  /* 0x003c600001287983 */ /* 0x0103680000300a00 */
[----:B------:R4:W-:Y:S04]  /*23ba0*/  LDGSTS.E [R0+0x1d200], [R46.64], P5 ;  /* 0x1d2000002e007fae */ /* 0x0009e8000a921844 */
[----:B------:R1:W-:Y:S04]  /*23bb0*/  LDGSTS.E [R0+0x1d600], [R44.64], P5 ;  /* 0x1d6000002c007fae */ /* 0x0003e8000a921844 */
[----:B------:R3:W-:Y:S04]  /*23bc0*/  LDGSTS.E [R0+0x1da00], [R50.64], P5 ;  /* 0x1da0000032007fae */ /* 0x0007e8000a921844 */
[----:B----4-:R4:W5:Y:S04]  /*23bd0*/  LDL.LU.64 R46, [R1+0x3c58] ;  /* 0x003c5800012e7983 */ /* 0x0109680000300a00 */
[----:B-1----:R4:W5:Y:S04]  /*23be0*/  LDL.LU.64 R44, [R1+0x3c50] ;  /* 0x003c5000012c7983 */ /* 0x0029680000300a00 */
[----:B---3--:R4:W5:Y:S04]  /*23bf0*/  LDL.LU.64 R50, [R1+0x3c48] ;  /* 0x003c480001327983 */ /* 0x0089680000300a00 */
[----:B------:R1:W-:Y:S04]  /*23c00*/  LDGSTS.E [R0+0x1de00], [R48.64], P5 ;  /* 0x1de0000030007fae */ /* 0x0003e8000a921844 */
[----:B------:R3:W-:Y:S04]  /*23c10*/  LDGSTS.E [R0+0x1e200], [R230.64], P5 ;  /* 0x1e200000e6007fae */ /* 0x0007e8000a921844 */
[----:B------:R4:W-:Y:S04]  /*23c20*/  LDGSTS.E [R0+0x1e600], [R228.64], P5 ;  /* 0x1e600000e4007fae */ /* 0x0009e8000a921844 */
[----:B-1----:R1:W5:Y:S04]  /*23c30*/  LDL.LU.64 R48, [R1+0x3c40] ;  /* 0x003c400001307983 */ /* 0x0023680000300a00 */
[----:B---3--:R1:W5:Y:S04]  /*23c40*/  LDL.LU.64 R230, [R1+0x3c38] ;  /* 0x003c380001e67983 */ /* 0x0083680000300a00 */
[----:B----4-:R1:W5:Y:S04]  /*23c50*/  LDL.LU.64 R228, [R1+0x3c30] ;  /* 0x003c300001e47983 */ /* 0x0103680000300a00 */
[----:B------:R3:W-:Y:S04]  /*23c60*/  LDGSTS.E [R0+0x1ea00], [R234.64], P5 ;  /* 0x1ea00000ea007fae */ /* 0x0007e8000a921844 */
[----:B------:R4:W-:Y:S04]  /*23c70*/  LDGSTS.E [R0+0x1ee00], [R232.64], P5 ;  /* 0x1ee00000e8007fae */ /* 0x0009e8000a921844 */
[----:B------:R1:W-:Y:S04]  /*23c80*/  LDGSTS.E [R0+0x1f200], [R74.64], P5 ;  /* 0x1f2000004a007fae */ /* 0x0003e8000a921844 */
[----:B---3--:R3:W5:Y:S04]  /*23c90*/  LDL.LU.64 R234, [R1+0x3c28] ;  /* 0x003c280001ea7983 */ /* 0x0087680000300a00 */
[----:B----4-:R3:W5:Y:S04]  /*23ca0*/  LDL.LU.64 R232, [R1+0x3c20] ;  /* 0x003c200001e87983 */ /* 0x0107680000300a00 */
[----:B-1----:R3:W5:Y:S04]  /*23cb0*/  LDL.LU.64 R74, [R1+0x3c18] ;  /* 0x003c1800014a7983 */ /* 0x0027680000300a00 */
[----:B------:R1:W-:Y:S04]  /*23cc0*/  LDGSTS.E [R0+0x1f600], [R72.64], P5 ;  /* 0x1f60000048007fae */ /* 0x0003e8000a921844 */
[----:B------:R4:W-:Y:S04]  /*23cd0*/  LDGSTS.E [R0+0x1fa00], [R238.64], P5 ;  /* 0x1fa00000ee007fae */ /* 0x0009e8000a921844 */
[----:B------:R3:W-:Y:S04]  /*23ce0*/  LDGSTS.E [R0+0x1fe00], [R236.64], P5 ;  /* 0x1fe00000ec007fae */ /* 0x0007e8000a921844 */
[----:B-1----:R1:W5:Y:S04]  /*23cf0*/  LDL.LU.64 R72, [R1+0x3c10] ;  /* 0x003c100001487983 */ /* 0x0023680000300a00 */
[----:B----4-:R1:W5:Y:S04]  /*23d00*/  LDL.LU.64 R238, [R1+0x3c08] ;  /* 0x003c080001ee7983 */ /* 0x0103680000300a00 */
[----:B---3--:R1:W5:Y:S04]  /*23d10*/  LDL.LU.64 R236, [R1+0x3c00] ;  /* 0x003c000001ec7983 */ /* 0x0083680000300a00 */
[----:B--2---:R2:W-:Y:S04]  /*23d20*/  LDGSTS.E [R2+0x10300], [R242.64], P5 ;  /* 0x10300000f2027fae */ /* 0x0045e8000a921844 */
[----:B------:R3:W-:Y:S04]  /*23d30*/  LDGSTS.E [R2+0x10700], [R240.64], P5 ;  /* 0x10700000f0027fae */ /* 0x0007e8000a921844 */
[----:B------:R4:W-:Y:S04]  /*23d40*/  LDGSTS.E [R2+0x10b00], [R70.64], P5 ;  /* 0x10b0000046027fae */ /* 0x0009e8000a921844 */
[----:B--2---:R1:W5:Y:S04]  /*23d50*/  LDL.LU.64 R242, [R1+0x3bf8] ;  /* 0x003bf80001f27983 */ /* 0x0043680000300a00 */
[----:B---3--:R1:W5:Y:S04]  /*23d60*/  LDL.LU.64 R240, [R1+0x3bf0] ;  /* 0x003bf00001f07983 */ /* 0x0083680000300a00 */
[----:B----4-:R1:W5:Y:S04]  /*23d70*/  LDL.LU.64 R70, [R1+0x3be8] ;  /* 0x003be80001467983 */ /* 0x0103680000300a00 */
[----:B------:R2:W-:Y:S04]  /*23d80*/  LDGSTS.E [R2+0x10f00], [R68.64], P5 ;  /* 0x10f0000044027fae */ /* 0x0005e8000a921844 */
        /* <DEDUP_REMOVED lines=120> */
[----:B------:R-:W0:Y:S04]  /*24510*/  LDGDEPBAR ;  /* 0x00000000000079af */ /* 0x000e280000000000 */
[----:B--2---:R1:W5:Y:S01]  /*24520*/  LDL.LU.64 R112, [R1+0x3a00] ;  /* 0x003a000001707983 */ /* 0x0043620000300a00 */
[----:B------:R-:W-:Y:S05]  /*24530*/  @!P6 BRA `(.L_x_0) ;  /* 0x000554700000e947 */ /* 0x000fea0003800000 */
[----:B-----5:R-:W2:Y:S04]  /*24540*/  LDL.LU.64 R8, [R1+0x2858] ;  /* 0x0028580001087983 */ /* 0x020ea80000300a00 */
[----:B------:R-:W3:Y:S04]  /*24550*/  LDL.LU.64 R10, [R1+0x2868] ;  /* 0x00286800010a7983 */ /* 0x000ee80000300a00 */
[----:B------:R-:W4:Y:S04]  /*24560*/  LDL.LU.64 R4, [R1+0x2878] ;  /* 0x0028780001047983 */ /* 0x000f280000300a00 */
[----:B------:R-:W4:Y:S01]  /*24570*/  LDL.LU.64 R6, [R1+0x2880] ;  /* 0x0028800001067983 */ /* 0x000f220000300a00 */
[----:B--2---:R-:W-:-:S03]  /*24580*/  IMAD.MOV.U32 R0, RZ, RZ, R9 ;  /* 0x000000ffff007224 */ /* 0x004fc600078e0009 */
[----:B------:R-:W-:Y:S04]  /*24590*/  STL [R1+0x32b4], R8 ;  /* 0x0032b40801007387 */ /* 0x000fe80000100800 */
[----:B---3--:R-:W-:Y:S04]  /*245a0*/  STL [R1+0x32bc], R10 ;  /* 0x0032bc0a01007387 */ /* 0x008fe80000100800 */
[----:B------:R2:W-:Y:S04]  /*245b0*/  STL [R1+0x32b0], R0 ;  /* 0x0032b00001007387 */ /* 0x0005e80000100800 */
[----:B----4-:R-:W-:Y:S01]  /*245c0*/  STL [R1+0x32c4], R4 ;  /* 0x0032c40401007387 */ /* 0x010fe20000100800 */
[----:B--2---:R-:W-:-:S05]  /*245d0*/  IMAD.MOV.U32 R0, RZ, RZ, R11 ;  /* 0x000000ffff007224 */ /* 0x004fca00078e000b */
[----:B------:R2:W-:Y:S04]  /*245e0*/  STL [R1+0x32b8], R0 ;  /* 0x0032b80001007387 */ /* 0x0005e80000100800 */
[----:B------:R-:W3:Y:S04]  /*245f0*/  LDL.LU.64 R8, [R1+0xb98] ;  /* 0x000b980001087983 */ /* 0x000ee80000300a00 */
[----:B------:R-:W4:Y:S01]  /*24600*/  LDL.LU.64 R10, [R1+0xba0] ;  /* 0x000ba000010a7983 */ /* 0x000f220000300a00 */
[----:B--2---:R-:W-:-:S05]  /*24610*/  IMAD.MOV.U32 R0, RZ, RZ, R5 ;  /* 0x000000ffff007224 */ /* 0x004fca00078e0005 */
[----:B------:R2:W-:Y:S04]  /*24620*/  STL [R1+0x32c0], R0 ;  /* 0x0032c00001007387 */ /* 0x0005e80000100800 */
[----:B------:R1:W-:Y:S04]  /*24630*/  STL [R1+0x32cc], R6 ;  /* 0x0032cc0601007387 */ /* 0x0003e80000100800 */
[----:B------:R-:W4:Y:S01]  /*24640*/  LDL.LU.64 R4, [R1+0xba8] ;  /* 0x000ba80001047983 */ /* 0x000f220000300a00 */
[----:B--2---:R-:W-:-:S03]  /*24650*/  IMAD.MOV.U32 R0, RZ, RZ, R7 ;  /* 0x000000ffff007224 */ /* 0x004fc600078e0007 */
[----:B------:R-:W-:Y:S04]  /*24660*/  STL [R1+0x32d4], R112 ;  /* 0x0032d47001007387 */ /* 0x000fe80000100800 */
[----:B------:R3:W-:Y:S04]  /*24670*/  STL [R1+0x32c8], R0 ;  /* 0x0032c80001007387 */ /* 0x0007e80000100800 */
[----:B------:R-:W-:Y:S04]  /*24680*/  STL [R1+0x32d0], R113 ;  /* 0x0032d07101007387 */ /* 0x000fe80000100800 */
[----:B-1----:R-:W2:Y:S04]  /*24690*/  LDL.LU.64 R6, [R1+0xbb0] ;  /* 0x000bb00001067983 */ /* 0x002ea80000300a00 */
[----:B------:R-:W-:Y:S04]  /*246a0*/  STL [R1+0x32dc], R114 ;  /* 0x0032dc7201007387 */ /* 0x000fe80000100800 */
        /* <DEDUP_REMOVED lines=20> */
[----:B------:R-:W-:Y:S01]  /*247f0*/  STL [R1+0x3328], R135 ;  /* 0x0033288701007387 */ /* 0x000fe20000100800 */
[----:B---3--:R-:W-:-:S03]  /*24800*/  IMAD.MOV.U32 R0, RZ, RZ, R9 ;  /* 0x000000ffff007224 */ /* 0x008fc600078e0009 */
[----:B------:R-:W-:Y:S04]  /*24810*/  STL [R1+0x3334], R8 ;  /* 0x0033340801007387 */ /* 0x000fe80000100800 */
[----:B----4-:R-:W-:Y:S04]  /*24820*/  STL [R1+0x333c], R10 ;  /* 0x00333c0a01007387 */ /* 0x010fe80000100800 */
[----:B------:R1:W-:Y:S02]  /*24830*/  STL [R1+0x3330], R0 ;  /* 0x0033300001007387 */ /* 0x0003e40000100800 */
[----:B-1----:R-:W-:-:S02]  /*24840*/  IMAD.MOV.U32 R0, RZ, RZ, R11 ;  /* 0x000000ffff007224 */ /* 0x002fc400078e000b */
[----:B------:R-:W-:Y:S04]  /*24850*/  STL [R1+0x3344], R4 ;  /* 0x0033440401007387 */ /* 0x000fe80000100800 */
[----:B------:R1:W-:Y:S04]  /*24860*/  STL [R1+0x3338], R0 ;  /* 0x0033380001007387 */ /* 0x0003e80000100800 */
[----:B------:R-:W3:Y:S04]  /*24870*/  LDL.LU.64 R8, [R1+0xbb8] ;  /* 0x000bb80001087983 */ /* 0x000ee80000300a00 */
[----:B------:R-:W4:Y:S01]  /*24880*/  LDL.LU.64 R10, [R1+0xbc0] ;  /* 0x000bc000010a7983 */ /* 0x000f220000300a00 */
[----:B-1----:R-:W-:-:S05]  /*24890*/  IMAD.MOV.U32 R0, RZ, RZ, R5 ;  /* 0x000000ffff007224 */ /* 0x002fca00078e0005 */
[----:B------:R1:W-:Y:S04]  /*248a0*/  STL [R1+0x3340], R0 ;  /* 0x0033400001007387 */ /* 0x0003e80000100800 */
[----:B--2---:R2:W-:Y:S04]  /*248b0*/  STL [R1+0x334c], R6 ;  /* 0x00334c0601007387 */ /* 0x0045e80000100800 */
[----:B------:R-:W4:Y:S01]  /*248c0*/  LDL.LU.64 R4, [R1+0xbc8] ;  /* 0x000bc80001047983 */ /* 0x000f220000300a00 */
[----:B-1----:R-:W-:-:S03]  /*248d0*/  IMAD.MOV.U32 R0, RZ, RZ, R7 ;  /* 0x000000ffff007224 */ /* 0x002fc600078e0007 */
[----:B------:R-:W-:Y:S04]  /*248e0*/  STL [R1+0x3354], R182 ;  /* 0x003354b601007387 */ /* 0x000fe80000100800 */
[----:B------:R3:W-:Y:S04]  /*248f0*/  STL [R1+0x3348], R0 ;  /* 0x0033480001007387 */ /* 0x0007e80000100800 */
[----:B------:R-:W-:Y:S04]  /*24900*/  STL [R1+0x3350], R183 ;  /* 0x003350b701007387 */ /* 0x000fe80000100800 */
[----:B--2---:R-:W2:Y:S04]  /*24910*/  LDL.LU.64 R6, [R1+0xbd0] ;  /* 0x000bd00001067983 */ /* 0x004ea80000300a00 */
        /* <DEDUP_REMOVED lines=36> */
[----:B--2---:R-:W2:Y:S04]  /*24b60*/  LDL.LU.64 R6, [R1+0xc00] ;  /* 0x000c000001067983 */ /* 0x004ea80000300a00 */
[----:B------:R3:W-:Y:S04]  /*24b70*/  STL [R1+0x33c8], R0 ;  /* 0x0033c80001007387 */ /* 0x0007e80000100800 */
        /* <DEDUP_REMOVED lines=31> */
[----:B--2---:R-:W-:Y:S01]  /*24d70*/  STL [R1+0x344c], R6 ;  /* 0x00344c0601007387 */ /* 0x004fe20000100800 */
[----:B-1----:R-:W-:-:S05]  /*24d80*/  IMAD.MOV.U32 R0, RZ, RZ, R5 ;  /* 0x000000ffff007224 */ /* 0x002fca00078e0005 */
[----:B------:R1:W-:Y:S04]  /*24d90*/  STL [R1+0x3440], R0 ;  /* 0x0034400001007387 */ /* 0x0003e80000100800 */
[----:B------:R-:W-:Y:S01]  /*24da0*/  STL [R1+0x3454], R198 ;  /* 0x003454c601007387 */ /* 0x000fe20000100800 */
[----:B-1----:R-:W-:-:S05]  /*24db0*/  IMAD.MOV.U32 R0, RZ, RZ, R7 ;  /* 0x000000ffff007224 */ /* 0x002fca00078e0007 */
[----:B------:R1:W-:Y:S04]  /*24dc0*/  STL [R1+0x3448], R0 ;  /* 0x0034480001007387 */ /* 0x0003e80000100800 */
[----:B------:R-:W1:Y:S04]  /*24dd0*/  LDL.LU.64 R16, [R1+0xc48] ;  /* 0x000c480001107983 */ /* 0x000e680000300a00 */
[----:B------:R-:W-:Y:S04]  /*24de0*/  STL [R1+0x3450], R199 ;  /* 0x003450c701007387 */ /* 0x000fe80000100800 */
[----:B------:R-:W2:Y:S04]  /*24df0*/  LDL.LU.64 R18, [R1+0xc50] ;  /* 0x000c500001127983 */ /* 0x000ea80000300a00 */
[----:B------:R-:W-:Y:S04]  /*24e00*/  STL [R1+0x345c], R200 ;  /* 0x00345cc801007387 */ /* 0x000fe80000100800 */
[----:B------:R-:W3:Y:S04]  /*24e10*/  LDL.LU.64 R12, [R1+0xc58] ;  /* 0x000c5800010c7983 */ /* 0x000ee80000300a00 */
[----:B------:R-:W-:Y:S04]  /*24e20*/  STL [R1+0x3458], R201 ;  /* 0x003458c901007387 */ /* 0x000fe80000100800 */
[----:B------:R-:W4:Y:S04]  /*24e30*/  LDL.LU.64 R14, [R1+0xc60] ;  /* 0x000c6000010e7983 */ /* 0x000f280000300a00 */
[----:B------:R-:W-:Y:S04]  /*24e40*/  STL [R1+0x3464], R202 ;  /* 0x003464ca01007387 */ /* 0x000fe80000100800 */
[----:B------:R-:W4:Y:S04]  /*24e50*/  LDL.LU.64 R8, [R1+0xc08] ;  /* 0x000c080001087983 */ /* 0x000f280000300a00 */
[----:B------:R-:W-:Y:S04]  /*24e60*/  STL [R1+0x3460], R203 ;  /* 0x003460cb01007387 */ /* 0x000fe80000100800 */
[----:B------:R-:W4:Y:S04]  /*24e70*/  LDL.LU.64 R10, [R1+0xc10] ;  /* 0x000c1000010a7983 */ /* 0x000f280000300a00 */
[----:B------:R-:W-:Y:S04]  /*24e80*/  STL [R1+0x346c], R204 ;  /* 0x00346ccc01007387 */ /* 0x000fe80000100800 */
[----:B------:R-:W4:Y:S04]  /*24e90*/  LDL.LU.64 R4, [R1+0xc18] ;  /* 0x000c180001047983 */ /* 0x000f280000300a00 */
[----:B------:R-:W-:Y:S04]  /*24ea0*/  STL [R1+0x3468], R205 ;  /* 0x003468cd01007387 */ /* 0x000fe80000100800 */
[----:B------:R-:W-:Y:S04]  /*24eb0*/  STL [R1+0x3474], R172 ;  /* 0x003474ac01007387 */ /* 0x000fe80000100800 */
[----:B------:R-:W-:Y:S04]  /*24ec0*/  STL [R1+0x3470], R173 ;  /* 0x003470ad01007387 */ /* 0x000fe80000100800 */
[----:B------:R-:W4:Y:S04]  /*24ed0*/  LDL.LU.64 R6, [R1+0xc20] ;  /* 0x000c200001067983 */ /* 0x000f280000300a00 */
        /* <DEDUP_REMOVED lines=14> */
[----:B-1----:R-:W-:-:S03]  /*24fc0*/  IMAD.MOV.U32 R0, RZ, RZ, R17 ;  /* 0x000000ffff007224 */ /* 0x002fc600078e0011 */
[----:B------:R-:W-:Y:S04]  /*24fd0*/  STL [R1+0x34b4], R16 ;  /* 0x0034b41001007387 */ /* 0x000fe80000100800 */
[----:B--2---:R-:W-:Y:S04]  /*24fe0*/  STL [R1+0x34bc], R18 ;  /* 0x0034bc1201007387 */ /* 0x004fe80000100800 */
[----:B------:R1:W-:Y:S04]  /*24ff0*/  STL [R1+0x34b0], R0 ;  /* 0x0034b00001007387 */ /* 0x0003e80000100800 */
[----:B---3--:R-:W-:Y:S01]  /*25000*/  STL [R1+0x34c4], R12 ;  /* 0x0034c40c01007387 */ /* 0x008fe20000100800 */
[----:B-1----:R-:W-:-:S05]  /*25010*/  IMAD.MOV.U32 R0, RZ, RZ, R19 ;  /* 0x000000ffff007224 */ /* 0x002fca00078e0013 */
[----:B------:R1:W-:Y:S04]  /*25020*/  STL [R1+0x34b8], R0 ;  /* 0x0034b80001007387 */ /* 0x0003e80000100800 */
[----:B----4-:R-:W-:Y:S01]  /*25030*/  STL [R1+0x34cc], R14 ;  /* 0x0034cc0e01007387 */ /* 0x010fe20000100800 */
[----:B-1----:R-:W-:-:S05]  /*25040*/  IMAD.MOV.U32 R0, RZ, RZ, R13 ;  /* 0x000000ffff007224 */ /* 0x002fca00078e000d */
[----:B------:R1:W-:Y:S04]  /*25050*/  STL [R1+0x34c0], R0 ;  /* 0x0034c00001007387 */ /* 0x0003e80000100800 */
[----:B------:R-:W-:Y:S01]  /*25060*/  STL [R1+0x34d4], R8 ;  /* 0x0034d40801007387 */ /* 0x000fe20000100800 */
        /* <DEDUP_REMOVED lines=8> */
[----:B------:R-:W2:Y:S04]  /*250f0*/  LDL.LU.64 R24, [R1+0xcc8] ;  /* 0x000cc80001187983 */ /* 0x000ea80000300a00 */
[----:B------:R-:W3:Y:S01]  /*25100*/  LDL.LU.64 R26, [R1+0xcd0] ;  /* 0x000cd000011a7983 */ /* 0x000ee20000300a00 */
[----:B-1----:R-:W-:-:S05]  /*25110*/  IMAD.MOV.U32 R0, RZ, RZ, R5 ;  /* 0x000000ffff007224 */ /* 0x002fca00078e0005 */
[----:B------:R1:W-:Y:S04]  /*25120*/  STL [R1+0x34e0], R0 ;  /* 0x0034e00001007387 */ /* 0x0003e80000100800 */
[----:B------:R4:W-:Y:S04]  /*25130*/  STL [R1+0x34ec], R6 ;  /* 0x0034ec0601007387 */ /* 0x0009e80000100800 */
[----:B------:R-:W3:Y:S01]  /*25140*/  LDL.LU.64 R20, [R1+0xcd8] ;  /* 0x000cd80001147983 */ /* 0x000ee20000300a00 */
[----:B-1----:R-:W-:-:S03]  /*25150*/  IMAD.MOV.U32 R0, RZ, RZ, R7 ;  /* 0x000000ffff007224 */ /* 0x002fc600078e0007 */
[----:B------:R-:W3:Y:S04]  /*25160*/  LDL.LU.64 R22, [R1+0xce8] ;  /* 0x000ce80001167983 */ /* 0x000ee80000300a00 */
[----:B------:R2:W-:Y:S04]  /*25170*/  STL [R1+0x34e8], R0 ;  /* 0x0034e80001007387 */ /* 0x0005e80000100800 */
[----:B------:R-:W-:Y:S04]  /*25180*/  STL [R1+0x34f4], R180 ;  /* 0x0034f4b401007387 */ /* 0x000fe80000100800 */
[----:B------:R-:W3:Y:S04]  /*25190*/  LDL.LU.64 R16, [R1+0xc68] ;  /* 0x000c680001107983 */ /* 0x000ee80000300a00 */
[----:B------:R-:W-:Y:S04]  /*251a0*/  STL [R1+0x34f0], R181 ;  /* 0x0034f0b501007387 */ /* 0x000fe80000100800 */
[----:B------:R-:W3:Y:S04]  /*251b0*/  LDL.LU.64 R18, [R1+0xc90] ;  /* 0x000c900001127983 */ /* 0x000ee80000300a00 */
[----:B------:R-:W-:Y:S04]  /*251c0*/  STL [R1+0x34fc], R206 ;  /* 0x0034fcce01007387 */ /* 0x000fe80000100800 */
[----:B------:R-:W3:Y:S04]  /*251d0*/  LDL.LU.64 R12, [R1+0xc98] ;  /* 0x000c9800010c7983 */ /* 0x000ee80000300a00 */
[----:B------:R-:W-:Y:S04]  /*251e0*/  STL [R1+0x34f8], R207 ;  /* 0x0034f8cf01007387 */ /* 0x000fe80000100800 */
[----:B------:R-:W-:Y:S04]  /*251f0*/  STL [R1+0x3504], R208 ;  /* 0x003504d001007387 */ /* 0x000fe80000100800 */
        /* <DEDUP_REMOVED lines=12> */
[----:B------:R-:W3:Y:S04]  /*252c0*/  LDL.LU.64 R4, [R1+0xc38] ;  /* 0x000c380001047983 */ /* 0x000ee80000300a00 */
[----:B------:R-:W-:Y:S04]  /*252d0*/  STL [R1+0x352c], R90 ;  /* 0x00352c5a01007387 */ /* 0x000fe80000100800 */
[----:B------:R-:W-:Y:S04]  /*252e0*/  STL [R1+0x3528], R91 ;  /* 0x0035285b01007387 */ /* 0x000fe80000100800 */
[----:B----4-:R-:W4:Y:S01]  /*252f0*/  LDL.LU.64 R6, [R1+0xc40] ;  /* 0x000c400001067983 */ /* 0x010f220000300a00 */
[----:B--2---:R-:W-:-:S03]  /*25300*/  IMAD.MOV.U32 R0, RZ, RZ, R25 ;  /* 0x000000ffff007224 */ /* 0x004fc600078e0019 */
[----:B------:R-:W-:Y:S04]  /*25310*/  STL [R1+0x3534], R24 ;  /* 0x0035341801007387 */ /* 0x000fe80000100800 */
[----:B---3--:R-:W-:Y:S04]  /*25320*/  STL [R1+0x353c], R26 ;  /* 0x00353c1a01007387 */ /* 0x008fe80000100800 */
[----:B------:R1:W-:Y:S02]  /*25330*/  STL [R1+0x3530], R0 ;  /* 0x0035300001007387 */ /* 0x0003e40000100800 */
[----:B-1----:R-:W-:-:S02]  /*25340*/  IMAD.MOV.U32 R0, RZ, RZ, R27 ;  /* 0x000000ffff007224 */ /* 0x002fc400078e001b */
[----:B------:R-:W-:Y:S04]  /*25350*/  STL [R1+0x3544], R20 ;  /* 0x0035441401007387 */ /* 0x000fe80000100800 */
        /* <DEDUP_REMOVED lines=17> */
[----:B------:R-:W-:Y:S04]  /*25470*/  STL [R1+0x356c], R14 ;  /* 0x00356c0e01007387 */ /* 0x000fe80000100800 */
[----:B------:R-:W3:Y:S01]  /*25480*/  LDL.LU.64 R20, [R1+0x1ad8] ;  /* 0x001ad80001147983 */ /* 0x000ee20000300a00 */
[----:B-1----:R-:W-:-:S03]  /*25490*/  IMAD.MOV.U32 R0, RZ, RZ, R15 ;  /* 0x000000ffff007224 */ /* 0x002fc600078e000f */
[----:B------:R-:W3:Y:S04]  /*254a0*/  LDL.LU.64 R22, [R1+0x1af8] ;  /* 0x001af80001167983 */ /* 0x000ee80000300a00 */
        /* <DEDUP_REMOVED lines=9> */
[----:B------:R-:W-:Y:S04]  /*25540*/  STL [R1+0x3584], R4 ;  /* 0x0035840401007387 */ /* 0x000fe80000100800 */
[----:B------:R1:W-:Y:S04]  /*25550*/  STL [R1+0x3578], R0 ;  /* 0x0035780001007387 */ /* 0x0003e80000100800 */
[----:B------:R-:W3:Y:S01]  /*25560*/  LDL.LU.64 R14, [R1+0xd20] ;  /* 0x000d2000010e7983 */ /* 0x000ee20000300a00 */
[----:B-1----:R-:W-:-:S05]  /*25570*/  IMAD.MOV.U32 R0, RZ, RZ, R5 ;  /* 0x000000ffff007224 */ /* 0x002fca00078e0005 */
[----:B------:R1:W-:Y:S04]  /*25580*/  STL [R1+0x3580], R0 ;  /* 0x0035800001007387 */ /* 0x0003e80000100800 */
[----:B----4-:R4:W-:Y:S01]  /*25590*/  STL [R1+0x358c], R6 ;  /* 0x00358c0601007387 */ /* 0x0109e20000100800 */
[----:B-1----:R-:W-:-:S03]  /*255a0*/  IMAD.MOV.U32 R0, RZ, RZ, R7 ;  /* 0x000000ffff007224 */ /* 0x002fc600078e0007 */
[----:B------:R-:W-:Y:S04]  /*255b0*/  STL [R1+0x3594], R92 ;  /* 0x0035945c01007387 */ /* 0x000fe80000100800 */
[----:B------:R2:W-:Y:S04]  /*255c0*/  STL [R1+0x3588], R0 ;  /* 0x0035880001007387 */ /* 0x0005e80000100800 */
        /* <DEDUP_REMOVED lines=44> */
[----:B------:R4:W-:Y:S01]  /*25890*/  STL [R1+0x35fc], R4 ;  /* 0x0035fc0401007387 */ /* 0x0009e20000100800 */
[----:B-1----:R-:W-:-:S03]  /*258a0*/  IMAD.MOV.U32 R0, RZ, RZ, R5 ;  /* 0x000000ffff007224 */ /* 0x002fc600078e0005 */
[----:B----4-:R-:W4:Y:S04]  /*258b0*/  LDL.LU.64 R4, [R1+0x1b70] ;  /* 0x001b700001047983 */ /* 0x010f280000300a00 */
[----:B------:R1:W-:Y:S04]  /*258c0*/  STL [R1+0x35f8], R0 ;  /* 0x0035f80001007387 */ /* 0x0003e80000100800 */
[----:B------:R-:W-:Y:S04]  /*258d0*/  STL [R1+0x3604], R10 ;  /* 0x0036040a01007387 */ /* 0x000fe80000100800 */
[----:B------:R-:W4:Y:S01]  /*258e0*/  LDL.LU.64 R12, [R1+0x1b78] ;  /* 0x001b7800010c7983 */ /* 0x000f220000300a00 */
[----:B-1----:R-:W-:-:S05]  /*258f0*/  IMAD.MOV.U32 R0, RZ, RZ, R11 ;  /* 0x000000ffff007224 */ /* 0x002fca00078e000b */
[----:B------:R1:W-:Y:S04]  /*25900*/  STL [R1+0x3600], R0 ;  /* 0x0036000001007387 */ /* 0x0003e80000100800 */
[----:B------:R1:W-:Y:S04]  /*25910*/  STL [R1+0x360c], R6 ;  /* 0x00360c0601007387 */ /* 0x0003e80000100800 */
[----:B------:R-:W4:Y:S01]  /*25920*/  LDL.LU.64 R14, [R1+0xd28] ;  /* 0x000d2800010e7983 */ /* 0x000f220000300a00 */
[----:B-1----:R-:W-:-:S05]  /*25930*/  IMAD.MOV.U32 R0, RZ, RZ, R7 ;  /* 0x000000ffff007224 */ /* 0x002fca00078e0007 */
[----:B------:R2:W-:Y:S04]  /*25940*/  STL [R1+0x3608], R0 ;  /* 0x0036080001007387 */ /* 0x0005e80000100800 */
[----:B------:R-:W-:Y:S04]  /*25950*/  STL [R1+0x3614], R100 ;  /* 0x0036146401007387 */ /* 0x000fe80000100800 */
[----:B------:R-:W-:Y:S04]  /*25960*/  STL [R1+0x3610], R101 ;  /* 0x0036106501007387 */ /* 0x000fe80000100800 */
[----:B------:R-:W4:Y:S04]  /*25970*/  LDL.LU.64 R8, [R1+0xd38] ;  /* 0x000d380001087983 */ /* 0x000f280000300a00 */
[----:B------:R-:W-:Y:S04]  /*25980*/  STL [R1+0x361c], R102 ;  /* 0x00361c6601007387 */ /* 0x000fe80000100800 */
[----:B------:R-:W-:Y:S04]  /*25990*/  STL [R1+0x3618], R103 ;  /* 0x0036186701007387 */ /* 0x000fe80000100800 */
[----:B------:R-:W4:Y:S04]  /*259a0*/  LDL.LU.64 R6, [R1+0xd48] ;  /* 0x000d480001067983 */ /* 0x000f280000300a00 */
[----:B------:R-:W-:Y:S04]  /*259b0*/  STL [R1+0x3624], R104 ;  /* 0x0036246801007387 */ /* 0x000fe80000100800 */
[----:B------:R-:W-:Y:S04]  /*259c0*/  STL [R1+0x3620], R105 ;  /* 0x0036206901007387 */ /* 0x000fe80000100800 */
[----:B------:R-:W4:Y:S04]  /*259d0*/  LDL.LU.64 R10, [R1+0xd50] ;  /* 0x000d5000010a7983 */ /* 0x000f280000300a00 */
[----:B------:R-:W-:Y:S04]  /*259e0*/  STL [R1+0x362c], R106 ;  /* 0x00362c6a01007387 */ /* 0x000fe80000100800 */
[----:B------:R-:W-:Y:S01]  /*259f0*/  STL [R1+0x3628], R107 ;  /* 0x0036286b01007387 */ /* 0x000fe20000100800 */
        /* <DEDUP_REMOVED lines=15> */
[----:B------:R1:W-:Y:S02]  /*25af0*/  STL [R1+0x3650], R0 ;  /* 0x0036500001007387 */ /* 0x0003e40000100800 */
[----:B-1----:R-:W-:Y:S02]  /*25b00*/  IMAD.MOV.U32 R0, RZ, RZ, R19 ;  /* 0x000000ffff007224 */ /* 0x002fe400078e0013 */
[----:B------:R-:W2:Y:S04]  /*25b10*/  LDL.LU.64 R18, [R1+0x2778] ;  /* 0x0027780001127983 */ /* 0x000ea80000300a00 */
[----:B------:R1:W-:Y:S04]  /*25b20*/  STL [R1+0x3658], R0 ;  /* 0x0036580001007387 */ /* 0x0003e80000100800 */
[----:B----4-:R3:W-:Y:S01]  /*25b30*/  STL [R1+0x3664], R4 ;  /* 0x0036640401007387 */ /* 0x0107e20000100800 */
[----:B-1----:R-:W-:-:S03]  /*25b40*/  IMAD.MOV.U32 R0, RZ, RZ, R5 ;  /* 0x000000ffff007224 */ /* 0x002fc600078e0005 */
[----:B---3--:R-:W3:Y:S04]  /*25b50*/  LDL.LU.64 R4, [R1+0x2770] ;  /* 0x0027700001047983 */ /* 0x008ee80000300a00 */
[----:B------:R1:W-:Y:S04]  /*25b60*/  STL [R1+0x3660], R0 ;  /* 0x0036600001007387 */ /* 0x0003e80000100800 */
[----:B------:R4:W-:Y:S01]  /*25b70*/  STL [R1+0x366c], R12 ;  /* 0x00366c0c01007387 */ /* 0x0009e20000100800 */
[----:B-1----:R-:W-:-:S03]  /*25b80*/  IMAD.MOV.U32 R0, RZ, RZ, R13 ;  /* 0x000000ffff007224 */ /* 0x002fc600078e000d */
[----:B----4-:R-:W4:Y:S04]  /*25b90*/  LDL.LU.64 R12, [R1+0x2768] ;  /* 0x00276800010c7983 */ /* 0x010f280000300a00 */
[----:B------:R1:W-:Y:S04]  /*25ba0*/  STL [R1+0x3668], R0 ;  /* 0x0036680001007387 */ /* 0x0003e80000100800 */
[----:B------:R1:W-:Y:S02]  /*25bb0*/  STL [R1+0x3674], R14 ;  /* 0x0036740e01007387 */ /* 0x0003e40000100800 */
[----:B-1----:R-:W-:-:S02]  /*25bc0*/  IMAD.MOV.U32 R0, RZ, RZ, R15 ;  /* 0x000000ffff007224 */ /* 0x002fc400078e000f */
[----:B------:R-:W4:Y:S04]  /*25bd0*/  LDL.LU.64 R14, [R1+0x2760] ;  /* 0x00276000010e7983 */ /* 0x000f280000300a00 */
        /* <DEDUP_REMOVED lines=25> */
[----:B--2---:R2:W-:Y:S01]  /*25d70*/  STL [R1+0x36b4], R18 ;  /* 0x0036b41201007387 */ /* 0x0045e20000100800 */
[----:B-1----:R-:W-:-:S03]  /*25d80*/  IMAD.MOV.U32 R0, RZ, RZ, R19 ;  /* 0x000000ffff007224 */ /* 0x002fc600078e0013 */
[----:B--2---:R-:W2:Y:S04]  /*25d90*/  LDL.LU.64 R18, [R1+0x2720] ;  /* 0x0027200001127983 */ /* 0x004ea80000300a00 */
[----:B------:R1:W-:Y:S04]  /*25da0*/  STL [R1+0x36b0], R0 ;  /* 0x0036b00001007387 */ /* 0x0003e80000100800 */
[----:B---3--:R3:W-:Y:S01]  /*25db0*/  STL [R1+0x36bc], R4 ;  /* 0x0036bc0401007387 */ /* 0x0087e20000100800 */
[----:B-1----:R-:W-:-:S03]  /*25dc0*/  IMAD.MOV.U32 R0, RZ, RZ, R5 ;  /* 0x000000ffff007224 */ /* 0x002fc600078e0005 */
[----:B---3--:R-:W3:Y:S04]  /*25dd0*/  LDL.LU.64 R4, [R1+0x2718] ;  /* 0x0027180001047983 */ /* 0x008ee80000300a00 */
[----:B------:R1:W-:Y:S04]  /*25de0*/  STL [R1+0x36b8], R0 ;  /* 0x0036b80001007387 */ /* 0x0003e80000100800 */
[----:B----4-:R4:W-:Y:S01]  /*25df0*/  STL [R1+0x36c4], R12 ;  /* 0x0036c40c01007387 */ /* 0x0109e20000100800 */
        /* <DEDUP_REMOVED lines=116> */
[----:B------:R-:W4:Y:S01]  /*26540*/  LDL.LU.64 R26, [R1+0x23a8] ;  /* 0x0023a800011a7983 */ /* 0x000f220000300a00 */
[----:B-1----:R-:W-:-:S05]  /*26550*/  IMAD.MOV.U32 R0, RZ, RZ, R21 ;  /* 0x000000ffff007224 */ /* 0x002fca00078e0015 */
[----:B------:R1:W-:Y:S04]  /*26560*/  STL [R1+0x37a8], R0 ;  /* 0x0037a80001007387 */ /* 0x0003e80000100800 */
[----:B------:R1:W-:Y:S02]  /*26570*/  STL [R1+0x37b4], R16 ;  /* 0x0037b41001007387 */ /* 0x0003e40000100800 */
[----:B-1----:R-:W-:Y:S02]  /*26580*/  IMAD.MOV.U32 R0, RZ, RZ, R17 ;  /* 0x000000ffff007224 */ /* 0x002fe400078e0011 */
        /* <DEDUP_REMOVED lines=26> */
[----:B------:R-:W-:Y:S04]  /*26730*/  STL [R1+0x37ec], R22 ;  /* 0x0037ec1601007387 */ /* 0x000fe80000100800 */
[----:B------:R-:W4:Y:S01]  /*26740*/  LDL.LU.64 R20, [R1+0x2368] ;  /* 0x0023680001147983 */ /* 0x000f220000300a00 */
[----:B-1----:R-:W-:-:S05]  /*26750*/  IMAD.MOV.U32 R0, RZ, RZ, R23 ;  /* 0x000000ffff007224 */ /* 0x002fca00078e0017 */
[----:B------:R1:W-:Y:S02]  /*26760*/  STL [R1+0x37e8], R0 ;  /* 0x0037e80001007387 */ /* 0x0003e40000100800 */
[----:B-1----:R-:W-:Y:S02]  /*26770*/  IMAD.MOV.U32 R0, RZ, RZ, R11 ;  /* 0x000000ffff007224 */ /* 0x002fe400078e000b */
[----:B------:R1:W-:Y:S04]  /*26780*/  STL [R1+0x37f4], R10 ;  /* 0x0037f40a01007387 */ /* 0x0003e80000100800 */
[----:B------:R-:W4:Y:S04]  /*26790*/  LDL.LU.64 R22, [R1+0x2360] ;  /* 0x0023600001167983 */ /* 0x000f280000300a00 */
[----:B------:R1:W-:Y:S04]  /*267a0*/  STL [R1+0x37f0], R0 ;  /* 0x0037f00001007387 */ /* 0x0003e80000100800 */
[----:B------:R-:W-:Y:S04]  /*267b0*/  STL [R1+0x37fc], R24 ;  /* 0x0037fc1801007387 */ /* 0x000fe80000100800 */
[----:B-1----:R-:W4:Y:S01]  /*267c0*/  LDL.LU.64 R10, [R1+0x2358] ;  /* 0x00235800010a7983 */ /* 0x002f220000300a00 */
[----:B------:R-:W-:-:S03]  /*267d0*/  IMAD.MOV.U32 R0, RZ, RZ, R25 ;  /* 0x000000ffff007224 */ /* 0x000fc600078e0019 */
[----:B------:R-:W-:Y:S04]  /*267e0*/  STL [R1+0x3804], R26 ;  /* 0x0038041a01007387 */ /* 0x000fe80000100800 */
[----:B------:R1:W-:Y:S02]  /*267f0*/  STL [R1+0x37f8], R0 ;  /* 0x0037f80001007387 */ /* 0x0003e40000100800 */
[----:B-1----:R-:W-:Y:S02]  /*26800*/  IMAD.MOV.U32 R0, RZ, RZ, R27 ;  /* 0x000000ffff007224 */ /* 0x002fe400078e001b */
[----:B------:R-:W4:Y:S04]  /*26810*/  LDL.LU.64 R26, [R1+0x2350] ;  /* 0x00235000011a7983 */ /* 0x000f280000300a00 */
[----:B------:R1:W-:Y:S04]  /*26820*/  STL [R1+0x3800], R0 ;  /* 0x0038000001007387 */ /* 0x0003e80000100800 */
[----:B------:R1:W-:Y:S02]  /*26830*/  STL [R1+0x380c], R16 ;  /* 0x00380c1001007387 */ /* 0x0003e40000100800 */
[----:B-1----:R-:W-:-:S02]  /*26840*/  IMAD.MOV.U32 R0, RZ, RZ, R17 ;  /* 0x000000ffff007224 */ /* 0x002fc400078e0011 */
[----:B------:R-:W4:Y:S04]  /*26850*/  LDL.LU.64 R16, [R1+0x2348] ;  /* 0x0023480001107983 */ /* 0x000f280000300a00 */
[----:B------:R2:W-:Y:S02]  /*26860*/  STL [R1+0x3808], R0 ;  /* 0x0038080001007387 */ /* 0x0005e40000100800 */
[----:B--2---:R-:W-:Y:S02]  /*26870*/  IMAD.MOV.U32 R0, RZ, RZ, R19 ;  /* 0x000000ffff007224 */ /* 0x004fe400078e0013 */
[----:B------:R1:W-:Y:S04]  /*26880*/  STL [R1+0x3814], R18 ;  /* 0x0038141201007387 */ /* 0x0003e80000100800 */
[----:B-1----:R-:W2:Y:S04]  /*26890*/  LDL.LU.64 R18, [R1+0x2340] ;  /* 0x0023400001127983 */ /* 0x002ea80000300a00 */
        /* <DEDUP_REMOVED lines=27> */
[----:B------:R-:W-:Y:S04]  /*26a50*/  STL [R1+0x3854], R10 ;  /* 0x0038540a01007387 */ /* 0x000fe80000100800 */
[----:B------:R1:W-:Y:S04]  /*26a60*/  STL [R1+0x3848], R0 ;  /* 0x0038480001007387 */ /* 0x0003e80000100800 */
[----:B------:R-:W4:Y:S01]  /*26a70*/  LDL.LU.64 R22, [R1+0x2308] ;  /* 0x0023080001167983 */ /* 0x000f220000300a00 */
[----:B-1----:R-:W-:-:S03]  /*26a80*/  IMAD.MOV.U32 R0, RZ, RZ, R11 ;  /* 0x000000ffff007224 */ /* 0x002fc600078e000b */
[----:B------:R-:W4:Y:S04]  /*26a90*/  LDL.LU.64 R10, [R1+0x2300] ;  /* 0x00230000010a7983 */ /* 0x000f280000300a00 */
        /* <DEDUP_REMOVED lines=8> */
[----:B------:R2:W-:Y:S02]  /*26b20*/  STL [R1+0x3860], R0 ;  /* 0x0038600001007387 */ /* 0x0005e40000100800 */
[----:B--2---:R-:W-:-:S02]  /*26b30*/  IMAD.MOV.U32 R0, RZ, RZ, R19 ;  /* 0x000000ffff007224 */ /* 0x004fc400078e0013 */
[----:B------:R1:W-:Y:S04]  /*26b40*/  STL [R1+0x386c], R18 ;  /* 0x00386c1201007387 */ /* 0x0003e80000100800 */
[----:B-1----:R-:W2:Y:S04]  /*26b50*/  LDL.LU.64 R18, [R1+0x2198] ;  /* 0x0021980001127983 */ /* 0x002ea80000300a00 */
[----:B------:R1:W-:Y:S04]  /*26b60*/  STL [R1+0x3868], R0 ;  /* 0x0038680001007387 */ /* 0x0003e80000100800 */
[----:B---3--:R3:W-:Y:S01]  /*26b70*/  STL [R1+0x3874], R4 ;  /* 0x0038740401007387 */ /* 0x0087e20000100800 */
[----:B-1----:R-:W-:-:S03]  /*26b80*/  IMAD.MOV.U32 R0, RZ, RZ, R5 ;  /* 0x000000ffff007224 */ /* 0x002fc600078e0005 */
[----:B---3--:R-:W3:Y:S04]  /*26b90*/  LDL.LU.64 R4, [R1+0x2190] ;  /* 0x0021900001047983 */ /* 0x008ee80000300a00 */
[----:B------:R1:W-:Y:S04]  /*26ba0*/  STL [R1+0x3870], R0 ;  /* 0x0038700001007387 */ /* 0x0003e80000100800 */
[----:B----4-:R4:W-:Y:S04]  /*26bb0*/  STL [R1+0x387c], R12 ;  /* 0x00387c0c01007387 */ /* 0x0109e80000100800 */
[----:B------:R-:W3:Y:S01]  /*26bc0*/  LDL.LU.64 R26, [R1+0x2178] ;  /* 0x00217800011a7983 */ /* 0x000ee20000300a00 */
[----:B-1----:R-:W-:-:S03]  /*26bd0*/  IMAD.MOV.U32 R0, RZ, RZ, R13 ;  /* 0x000000ffff007224 */ /* 0x002fc600078e000d */
[----:B------:R-:W-:Y:S04]  /*26be0*/  STL [R1+0x3884], R14 ;  /* 0x0038840e01007387 */ /* 0x000fe80000100800 */
[----:B------:R1:W-:Y:S04]  /*26bf0*/  STL [R1+0x3878], R0 ;  /* 0x0038780001007387 */ /* 0x0003e80000100800 */
[----:B----4-:R-:W4:Y:S01]  /*26c00*/  LDL.LU.64 R12, [R1+0x2170] ;  /* 0x00217000010c7983 */ /* 0x010f220000300a00 */
[----:B-1----:R-:W-:-:S03]  /*26c10*/  IMAD.MOV.U32 R0, RZ, RZ, R15 ;  /* 0x000000ffff007224 */ /* 0x002fc600078e000f */
[----:B------:R-:W-:Y:S04]  /*26c20*/  STL [R1+0x388c], R8 ;  /* 0x00388c0801007387 */ /* 0x000fe80000100800 */
[----:B------:R1:W-:Y:S04]  /*26c30*/  STL [R1+0x3880], R0 ;  /* 0x0038800001007387 */ /* 0x0003e80000100800 */
[----:B------:R-:W4:Y:S01]  /*26c40*/  LDL.LU.64 R14, [R1+0x2168] ;  /* 0x00216800010e7983 */ /* 0x000f220000300a00 */
        /* <DEDUP_REMOVED lines=32> */
[----:B------:R-:W-:Y:S04]  /*26e50*/  STL [R1+0x38d4], R26 ;  /* 0x0038d41a01007387 */ /* 0x000fe80000100800 */
[----:B------:R1:W-:Y:S04]  /*26e60*/  STL [R1+0x38c8], R0 ;  /* 0x0038c80001007387 */ /* 0x0003e80000100800 */
[----:B---3--:R-:W3:Y:S01]  /*26e70*/  LDL.LU.64 R4, [R1+0x1fe8] ;  /* 0x001fe80001047983 */ /* 0x008ee20000300a00 */
[----:B-1----:R-:W-:-:S03]  /*26e80*/  IMAD.MOV.U32 R0, RZ, RZ, R27 ;  /* 0x000000ffff007224 */ /* 0x002fc600078e001b */
[----:B----4-:R-:W-:Y:S04]  /*26e90*/  STL [R1+0x38dc], R12 ;  /* 0x0038dc0c01007387 */ /* 0x010fe80000100800 */
[----:B------:R1:W-:Y:S02]  /*26ea0*/  STL [R1+0x38d0], R0 ;  /* 0x0038d00001007387 */ /* 0x0003e40000100800 */
[----:B-1----:R-:W-:Y:S02]  /*26eb0*/  IMAD.MOV.U32 R0, RZ, RZ, R13 ;  /* 0x000000ffff007224 */ /* 0x002fe400078e000d */
        /* <DEDUP_REMOVED lines=14> */
[----:B------:R-:W4:Y:S04]  /*26fa0*/  LDL.LU.64 R6, [R1+0x1fc8] ;  /* 0x001fc80001067983 */ /* 0x000f280000300a00 */
[----:B------:R-:W4:Y:S01]  /*26fb0*/  LDL.LU.64 R28, [R1+0x1fc0] ;  /* 0x001fc000011c7983 */ /* 0x000f220000300a00 */
[----:B-1----:R-:W-:-:S05]  /*26fc0*/  IMAD.MOV.U32 R0, RZ, RZ, R21 ;  /* 0x000000ffff007224 */ /* 0x002fca00078e0015 */
[----:B------:R1:W-:Y:S04]  /*26fd0*/  STL [R1+0x38f8], R0 ;  /* 0x0038f80001007387 */ /* 0x0003e80000100800 */
[----:B------:R-:W-:Y:S04]  /*26fe0*/  STL [R1+0x3904], R22 ;  /* 0x0039041601007387 */ /* 0x000fe80000100800 */
[----:B------:R-:W4:Y:S01]  /*26ff0*/  LDL.LU.64 R30, [R1+0x1fb8] ;  /* 0x001fb800011e7983 */ /* 0x000f220000300a00 */
[----:B-1----:R-:W-:-:S05]  /*27000*/  IMAD.MOV.U32 R0, RZ, RZ, R23 ;  /* 0x000000ffff007224 */ /* 0x002fca00078e0017 */
[----:B------:R1:W-:Y:S04]  /*27010*/  STL [R1+0x3900], R0 ;  /* 0x0039000001007387 */ /* 0x0003e80000100800 */
[----:B------:R1:W-:Y:S04]  /*27020*/  STL [R1+0x390c], R10 ;  /* 0x00390c0a01007387 */ /* 0x0003e80000100800 */
[----:B------:R-:W4:Y:S01]  /*27030*/  LDL.LU.64 R24, [R1+0x1fb0] ;  /* 0x001fb00001187983 */ /* 0x000f220000300a00 */
[----:B-1----:R-:W-:-:S03]  /*27040*/  IMAD.MOV.U32 R0, RZ, RZ, R11 ;  /* 0x000000ffff007224 */ /* 0x002fc600078e000b */
[----:B------:R-:W4:Y:S04]  /*27050*/  LDL.LU.64 R10, [R1+0x1fa8] ;  /* 0x001fa800010a7983 */ /* 0x000f280000300a00 */
[----:B------:R1:W-:Y:S02]  /*27060*/  STL [R1+0x3908], R0 ;  /* 0x0039080001007387 */ /* 0x0003e40000100800 */
[----:B-1----:R-:W-:Y:S02]  /*27070*/  IMAD.MOV.U32 R0, RZ, RZ, R17 ;  /* 0x000000ffff007224 */ /* 0x002fe400078e0011 */
[----:B------:R-:W-:Y:S04]  /*27080*/  STL [R1+0x3914], R16 ;  /* 0x0039141001007387 */ /* 0x000fe80000100800 */
[----:B------:R-:W4:Y:S04]  /*27090*/  LDL.LU.64 R26, [R1+0x1fa0] ;  /* 0x001fa000011a7983 */ /* 0x000f280000300a00 */
[----:B------:R1:W-:Y:S04]  /*270a0*/  STL [R1+0x3910], R0 ;  /* 0x0039100001007387 */ /* 0x0003e80000100800 */
[----:B--2---:R-:W-:Y:S01]  /*270b0*/  STL [R1+0x391c], R18 ;  /* 0x00391c1201007387 */ /* 0x004fe20000100800 */
[----:B-1----:R-:W-:-:S03]  /*270c0*/  IMAD.MOV.U32 R0, RZ, RZ, R19 ;  /* 0x000000ffff007224 */ /* 0x002fc600078e0013 */
[----:B------:R-:W2:Y:S04]  /*270d0*/  LDL.LU.64 R20, [R1+0x1f88] ;  /* 0x001f880001147983 */ /* 0x000ea80000300a00 */
[----:B------:R-:W2:Y:S04]  /*270e0*/  LDL.LU.64 R22, [R1+0x1f80] ;  /* 0x001f800001167983 */ /* 0x000ea80000300a00 */
[----:B------:R3:W-:Y:S02]  /*270f0*/  STL [R1+0x3918], R0 ;  /* 0x0039180001007387 */ /* 0x0007e40000100800 */
[----:B---3--:R-:W-:-:S02]  /*27100*/  IMAD.MOV.U32 R0, RZ, RZ, R5 ;  /* 0x000000ffff007224 */ /* 0x008fc400078e0005 */
[----:B------:R1:W-:Y:S04]  /*27110*/  STL [R1+0x3924], R4 ;  /* 0x0039240401007387 */ /* 0x0003e80000100800 */
[----:B------:R-:W3:Y:S04]  /*27120*/  LDL.LU.64 R16, [R1+0x1f78] ;  /* 0x001f780001107983 */ /* 0x000ee80000300a00 */
[----:B-1----:R-:W3:Y:S04]  /*27130*/  LDL.LU.64 R4, [R1+0x1f70] ;  /* 0x001f700001047983 */ /* 0x002ee80000300a00 */
[----:B------:R4:W-:Y:S02]  /*27140*/  STL [R1+0x3920], R0 ;  /* 0x0039200001007387 */ /* 0x0009e40000100800 */
[----:B----4-:R-:W-:-:S02]  /*27150*/  IMAD.MOV.U32 R0, RZ, RZ, R13 ;  /* 0x000000ffff007224 */ /* 0x010fc400078e000d */
[----:B------:R-:W-:Y:S04]  /*27160*/  STL [R1+0x392c], R12 ;  /* 0x00392c0c01007387 */ /* 0x000fe80000100800 */
[----:B------:R-:W4:Y:S04]  /*27170*/  LDL.LU.64 R18, [R1+0x1f68] ;  /* 0x001f680001127983 */ /* 0x000f280000300a00 */
[----:B------:R1:W-:Y:S02]  /*27180*/  STL [R1+0x3928], R0 ;  /* 0x0039280001007387 */ /* 0x0003e40000100800 */
[----:B-1----:R-:W-:-:S02]  /*27190*/  IMAD.MOV.U32 R0, RZ, RZ, R15 ;  /* 0x000000ffff007224 */ /* 0x002fc400078e000f */
[----:B------:R1:W-:Y:S04]  /*271a0*/  STL [R1+0x3934], R14 ;  /* 0x0039340e01007387 */ /* 0x0003e80000100800 */
[----:B------:R-:W4:Y:S04]  /*271b0*/  LDL.LU.64 R12, [R1+0x1f60] ;  /* 0x001f6000010c7983 */ /* 0x000f280000300a00 */
[----:B------:R-:W-:Y:S04]  /*271c0*/  STL [R1+0x393c], R8 ;  /* 0x00393c0801007387 */ /* 0x000fe80000100800 */
[----:B------:R1:W-:Y:S04]  /*271d0*/  STL [R1+0x3930], R0 ;  /* 0x0039300001007387 */ /* 0x0003e80000100800 */
[----:B-1----:R-:W4:Y:S01]  /*271e0*/  LDL.LU.64 R14, [R1+0x1f58] ;  /* 0x001f5800010e7983 */ /* 0x002f220000300a00 */
[----:B------:R-:W-:-:S03]  /*271f0*/  IMAD.MOV.U32 R0, RZ, RZ, R9 ;  /* 0x000000ffff007224 */ /* 0x000fc600078e0009 */
        /* <DEDUP_REMOVED lines=9> */
[----:B------:R1:W-:Y:S02]  /*27290*/  STL [R1+0x3948], R0 ;  /* 0x0039480001007387 */ /* 0x0003e40000100800 */
[----:B-1----:R-:W-:Y:S02]  /*272a0*/  IMAD.MOV.U32 R0, RZ, RZ, R31 ;  /* 0x000000ffff007224 */ /* 0x002fe400078e001f */
[----:B------:R-:W-:Y:S04]  /*272b0*/  STL [R1+0x395c], R24 ;  /* 0x00395c1801007387 */ /* 0x000fe80000100800 */
[----:B------:R1:W-:Y:S04]  /*272c0*/  STL [R1+0x3950], R0 ;  /* 0x0039500001007387 */ /* 0x0003e80000100800 */
[----:B------:R-:W-:Y:S01]  /*272d0*/  STL [R1+0x3964], R10 ;  /* 0x0039640a01007387 */ /* 0x000fe20000100800 */
[----:B-1----:R-:W-:-:S05]  /*272e0*/  IMAD.MOV.U32 R0, RZ, RZ, R25 ;  /* 0x000000ffff007224 */ /* 0x002fca00078e0019 */
[----:B------:R1:W-:Y:S02]  /*272f0*/  STL [R1+0x3958], R0 ;  /* 0x0039580001007387 */ /* 0x0003e40000100800 */
[----:B-1----:R-:W-:Y:S02]  /*27300*/  IMAD.MOV.U32 R0, RZ, RZ, R11 ;  /* 0x000000ffff007224 */ /* 0x002fe400078e000b */
[----:B------:R-:W4:Y:S04]  /*27310*/  LDL.LU.64 R10, [R1+0x1f40] ;  /* 0x001f4000010a7983 */ /* 0x000f280000300a00 */
[----:B------:R1:W-:Y:S04]  /*27320*/  STL [R1+0x3960], R0 ;  /* 0x0039600001007387 */ /* 0x0003e80000100800 */
[----:B------:R-:W-:Y:S01]  /*27330*/  STL [R1+0x396c], R26 ;  /* 0x00396c1a01007387 */ /* 0x000fe20000100800 */
[----:B-1----:R-:W-:-:S03]  /*27340*/  IMAD.MOV.U32 R0, RZ, RZ, R27 ;  /* 0x000000ffff007224 */ /* 0x002fc600078e001b */
[----:B--2---:R-:W-:Y:S04]  /*27350*/  STL [R1+0x3974], R20 ;  /* 0x0039741401007387 */ /* 0x004fe80000100800 */
[----:B------:R1:W-:Y:S04]  /*27360*/  STL [R1+0x3968], R0 ;  /* 0x0039680001007387 */ /* 0x0003e80000100800 */
[----:B------:R-:W-:Y:S01]  /*27370*/  STL [R1+0x397c], R22 ;  /* 0x00397c1601007387 */ /* 0x000fe20000100800 */
[----:B-1----:R-:W-:-:S05]  /*27380*/  IMAD.MOV.U32 R0, RZ, RZ, R21 ;  /* 0x000000ffff007224 */ /* 0x002fca00078e0015 */
[----:B------:R1:W-:Y:S02]  /*27390*/  STL [R1+0x3970], R0 ;  /* 0x0039700001007387 */ /* 0x0003e40000100800 */
[----:B-1----:R-:W-:Y:S02]  /*273a0*/  IMAD.MOV.U32 R0, RZ, RZ, R23 ;  /* 0x000000ffff007224 */ /* 0x002fe400078e0017 */
[----:B---3--:R-:W-:Y:S04]  /*273b0*/  STL [R1+0x3984], R16 ;  /* 0x0039841001007387 */ /* 0x008fe80000100800 */
[----:B------:R1:W-:Y:S04]  /*273c0*/  STL [R1+0x3978], R0 ;  /* 0x0039780001007387 */ /* 0x0003e80000100800 */
[----:B------:R-:W-:Y:S01]  /*273d0*/  STL [R1+0x398c], R4 ;  /* 0x00398c0401007387 */ /* 0x000fe20000100800 */
[----:B-1----:R-:W-:-:S05]  /*273e0*/  IMAD.MOV.U32 R0, RZ, RZ, R17 ;  /* 0x000000ffff007224 */ /* 0x002fca00078e0011 */
[----:B------:R1:W-:Y:S02]  /*273f0*/  STL [R1+0x3980], R0 ;  /* 0x0039800001007387 */ /* 0x0003e40000100800 */
[----:B-1----:R-:W-:Y:S02]  /*27400*/  IMAD.MOV.U32 R0, RZ, RZ, R5 ;  /* 0x000000ffff007224 */ /* 0x002fe400078e0005 */
[----:B------:R-:W1:Y:S04]  /*27410*/  S2R R5, SR_TID.X ;  /* 0x0000000000057919 */ /* 0x000e680000002100 */
[----:B------:R2:W-:Y:S04]  /*27420*/  STL [R1+0x3988], R0 ;  /* 0x0039880001007387 */ /* 0x0005e80000100800 */
[----:B----4-:R-:W-:Y:S01]  /*27430*/  STL [R1+0x3994], R18 ;  /* 0x0039941201007387 */ /* 0x010fe20000100800 */
[----:B--2---:R-:W-:-:S02]  /*27440*/  IMAD.MOV.U32 R0, RZ, RZ, R19 ;  /* 0x000000ffff007224 */ /* 0x004fc400078e0013 */
[----:B------:R-:W-:Y:S01]  /*27450*/  IMAD.MOV.U32 R2, RZ, RZ, R13 ;  /* 0x000000ffff027224 */ /* 0x000fe200078e000d */
[----:B------:R-:W-:Y:S04]  /*27460*/  STL [R1+0x399c], R12 ;  /* 0x00399c0c01007387 */ /* 0x000fe80000100800 */
[----:B------:R1:W-:Y:S02]  /*27470*/  STL [R1+0x3990], R0 ;  /* 0x0039900001007387 */ /* 0x0003e40000100800 */
[----:B-1----:R-:W-:Y:S02]  /*27480*/  LOP3.LUT R0, R5, 0x7, RZ, 0xc0, !PT ;  /* 0x0000000705007812 */ /* 0x002fe400078ec0ff */
[----:B------:R-:W-:Y:S04]  /*27490*/  STL [R1+0x39a4], R14 ;  /* 0x0039a40e01007387 */ /* 0x000fe80000100800 */
[----:B------:R1:W-:Y:S01]  /*274a0*/  STL [R1+0x3998], R2 ;  /* 0x0039980201007387 */ /* 0x0003e20000100800 */
[----:B------:R-:W-:-:S03]  /*274b0*/  IMAD.MOV.U32 R4, RZ, RZ, R9 ;  /* 0x000000ffff047224 */ /* 0x000fc600078e0009 */
[----:B------:R-:W-:Y:S01]  /*274c0*/  STL [R1+0x39ac], R8 ;  /* 0x0039ac0801007387 */ /* 0x000fe20000100800 */
[----:B-1----:R-:W-:-:S05]  /*274d0*/  IMAD.MOV.U32 R2, RZ, RZ, R15 ;  /* 0x000000ffff027224 */ /* 0x002fca00078e000f */
[----:B------:R1:W-:Y:S01]  /*274e0*/  STL [R1+0x39a0], R2 ;  /* 0x0039a00201007387 */ /* 0x0003e20000100800 */
[----:B------:R-:W-:-:S03]  /*274f0*/  IMAD R0, R0, 0x90, RZ ;  /* 0x0000009000007824 */ /* 0x000fc600078e02ff */
[----:B------:R-:W-:Y:S01]  /*27500*/  STL [R1+0x39b4], R6 ;  /* 0x0039b40601007387 */ /* 0x000fe20000100800 */
[----:B-1----:R-:W-:-:S03]  /*27510*/  IMAD.SHL.U32 R2, R5, 0x2, RZ ;  /* 0x0000000205027824 */ /* 0x002fc600078e00ff */
[----:B------:R1:W-:Y:S02]  /*27520*/  STL [R1+0x39a8], R4 ;  /* 0x0039a80401007387 */ /* 0x0003e40000100800 */
[----:B------:R-:W-:Y:S01]  /*27530*/  LOP3.LUT R0, R0, 0x30, R2, 0x78, !PT ;  /* 0x0000003000007812 */ /* 0x000fe200078e7802 */
[----:B-1----:R-:W-:Y:S02]  /*27540*/  IMAD.MOV.U32 R4, RZ, RZ, R7 ;  /* 0x000000ffff047224 */ /* 0x002fe400078e0007 */
[----:B------:R-:W-:Y:S01]  /*27550*/  IMAD.MOV.U32 R7, RZ, RZ, 0x1f ;  /* 0x0000001fff077424 */ /* 0x000fe200078e00ff */
[C---:B------:R-:W-:Y:S02]  /*27560*/  LOP3.LUT R2, R5.reuse, 0x20, RZ, 0xc0, !PT ;  /* 0x0000002005027812 */ /* 0x040fe400078ec0ff */
[----:B------:R-:W-:Y:S02]  /*27570*/  LOP3.LUT R6, R5, 0x3, RZ, 0xc0, !PT ;  /* 0x0000000305067812 */ /* 0x000fe400078ec0ff */
[----:B------:R-:W-:Y:S01]  /*27580*/  IADD3 R7, R7, c[0x0][0x180], RZ ;  /* 0x0000600007077a10 */ /* 0x000fe20007ffe0ff */
[----:B------:R1:W-:Y:S01]  /*27590*/  STL [R1+0x39b0], R4 ;  /* 0x0039b00401007387 */ /* 0x0003e20000100800 */
[----:B------:R-:W-:-:S05]  /*275a0*/  LOP3.LUT R5, R5, 0x1c, RZ, 0xc0, !PT ;  /* 0x0000001c05057812 */ /* 0x000fca00078ec0ff */
[----:B------:R-:W-:Y:S01]  /*275b0*/  IMAD R77, R6, 0x420, R5 ;  /* 0x00000420064d7824 */ /* 0x000fe200078e0205 */
[----:B-1----:R-:W-:-:S04]  /*275c0*/  SHF.R.S32.HI R4, RZ, 0x1f, R7 ;  /* 0x0000001fff047819 */ /* 0x002fc80000011407 */
[----:B------:R-:W-:Y:S01]  /*275d0*/  LEA.HI R4, R4, R7, RZ, 0x5 ;  /* 0x0000000704047211 */ /* 0x000fe200078f28ff */
[----:B------:R-:W-:Y:S01]  /*275e0*/  IMAD.MOV.U32 R8, RZ, RZ, R11 ;  /* 0x000000ffff087224 */ /* 0x000fe200078e000b */
[----:B------:R-:W-:Y:S04]  /*275f0*/  STL [R1+0x39bc], R10 ;  /* 0x0039bc0a01007387 */ /* 0x000fe80000100800 */
[----:B------:R1:W-:Y:S04]  /*27600*/  STL [R1+0x39b8], R8 ;  /* 0x0039b80801007387 */ /* 0x0003e80000100800 */
[----:B-1----:R-:W2:Y:S04]  /*27610*/  LDL.LU.64 R8, [R1+0x28d8] ;  /* 0x0028d80001087983 */ /* 0x002ea80000300a00 */
[----:B------:R-:W3:Y:S01]  /*27620*/  LDL.LU.64 R6, [R1+0x28d0] ;  /* 0x0028d00001067983 */ /* 0x000ee20000300a00 */
[----:B------:R-:W-:-:S05]  /*27630*/  IMAD.SHL.U32 R2, R2, 0x20, RZ ;  /* 0x0000002002027824 */ /* 0x000fca00078e00ff */
[----:B------:R-:W-:Y:S01]  /*27640*/  LOP3.LUT R76, R0, R2, RZ, 0xfc, !PT ;  /* 0x00000002004c7212 */ /* 0x000fe200078efcff */
[----:B--2---:R1:W-:Y:S04]  /*27650*/  STL.64 [R1+0x32a8], R8 ;  /* 0x0032a80801007387 */ /* 0x0043e80000100a00 */
[----:B-1----:R-:W2:Y:S04]  /*27660*/  LDL.LU.64 R8, [R1+0x28c8] ;  /* 0x0028c80001087983 */ /* 0x002ea80000300a00 */
[----:B---3--:R1:W-:Y:S04]  /*27670*/  STL.64 [R1+0x32a0], R6 ;  /* 0x0032a00601007387 */ /* 0x0083e80000100a00 */
[----:B------:R-:W-:Y:S04]  /*27680*/  STL [R1+0x39cc], R76 ;  /* 0x0039cc4c01007387 */ /* 0x000fe80000100800 */
[----:B-1----:R-:W3:Y:S04]  /*27690*/  LDL.LU.64 R6, [R1+0x28c0] ;  /* 0x0028c00001067983 */ /* 0x002ee80000300a00 */
[----:B--2---:R1:W-:Y:S04]  /*276a0*/  STL.64 [R1+0x3298], R8 ;  /* 0x0032980801007387 */ /* 0x0043e80000100a00 */
[----:B-1----:R-:W2:Y:S04]  /*276b0*/  LDL.LU.64 R8, [R1+0x28b8] ;  /* 0x0028b80001087983 */ /* 0x002ea80000300a00 */
[----:B---3--:R1:W-:Y:S04]  /*276c0*/  STL.64 [R1+0x3290], R6 ;  /* 0x0032900601007387 */ /* 0x0083e80000100a00 */
        /* <DEDUP_REMOVED lines=304> */
[----:B-1----:R-:W3:Y:S01]  /*289d0*/  LDL.LU.64 R6, [R1+0x680] ;  /* 0x0006800001067983 */ /* 0x002ee20000300a00 */
[----:B------:R-:W-:Y:S01]  /*289e0*/  SHF.R.S32.HI R2, RZ, 0x1f, R3 ;  /* 0x0000001fff027819 */ /* 0x000fe20000011403 */
[----:B------:R-:W-:-:S03]  /*289f0*/  IMAD.MOV.U32 R5, RZ, RZ, 0x1 ;  /* 0x00000001ff057424 */ /* 0x000fc600078e00ff */
[----:B------:R-:W-:Y:S01]  /*28a00*/  SHF.L.U64.HI R2, R3, 0x2, R2 ;  /* 0x0000000203027819 */ /* 0x000fe20000010202 */
[----:B------:R-:W-:Y:S01]  /*28a10*/  IMAD.MOV.U32 R3, RZ, RZ, -0x1 ;  /* 0xffffffffff037424 */ /* 0x000fe200078e00ff */
[----:B--2---:R-:W-:Y:S04]  /*28a20*/  STL.64 [R1+0x2dc8], R8 ;  /* 0x002dc80801007387 */ /* 0x004fe80000100a00 */
[----:B---3--:R-:W-:Y:S04]  /*28a30*/  STL.64 [R1+0x2dc0], R6 ;  /* 0x002dc00601007387 */ /* 0x008fe80000100a00 */
[----:B------:R-:W-:Y:S04]  /*28a40*/  STL [R1+0x2dbc], RZ ;  /* 0x002dbcff01007387 */ /* 0x000fe80000100800 */
[----:B------:R-:W-:Y:S04]  /*28a50*/  STL [R1+0x2178], R5 ;  /* 0x0021780501007387 */ /* 0x000fe80000100800 */
[----:B------:R-:W-:Y:S04]  /*28a60*/  STL [R1+0x1d20], RZ ;  /* 0x001d20ff01007387 */ /* 0x000fe80000100800 */
[----:B------:R1:W-:Y:S04]  /*28a70*/  STL [R1+0x217c], R3 ;  /* 0x00217c0301007387 */ /* 0x0003e80000100800 */
[----:B------:R2:W-:Y:S04]  /*28a80*/  STL [R1+0x1d24], RZ ;  /* 0x001d24ff01007387 */ /* 0x0005e80000100800 */
        /* <DEDUP_REMOVED lines=1386> */
[----:B------:R2:W-:Y:S04]  /*2e130*/  STL [R1], RZ ;  /* 0x000000ff01007387 */ /* 0x0005e80000100800 */
        /* <DEDUP_REMOVED lines=533> */
[----:B------:R2:W-:Y:S01]  /*30290*/  STL [R1+0xd98], RZ ;  /* 0x000d98ff01007387 */ /* 0x0005e20000100800 */
[----:B-1----:R-:W-:-:S03]  /*302a0*/  SHF.R.S32.HI R3, RZ, 0x5, R4 ;  /* 0x00000005ff037819 */ /* 0x002fc60000011404 */
[----:B------:R2:W-:Y:S04]  /*302b0*/  STL [R1+0xd9c], RZ ;  /* 0x000d9cff01007387 */ /* 0x0005e80000100800 */
[----:B------:R2:W-:Y:S04]  /*302c0*/  STL [R1+0xd80], RZ ;  /* 0x000d80ff01007387 */ /* 0x0005e80000100800 */
[----:B------:R2:W-:Y:S01]  /*302d0*/  STL [R1+0xd84], RZ ;  /* 0x000d84ff01007387 */ /* 0x0005e20000100800 */
[----:B------:R-:W-:-:S03]  /*302e0*/  LOP3.LUT R80, R77, 0x20, RZ, 0x3c, !PT ;  /* 0x000000204d507812 */ /* 0x000fc600078e3cff */
[----:B------:R2:W-:Y:S01]  /*302f0*/  STL [R1+0xd88], RZ ;  /* 0x000d88ff01007387 */ /* 0x0005e20000100800 */
[----:B------:R-:W-:-:S03]  /*30300*/  LOP3.LUT R79, R77, 0x40, RZ, 0x3c, !PT ;  /* 0x000000404d4f7812 */ /* 0x000fc600078e3cff */
[----:B------:R2:W-:Y:S01]  /*30310*/  STL [R1+0xd8c], RZ ;  /* 0x000d8cff01007387 */ /* 0x0005e20000100800 */
[----:B------:R-:W-:-:S03]  /*30320*/  LOP3.LUT R78, R77, 0x60, RZ, 0x3c, !PT ;  /* 0x000000604d4e7812 */ /* 0x000fc600078e3cff */
[----:B------:R2:W-:Y:S01]  /*30330*/  STL [R1+0xd70], RZ ;  /* 0x000d70ff01007387 */ /* 0x0005e20000100800 */
[----:B------:R-:W-:-:S03]  /*30340*/  IADD3 R77, R3, -0x2, RZ ;  /* 0xfffffffe034d7810 */ /* 0x000fc60007ffe0ff */
[----:B------:R2:W-:Y:S01]  /*30350*/  STL [R1+0xd74], RZ ;  /* 0x000d74ff01007387 */ /* 0x0005e20000100800 */
[----:B------:R-:W-:-:S03]  /*30360*/  LOP3.LUT R3, R76, 0x40, RZ, 0x3c, !PT ;  /* 0x000000404c037812 */ /* 0x000fc600078e3cff */
[----:B------:R2:W-:Y:S04]  /*30370*/  STL [R1+0xd78], RZ ;  /* 0x000d78ff01007387 */ /* 0x0005e80000100800 */
[----:B------:R2:W-:Y:S04]  /*30380*/  STL [R1+0xd7c], RZ ;  /* 0x000d7cff01007387 */ /* 0x0005e80000100800 */
[----:B------:R2:W-:Y:S04]  /*30390*/  STL [R1+0xd60], RZ ;  /* 0x000d60ff01007387 */ /* 0x0005e80000100800 */
[----:B------:R2:W-:Y:S04]  /*303a0*/  STL [R1+0xd64], RZ ;  /* 0x000d64ff01007387 */ /* 0x0005e80000100800 */
[----:B------:R2:W-:Y:S04]  /*303b0*/  STL [R1+0xd68], RZ ;  /* 0x000d68ff01007387 */ /* 0x0005e80000100800 */
[----:B------:R2:W-:Y:S04]  /*303c0*/  STL [R1+0xd6c], RZ ;  /* 0x000d6cff01007387 */ /* 0x0005e80000100800 */
[----:B------:R2:W-:Y:S01]  /*303d0*/  STL [R1+0x39e8], R3 ;  /* 0x0039e80301007387 */ /* 0x0005e20000100800 */
[----:B------:R-:W-:Y:S01]  /*303e0*/  SHF.R.S32.HI R0, RZ, 0x1f, R252 ;  /* 0x0000001fff007819 */ /* 0x000fe200000114fc */
[----:B------:R-:W-:Y:S01]  /*303f0*/  CS2R R220, SRZ ;  /* 0x0000000000dc7805 */ /* 0x000fe2000001ff00 */
[----:B------:R-:W-:Y:S01]  /*30400*/  CS2R R222, SRZ ;  /* 0x0000000000de7805 */ /* 0x000fe2000001ff00 */
[----:B------:R-:W-:Y:S01]  /*30410*/  CS2R R224, SRZ ;  /* 0x0000000000e07805 */ /* 0x000fe2000001ff00 */
[----:B------:R-:W-:Y:S01]  /*30420*/  SHF.L.U64.HI R0, R252, 0x2, R0 ;  /* 0x00000002fc007819 */ /* 0x000fe20000010200 */
[----:B------:R-:W-:Y:S01]  /*30430*/  CS2R R226, SRZ ;  /* 0x0000000000e27805 */ /* 0x000fe2000001ff00 */
        /* <DEDUP_REMOVED lines=51> */
[----:B--2---:R-:W-:-:S02]  /*30770*/  CS2R R6, SRZ ;  /* 0x0000000000067805 */ /* 0x004fc4000001ff00 */
.L_x_1:
[----:B------:R-:W2:Y:S01]  /*30780*/  LDL.LU R3, [R1+0x217c] ;  /* 0x00217c0001037983 */ /* 0x000ea20000300800 */
[----:B------:R-:W-:-:S04]  /*30790*/  DEPBAR.LE SB0, 0x2 ;  /* 0x000080800000791a */ /* 0x000fc80000000000 */
[----:B------:R-:W3:Y:S04]  /*307a0*/  LDL R81, [R1+0x39cc] ;  /* 0x0039cc0001517983 */ /* 0x000ee80000100800 */
[----:B------:R-:W1:Y:S04]  /*307b0*/  S2R R76, SR_TID.X ;  /* 0x00000000004c7919 */ /* 0x000e680000002100 */
[----:B------:R-:W4:Y:S04]  /*307c0*/  S2R R79, SR_TID.X ;  /* 0x00000000004f7919 */ /* 0x000f280000002100 */
[----:B------:R1:W-:Y:S04]  /*307d0*/  STL [R1+0x3a84], R0 ;  /* 0x003a840001007387 */ /* 0x0003e80000100800 */
[----:B------:R1:W-:Y:S02]  /*307e0*/  STL [R1+0x3a80], R2 ;  /* 0x003a800201007387 */ /* 0x0003e40000100800 */
[----:B-1----:R-:W-:-:S02]  /*307f0*/  LOP3.LUT R78, R76, 0x1c, RZ, 0xc0, !PT ;  /* 0x0000001c4c4e7812 */ /* 0x002fc400078ec0ff */
[C---:B------:R-:W-:Y:S02]  /*30800*/  LOP3.LUT R77, R76.reuse, 0x3, RZ, 0xc0, !PT ;  /* 0x000000034c4d7812 */ /* 0x040fe400078ec0ff */
[C---:B------:R-:W-:Y:S02]  /*30810*/  LOP3.LUT R80, R76.reuse, 0x1c, RZ, 0xc0, !PT ;  /* 0x0000001c4c507812 */ /* 0x040fe400078ec0ff */
[----:B------:R-:W-:Y:S01]  /*30820*/  LOP3.LUT R76, R76, 0x3, RZ, 0xc0, !PT ;  /* 0x000000034c4c7812 */ /* 0x000fe200078ec0ff */
[----:B------:R-:W-:Y:S01]  /*30830*/  IMAD R77, R77, 0x420, R78 ;  /* 0x000004204d4d7824 */ /* 0x000fe200078e024e */
[----:B----4-:R-:W-:-:S03]  /*30840*/  LOP3.LUT R78, R79, 0x1c, RZ, 0xc0, !PT ;  /* 0x0000001c4f4e7812 */ /* 0x010fc600078ec0ff */
[----:B------:R-:W-:Y:S01]  /*30850*/  IMAD R76, R76, 0x420, R80 ;  /* 0x000004204c4c7824 */ /* 0x000fe200078e0250 */
[----:B------:R-:W-:Y:S02]  /*30860*/  LOP3.LUT R77, R77, 0x20, RZ, 0x3c, !PT ;  /* 0x000000204d4d7812 */ /* 0x000fe400078e3cff */
[----:B------:R-:W-:Y:S01]  /*30870*/  LOP3.LUT R80, R79, 0x1c, RZ, 0xc0, !PT ;  /* 0x0000001c4f507812 */ /* 0x000fe200078ec0ff */
[----:B------:R-:W-:Y:S01]  /*30880*/  BAR.SYNC.DEFER_BLOCKING 0x0 ;  /* 0x0000000000007b1d */ /* 0x000fe20000010000 */
[----:B--2---:R-:W-:-:S04]  /*30890*/  IADD3 R3, R3, 0x1, RZ ;  /* 0x0000000103037810 */ /* 0x004fc80007ffe0ff */
[----:B------:R-:W-:-:S04]  /*308a0*/  ISETP.GT.AND P0, PT, R3, 0x1, PT ;  /* 0x000000010300780c */ /* 0x000fc80003f04270 */
[----:B------:R-:W-:-:S05]  /*308b0*/  SEL R0, R3, RZ, !P0 ;  /* 0x000000ff03007207 */ /* 0x000fca0004000000 */
[C---:B------:R-:W-:Y:S01]  /*308c0*/  IMAD R252, R0.reuse, 0x8000, R77 ;  /* 0x0000800000fc7824 */ /* 0x040fe200078e024d */
[C---:B------:R-:W-:Y:S01]  /*308d0*/  LOP3.LUT R77, R79.reuse, 0x3, RZ, 0xc0, !PT ;  /* 0x000000034f4d7812 */ /* 0x040fe200078ec0ff */
[C---:B------:R-:W-:Y:S01]  /*308e0*/  IMAD R76, R0.reuse, 0x8000, R76 ;  /* 0x00008000004c7824 */ /* 0x040fe200078e024c */
[----:B------:R-:W-:Y:S01]  /*308f0*/  LOP3.LUT R79, R79, 0x3, RZ, 0xc0, !PT ;  /* 0x000000034f4f7812 */ /* 0x000fe200078ec0ff */
[----:B------:R1:W-:Y:S01]  /*30900*/  STL [R1+0x217c], R0 ;  /* 0x00217c0001007387 */ /* 0x0003e20000100800 */
[----:B---3--:R-:W-:Y:S02]  /*30910*/  IMAD R3, R0, 0x10000, R81 ;  /* 0x0001000000037824 */ /* 0x008fe400078e0251 */
[----:B------:R-:W-:Y:S01]  /*30920*/  IMAD R77, R77, 0x420, R78 ;  /* 0x000004204d4d7824 */ /* 0x000fe200078e024e */
[----:B------:R-:W-:Y:S01]  /*30930*/  STL [R1+0x2170], R76 ;  /* 0x0021704c01007387 */ /* 0x000fe20000100800 */
[----:B------:R-:W-:-:S03]  /*30940*/  IMAD R79, R79, 0x420, R80 ;  /* 0x000004204f4f7824 */ /* 0x000fc600078e0250 */
[----:B------:R-:W-:Y:S01]  /*30950*/  LOP3.LUT R77, R77, 0x60, RZ, 0x3c, !PT ;  /* 0x000000604d4d7812 */ /* 0x000fe200078e3cff */
[----:B------:R-:W2:Y:S01]  /*30960*/  LDL.LU.64 R168, [R1+0x1d20] ;  /* 0x001d200001a87983 */ /* 0x000ea20000300a00 */
[----:B------:R-:W-:-:S03]  /*30970*/  LOP3.LUT R79, R79, 0x40, RZ, 0x3c, !PT ;  /* 0x000000404f4f7812 */ /* 0x000fc600078e3cff */
[----:B------:R-:W2:Y:S02]  /*30980*/  LDL.LU.64 R170, [R1+0x1d28] ;  /* 0x001d280001aa7983 */ /* 0x000ea40000300a00 */
[C---:B------:R-:W-:Y:S02]  /*30990*/  IMAD R2, R0.reuse, 0x8000, R79 ;  /* 0x0000800000027824 */ /* 0x040fe400078e024f */
[----:B-1----:R-:W-:Y:S01]  /*309a0*/  IMAD R0, R0, 0x8000, R77 ;  /* 0x0000800000007824 */ /* 0x002fe200078e024d */
[----:B------:R-:W-:Y:S04]  /*309b0*/  LDS R92, [R76+0x20000] ;  /* 0x020000004c5c7984 */ /* 0x000fe80000000800 */
[----:B------:R-:W-:Y:S04]  /*309c0*/  STL [R1+0x1270], R2 ;  /* 0x0012700201007387 */ /* 0x000fe80000100800 */
[----:B------:R-:W3:Y:S04]  /*309d0*/  LDL.LU.64 R164, [R1+0x18e0] ;  /* 0x0018e00001a47983 */ /* 0x000ee80000300a00 */
[----:B------:R-:W-:Y:S04]  /*309e0*/  STL [R1+0x1274], R0 ;  /* 0x0012740001007387 */ /* 0x000fe80000100800 */
[----:B------:R-:W3:Y:S04]  /*309f0*/  LDL.LU.64 R166, [R1+0x18e8] ;  /* 0x0018e80001a67983 */ /* 0x000ee80000300a00 */
        /* <DEDUP_REMOVED lines=8> */
[----:B------:R-:W-:Y:S04]  /*30a80*/  LDS R94, [R76+0x21000] ;  /* 0x021000004c5e7984 */ /* 0x000fe80000000800 */
[----:B------:R-:W-:Y:S04]  /*30a90*/  LDS R93, [R252+0x20000] ;  /* 0x02000000fc5d7984 */ /* 0x000fe80000000800 */
[----:B------:R-:W-:Y:S04]  /*30aa0*/  LDS R95, [R252+0x21000] ;  /* 0x02100000fc5f7984 */ /* 0x000fe80000000800 */
[----:B------:R-:W1:Y:S04]  /*30ab0*/  LDSM.16.M88.4 R80, [R3] ;  /* 0x000000000350783b */ /* 0x000e680000000200 */
[----:B------:R-:W-:Y:S04]  /*30ac0*/  LDS R96, [R2+0x20000] ;  /* 0x0200000002607984 */ /* 0x000fe80000000800 */
        /* <DEDUP_REMOVED lines=29> */
[----:B------:R-:W1:Y:S04]  /*30ca0*/  LDSM.16.M88.4 R76, [R3+0x800] ;  /* 0x00080000034c783b */ /* 0x000e680000000200 */
[----:B------:R-:W-:Y:S04]  /*30cb0*/  LDS R117, [R252+0x20180] ;  /* 0x02018000fc757984 */ /* 0x000fe80000000800 */
[----:B------:R-:W2:Y:S04]  /*30cc0*/  LDS R119, [R252+0x21180] ;  /* 0x02118000fc777984 */ /* 0x000ea80000000800 */
[----:B-1----:R-:W-:Y:S04]  /*30cd0*/  STL [R1+0x4754], R82 ;  /* 0x0047545201007387 */ /* 0x002fe80000100800 */
[----:B------:R-:W-:Y:S04]  /*30ce0*/  STL [R1+0x4750], R83 ;  /* 0x0047505301007387 */ /* 0x000fe80000100800 */
[----:B------:R-:W-:Y:S04]  /*30cf0*/  LDS R120, [R2+0x20180] ;  /* 0x0201800002787984 */ /* 0x000fe80000000800 */
[----:B------:R-:W-:Y:S04]  /*30d00*/  LDS R122, [R2+0x21180] ;  /* 0x02118000027a7984 */ /* 0x000fe80000000800 */
[----:B------:R-:W-:Y:S04]  /*30d10*/  LDS R121, [R0+0x20180] ;  /* 0x0201800000797984 */ /* 0x000fe80000000800 */
[----:B------:R-:W1:Y:S04]  /*30d20*/  LDS R123, [R0+0x21180] ;  /* 0x02118000007b7984 */ /* 0x000e680000000800 */
[----:B------:R-:W-:Y:S04]  /*30d30*/  LDS R125, [R252+0x20200] ;  /* 0x02020000fc7d7984 */ /* 0x000fe80000000800 */
[----:B------:R-:W-:Y:S04]  /*30d40*/  STL [R1+0x474c], R78 ;  /* 0x00474c4e01007387 */ /* 0x000fe80000100800 */
[----:B------:R-:W-:Y:S04]  /*30d50*/  STL [R1+0x4748], R79 ;  /* 0x0047484f01007387 */ /* 0x000fe80000100800 */
[----:B------:R-:W1:Y:S04]  /*30d60*/  LDS R127, [R252+0x21200] ;  /* 0x02120000fc7f7984 */ /* 0x000e680000000800 */
[----:B------:R-:W-:Y:S04]  /*30d70*/  LDS R128, [R2+0x20200] ;  /* 0x0202000002807984 */ /* 0x000fe80000000800 */
[----:B------:R-:W-:Y:S04]  /*30d80*/  LDS R130, [R2+0x21200] ;  /* 0x0212000002827984 */ /* 0x000fe80000000800 */
[----:B------:R-:W-:Y:S04]  /*30d90*/  LDS R129, [R0+0x20200] ;  /* 0x0202000000817984 */ /* 0x000fe80000000800 */
[----:B------:R-:W1:Y:S04]  /*30da0*/  LDS R131, [R0+0x21200] ;  /* 0x0212000000837984 */ /* 0x000e680000000800 */
[----:B------:R-:W-:Y:S04]  /*30db0*/  LDS R133, [R252+0x20280] ;  /* 0x02028000fc857984 */ /* 0x000fe80000000800 */
        /* <DEDUP_REMOVED lines=8> */
[----:B------:R-:W-:Y:S01]  /*30e40*/  LDS R142, [R2+0x21300] ;  /* 0x02130000028e7984 */ /* 0x000fe20000000800 */
[-C--:B--2---:R-:W-:Y:S03]  /*30e50*/  HMMA.1688.F32.TF32 R168, R92, R80.reuse, R168 ;  /* 0x000000505ca8723c */ /* 0x084fe600000810a8 */
[----:B------:R-:W-:Y:S04]  /*30e60*/  LDS R141, [R0+0x20300] ;  /* 0x02030000008d7984 */ /* 0x000fe80000000800 */
[----:B------:R-:W2:Y:S04]  /*30e70*/  LDS R143, [R0+0x21300] ;  /* 0x02130000008f7984 */ /* 0x000ea80000000800 */
[----:B------:R-:W-:Y:S04]  /*30e80*/  LDS R85, [R252+0x20380] ;  /* 0x02038000fc557984 */ /* 0x000fe80000000800 */
[----:B------:R-:W1:Y:S04]  /*30e90*/  LDS R87, [R252+0x21380] ;  /* 0x02138000fc577984 */ /* 0x000e680000000800 */
[----:B------:R-:W-:Y:S01]  /*30ea0*/  LDS R88, [R2+0x20380] ;  /* 0x0203800002587984 */ /* 0x000fe20000000800 */
[-C--:B---3--:R-:W-:Y:S03]  /*30eb0*/  HMMA.1688.F32.TF32 R164, R96, R80.reuse, R164 ;  /* 0x0000005060a4723c */ /* 0x088fe600000810a4 */
[----:B------:R-:W-:Y:S04]  /*30ec0*/  LDS R90, [R2+0x21380] ;  /* 0x02138000025a7984 */ /* 0x000fe80000000800 */
[----:B------:R-:W-:Y:S01]  /*30ed0*/  LDS R89, [R0+0x20380] ;  /* 0x0203800000597984 */ /* 0x000fe20000000800 */
[-C--:B----4-:R-:W-:Y:S03]  /*30ee0*/  HMMA.1688.F32.TF32 R160, R100, R80.reuse, R160 ;  /* 0x0000005064a0723c */ /* 0x090fe600000810a0 */
[----:B------:R-:W3:Y:S04]  /*30ef0*/  LDS R91, [R0+0x21380] ;  /* 0x02138000005b7984 */ /* 0x000ee80000000800 */
[----:B------:R-:W-:Y:S01]  /*30f00*/  LDSM.16.M88.4 R180, [R3+0x7000] ;  /* 0x0070000003b4783b */ /* 0x000fe20000000200 */
[-C--:B------:R-:W-:Y:S03]  /*30f10*/  HMMA.1688.F32.TF32 R156, R104, R80.reuse, R156 ;  /* 0x00000050689c723c */ /* 0x080fe6000008109c */
[----:B------:R-:W-:Y:S04]  /*30f20*/  LDSM.16.M88.4 R176, [R3+0x7800] ;  /* 0x0078000003b0783b */ /* 0x000fe80000000200 */
[----:B------:R-:W-:Y:S01]  /*30f30*/  LDSM.16.M88.4 R188, [R3+0x6000] ;  /* 0x0060000003bc783b */ /* 0x000fe20000000200 */
[-C--:B------:R-:W-:Y:S03]  /*30f40*/  HMMA.1688.F32.TF32 R152, R108, R80.reuse, R152 ;  /* 0x000000506c98723c */ /* 0x080fe60000081098 */
[----:B------:R-:W-:Y:S04]  /*30f50*/  LDSM.16.M88.4 R192, [R3+0xf800] ;  /* 0x00f8000003c0783b */ /* 0x000fe80000000200 */
[----:B------:R-:W-:Y:S01]  /*30f60*/  LDSM.16.M88.4 R184, [R3+0x6800] ;  /* 0x0068000003b8783b */ /* 0x000fe20000000200 */
[-C--:B------:R-:W-:Y:S03]  /*30f70*/  HMMA.1688.F32.TF32 R148, R112, R80.reuse, R148 ;  /* 0x000000507094723c */ /* 0x080fe60000081094 */
[----:B------:R4:W-:Y:S04]  /*30f80*/  STL.64 [R1+0x1fa0], R168 ;  /* 0x001fa0a801007387 */ /* 0x0009e80000100a00 */
[----:B------:R1:W-:Y:S04]  /*30f90*/  STL.64 [R1+0x1fa8], R170 ;  /* 0x001fa8aa01007387 */ /* 0x0003e80000100a00 */
[----:B------:R1:W-:Y:S04]  /*30fa0*/  STL.64 [R1+0x2910], R164 ;  /* 0x002910a401007387 */ /* 0x0003e80000100a00 */
[----:B------:R1:W-:Y:S04]  /*30fb0*/  STL.64 [R1+0x2918], R166 ;  /* 0x002918a601007387 */ /* 0x0003e80000100a00 */
[----:B------:R-:W-:Y:S04]  /*30fc0*/  STL.64 [R1+0x1fc0], R160 ;  /* 0x001fc0a001007387 */ /* 0x000fe80000100a00 */
[----:B------:R-:W-:Y:S04]  /*30fd0*/  STL.64 [R1+0x1fc8], R162 ;  /* 0x001fc8a201007387 */ /* 0x000fe80000100a00 */
[----:B------:R-:W-:Y:S04]  /*30fe0*/  STL.64 [R1+0x29d0], R156 ;  /* 0x0029d09c01007387 */ /* 0x000fe80000100a00 */
[----:B------:R-:W-:Y:S04]  /*30ff0*/  STL.64 [R1+0x29d8], R158 ;  /* 0x0029d89e01007387 */ /* 0x000fe80000100a00 */
[----:B----4-:R-:W4:Y:S04]  /*31000*/  LDL.LU.64 R168, [R1+0x1cf0] ;  /* 0x001cf00001a87983 */ /* 0x010f280000300a00 */
[----:B------:R-:W-:Y:S04]  /*31010*/  STL.64 [R1+0x2310], R152 ;  /* 0x0023109801007387 */ /* 0x000fe80000100a00 */
[----:B------:R-:W-:Y:S04]  /*31020*/  STL.64 [R1+0x2318], R154 ;  /* 0x0023189a01007387 */ /* 0x000fe80000100a00 */
[----:B-1----:R-:W4:Y:S04]  /*31030*/  LDL.LU.64 R170, [R1+0x1cf8] ;  /* 0x001cf80001aa7983 */ /* 0x002f280000300a00 */
[----:B------:R-:W-:Y:S04]  /*31040*/  STL.64 [R1+0x2a90], R148 ;  /* 0x002a909401007387 */ /* 0x000fe80000100a00 */
[----:B------:R1:W-:Y:S04]  /*31050*/  STL.64 [R1+0x2a98], R150 ;  /* 0x002a989601007387 */ /* 0x0003e80000100a00 */
[----:B------:R-:W4:Y:S04]  /*31060*/  LDL.LU.64 R164, [R1+0x18a0] ;  /* 0x0018a00001a47983 */ /* 0x000f280000300a00 */
[----:B------:R-:W4:Y:S01]  /*31070*/  LDL.LU.64 R166, [R1+0x18a8] ;  /* 0x0018a80001a67983 */ /* 0x000f220000300a00 */
[-C--:B-1---5:R-:W-:Y:S11]  /*31080*/  HMMA.1688.F32.TF32 R148, R116, R80.reuse, R220 ;  /* 0x000000507494723c */ /* 0x0a2ff600000810dc */
[----:B------:R-:W-:Y:S11]  /*31090*/  @!UPT UIADD3 URZ, URZ, URZ, URZ ;  /* 0x0000003f3f3ff290 */ /* 0x000ff6000fffe03f */
[----:B------:R-:W-:Y:S01]  /*310a0*/  @!UPT UIADD3 URZ, URZ, URZ, URZ ;  /* 0x0000003f3f3ff290 */ /* 0x000fe2000fffe03f */
[----:B------:R-:W-:Y:S04]  /*310b0*/  STL.64 [R1+0x2380], R148 ;  /* 0x0023809401007387 */ /* 0x000fe80000100a00 */
[----:B------:R1:W-:Y:S04]  /*310c0*/  STL.64 [R1+0x2388], R150 ;  /* 0x0023889601007387 */ /* 0x0003e80000100a00 */
[----:B------:R-:W4:Y:S04]  /*310d0*/  LDL.LU.64 R160, [R1+0x10a0] ;  /* 0x0010a00001a07983 */ /* 0x000f280000300a00 */
[----:B------:R-:W4:Y:S04]  /*310e0*/  LDL.LU.64 R162, [R1+0x10a8] ;  /* 0x0010a80001a27983 */ /* 0x000f280000300a00 */
[----:B------:R-:W4:Y:S04]  /*310f0*/  LDL.LU.64 R156, [R1+0xac0] ;  /* 0x000ac000019c7983 */ /* 0x000f280000300a00 */
[----:B------:R-:W4:Y:S01]  /*31100*/  LDL.LU.64 R158, [R1+0xac8] ;  /* 0x000ac800019e7983 */ /* 0x000f220000300a00 */
[-C--:B-1----:R-:W-:Y:S08]  /*31110*/  HMMA.1688.F32.TF32 R148, R120, R80.reuse, R216 ;  /* 0x000000507894723c */ /* 0x082ff000000810d8 */
[-C--:B------:R-:W-:Y:S11]  /*31120*/  HMMA.1688.F32.TF32 R172, R124, R80.reuse, R212 ;  /* 0x000000507cac723c */ /* 0x080ff600000810d4 */
[----:B------:R-:W-:Y:S04]  /*31130*/  @!UPT UIADD3 URZ, URZ, URZ, URZ ;  /* 0x0000003f3f3ff290 */ /* 0x000fe8000fffe03f */
[----:B------:R1:W-:Y:S04]  /*31140*/  STL.64 [R1+0x2b40], R148 ;  /* 0x002b409401007387 */ /* 0x0003e80000100a00 */
[----:B------:R1:W-:Y:S04]  /*31150*/  STL.64 [R1+0x2b48], R150 ;  /* 0x002b489601007387 */ /* 0x0003e80000100a00 */
[----:B------:R-:W4:Y:S04]  /*31160*/  LDL.LU.64 R152, [R1+0x7b0] ;  /* 0x0007b00001987983 */ /* 0x000f280000300a00 */
[----:B------:R-:W4:Y:S04]  /*31170*/  LDL.LU.64 R154, [R1+0x7b8] ;  /* 0x0007b800019a7983 */ /* 0x000f280000300a00 */
[----:B-1----:R-:W4:Y:S04]  /*31180*/  LDL.LU.64 R148, [R1+0x5c0] ;  /* 0x0005c00001947983 */ /* 0x002f280000300a00 */
[----:B------:R-:W4:Y:S04]  /*31190*/  LDL.LU.64 R150, [R1+0x5c8] ;  /* 0x0005c80001967983 */ /* 0x000f280000300a00 */
[----:B------:R-:W-:Y:S04]  /*311a0*/  STL.64 [R1+0x2410], R172 ;  /* 0x002410ac01007387 */ /* 0x000fe80000100a00 */
[----:B------:R1:W-:Y:S02]  /*311b0*/  STL.64 [R1+0x2418], R174 ;  /* 0x002418ae01007387 */ /* 0x0003e40000100a00 */
[-C--:B-1----:R-:W-:Y:S08]  /*311c0*/  HMMA.1688.F32.TF32 R172, R128, R80.reuse, R52 ;  /* 0x0000005080ac723c */ /* 0x082ff00000081034 */
[-C--:B------:R-:W-:Y:S08]  /*311d0*/  HMMA.1688.F32.TF32 R52, R132, R80.reuse, R56 ;  /* 0x000000508434723c */ /* 0x080ff00000081038 */
[-C--:B------:R-:W-:Y:S07]  /*311e0*/  HMMA.1688.F32.TF32 R60, R136, R80.reuse, R60 ;  /* 0x00000050883c723c */ /* 0x080fee000008103c */
[----:B------:R-:W-:Y:S01]  /*311f0*/  STL.64 [R1+0x2bd0], R172 ;  /* 0x002bd0ac01007387 */ /* 0x000fe20000100a00 */
[-C--:B------:R-:W-:Y:S03]  /*31200*/  HMMA.1688.F32.TF32 R56, R144, R80.reuse, R64 ;  /* 0x000000509038723c */ /* 0x080fe60000081040 */
[----:B------:R-:W-:Y:S04]  /*31210*/  STL.64 [R1+0x2bd8], R174 ;  /* 0x002bd8ae01007387 */ /* 0x000fe80000100a00 */
[----:B------:R-:W-:Y:S04]  /*31220*/  STL.64 [R1+0x2710], R52 ;  /* 0x0027103401007387 */ /* 0x000fe80000100a00 */
[----:B------:R2:W-:Y:S02]  /*31230*/  STL.64 [R1+0x2718], R54 ;  /* 0x0027183601007387 */ /* 0x0005e40000100a00 */
[-C--:B--2---:R-:W-:Y:S02]  /*31240*/  HMMA.1688.F32.TF32 R52, R140, R80.reuse, R68 ;  /* 0x000000508c34723c */ /* 0x084fe40000081044 */
[----:B------:R-:W-:Y:S04]  /*31250*/  STL.64 [R1+0x2c40], R60 ;  /* 0x002c403c01007387 */ /* 0x000fe80000100a00 */
[----:B------:R1:W-:Y:S04]  /*31260*/  STL.64 [R1+0x2c48], R62 ;  /* 0x002c483e01007387 */ /* 0x0003e80000100a00 */
[----:B------:R-:W-:Y:S04]  /*31270*/  STL.64 [R1+0x2790], R56 ;  /* 0x0027903801007387 */ /* 0x000fe80000100a00 */
[----:B------:R3:W-:Y:S01]  /*31280*/  STL.64 [R1+0x2798], R58 ;  /* 0x0027983a01007387 */ /* 0x0007e20000100a00 */
[-C--:B-1----:R-:W-:Y:S08]  /*31290*/  HMMA.1688.F32.TF32 R60, R84, R80.reuse, R72 ;  /* 0x00000050543c723c */ /* 0x082ff00000081048 */
[----:B------:R-:W-:Y:S01]  /*312a0*/  STL.64 [R1+0x2c90], R52 ;  /* 0x002c903401007387 */ /* 0x000fe20000100a00 */
[----:B---3--:R-:W-:Y:S03]  /*312b0*/  HMMA.1688.F32.TF32 R56, R88, R80, R48 ;  /* 0x000000505838723c */ /* 0x008fe60000081030 */
[----:B------:R4:W-:Y:S11]  /*312c0*/  STL.64 [R1+0x2c98], R54 ;  /* 0x002c983601007387 */ /* 0x0009f60000100a00 */
[----:B------:R1:W-:Y:S04]  /*312d0*/  STL.64 [R1+0x2800], R60 ;  /* 0x0028003c01007387 */ /* 0x0003e80000100a00 */
[----:B------:R-:W-:Y:S05]  /*312e0*/  STL.64 [R1+0x2808], R62 ;  /* 0x0028083e01007387 */ /* 0x000fea0000100a00 */
[----:B------:R-:W-:Y:S04]  /*312f0*/  STL.64 [R1+0x2cc0], R56 ;  /* 0x002cc03801007387 */ /* 0x000fe80000100a00 */
[----:B------:R2:W-:Y:S04]  /*31300*/  STL.64 [R1+0x2cc8], R58 ;  /* 0x002cc83a01007387 */ /* 0x0005e80000100a00 */
[----:B------:R-:W3:Y:S01]  /*31310*/  LDL.LU.64 R72, [R1+0x90] ;  /* 0x0000900001487983 */ /* 0x000ee20000300a00 */
[-C--:B----4-:R-:W-:Y:S08]  /*31320*/  HMMA.1688.F32.TF32 R52, R92, R76.reuse, R168 ;  /* 0x0000004c5c34723c */ /* 0x090ff000000810a8 */
[-C--:B------:R-:W-:Y:S11]  /*31330*/  HMMA.1688.F32.TF32 R48, R96, R76.reuse, R164 ;  /* 0x0000004c6030723c */ /* 0x080ff600000810a4 */
[----:B------:R-:W-:Y:S04]  /*31340*/  @!UPT UIADD3 URZ, URZ, URZ, URZ ;  /* 0x0000003f3f3ff290 */ /* 0x000fe8000fffe03f */
[----:B------:R-:W-:Y:S04]  /*31350*/  STL.64 [R1+0x1f80], R52 ;  /* 0x001f803401007387 */ /* 0x000fe80000100a00 */
[----:B------:R4:W-:Y:S04]  /*31360*/  STL.64 [R1+0x1f88], R54 ;  /* 0x001f883601007387 */ /* 0x0009e80000100a00 */
[----:B------:R-:W3:Y:S04]  /*31370*/  LDL.LU.64 R74, [R1+0x98] ;  /* 0x00009800014a7983 */ /* 0x000ee80000300a00 */
[----:B------:R-:W-:Y:S04]  /*31380*/  STL.64 [R1+0x28b0], R48 ;  /* 0x0028b03001007387 */ /* 0x000fe80000100a00 */
[----:B------:R-:W-:Y:S04]  /*31390*/  STL.64 [R1+0x28b8], R50 ;  /* 0x0028b83201007387 */ /* 0x000fe80000100a00 */
[----:B------:R-:W3:Y:S04]  /*313a0*/  LDL.LU.64 R68, [R1+0x70] ;  /* 0x0000700001447983 */ /* 0x000ee80000300a00 */
[----:B------:R-:W3:Y:S04]  /*313b0*/  LDL.LU.64 R70, [R1+0x78] ;  /* 0x0000780001467983 */ /* 0x000ee80000300a00 */
[----:B------:R-:W3:Y:S04]  /*313c0*/  LDL.LU.64 R64, [R1+0x50] ;  /* 0x0000500001407983 */ /* 0x000ee80000300a00 */
[----:B------:R-:W3:Y:S04]  /*313d0*/  LDL.LU.64 R66, [R1+0x58] ;  /* 0x0000580001427983 */ /* 0x000ee80000300a00 */
[----:B-1----:R-:W3:Y:S01]  /*313e0*/  LDL.LU.64 R60, [R1+0x30] ;  /* 0x00003000013c7983 */ /* 0x002ee20000300a00 */
[-C--:B--2---:R-:W-:Y:S03]  /*313f0*/  HMMA.1688.F32.TF32 R56, R100, R76.reuse, R160 ;  /* 0x0000004c6438723c */ /* 0x084fe600000810a0 */
[----:B------:R-:W2:Y:S05]  /*31400*/  LDL.LU.64 R62, [R1+0x38] ;  /* 0x00003800013e7983 */ /* 0x000eaa0000300a00 */
[-C--:B----4-:R-:W-:Y:S11]  /*31410*/  HMMA.1688.F32.TF32 R52, R104, R76.reuse, R156 ;  /* 0x0000004c6834723c */ /* 0x090ff6000008109c */
[----:B------:R-:W-:Y:S04]  /*31420*/  @!UPT UIADD3 URZ, URZ, URZ, URZ ;  /* 0x0000003f3f3ff290 */ /* 0x000fe8000fffe03f */
[----:B------:R1:W-:Y:S04]  /*31430*/  STL.64 [R1+0x1fb0], R56 ;  /* 0x001fb03801007387 */ /* 0x0003e80000100a00 */
[----:B------:R4:W-:Y:S04]  /*31440*/  STL.64 [R1+0x1fb8], R58 ;  /* 0x001fb83a01007387 */ /* 0x0009e80000100a00 */
[----:B-1----:R-:W2:Y:S04]  /*31450*/  LDL.LU.64 R56, [R1+0x10] ;  /* 0x0000100001387983 */ /* 0x002ea80000300a00 */
[----:B------:R-:W-:Y:S04]  /*31460*/  STL.64 [R1+0x2970], R52 ;  /* 0x0029703401007387 */ /* 0x000fe80000100a00 */
[----:B------:R-:W-:Y:S04]  /*31470*/  STL.64 [R1+0x2978], R54 ;  /* 0x0029783601007387 */ /* 0x000fe80000100a00 */
[----:B----4-:R-:W4:Y:S01]  /*31480*/  LDL.LU.64 R58, [R1+0x18] ;  /* 0x00001800013a7983 */ /* 0x010f220000300a00 */
[-C--:B------:R-:W-:Y:S03]  /*31490*/  HMMA.1688.F32.TF32 R48, R108, R76.reuse, R152 ;  /* 0x0000004c6c30723c */ /* 0x080fe60000081098 */
[----:B------:R-:W1:Y:S11]  /*314a0*/  LDSM.16.M88.4 R52, [R3+0x1000] ;  /* 0x001000000334783b */ /* 0x000e760000000200 */
[----:B------:R-:W-:Y:S09]  /*314b0*/  @!UPT UIADD3 URZ, URZ, URZ, URZ ;  /* 0x0000003f3f3ff290 */ /* 0x000ff2000fffe03f */
[----:B------:R-:W-:Y:S04]  /*314c0*/  STL.64 [R1+0x21a0], R48 ;  /* 0x0021a03001007387 */ /* 0x000fe80000100a00 */
[----:B------:R1:W-:Y:S02]  /*314d0*/  STL.64 [R1+0x21a8], R50 ;  /* 0x0021a83201007387 */ /* 0x0003e40000100a00 */
[-C--:B-1----:R-:W-:Y:S02]  /*314e0*/  HMMA.1688.F32.TF32 R48, R112, R76.reuse, R148 ;  /* 0x0000004c7030723c */ /* 0x082fe40000081094 */
[----:B------:R-:W-:Y:S11]  /*314f0*/  STL [R1+0x475c], R54 ;  /* 0x00475c3601007387 */ /* 0x000ff60000100800 */
[----:B------:R-:W-:Y:S10]  /*31500*/  @!UPT UIADD3 URZ, URZ, URZ, URZ ;  /* 0x0000003f3f3ff290 */ /* 0x000ff4000fffe03f */
[----:B------:R-:W-:Y:S04]  /*31510*/  STL.64 [R1+0x2a30], R48 ;  /* 0x002a303001007387 */ /* 0x000fe80000100a00 */
[----:B------:R-:W-:Y:S04]  /*31520*/  STL.64 [R1+0x2a38], R50 ;  /* 0x002a383201007387 */ /* 0x000fe80000100a00 */
[----:B------:R-:W1:Y:S01]  /*31530*/  LDSM.16.M88.4 R48, [R3+0x1800] ;  /* 0x001800000330783b */ /* 0x000e620000000200 */
[-C--:B------:R-:W-:Y:S03]  /*31540*/  HMMA.1688.F32.TF32 R80, R116, R76.reuse, R224 ;  /* 0x0000004c7450723c */ /* 0x080fe600000810e0 */
[----:B------:R-:W-:Y:S04]  /*31550*/  STL [R1+0x4758], R55 ;  /* 0x0047583701007387 */ /* 0x000fe80000100800 */
[----:B-1----:R-:W-:Y:S11]  /*31560*/  STL [R1+0x4764], R50 ;  /* 0x0047643201007387 */ /* 0x002ff60000100800 */
[----:B------:R-:W-:Y:S05]  /*31570*/  @!UPT UIADD3 URZ, URZ, URZ, URZ ;  /* 0x0000003f3f3ff290 */ /* 0x000fea000fffe03f */
[----:B------:R1:W-:Y:S04]  /*31580*/  STL.64 [R1+0x2360], R80 ;  /* 0x0023605001007387 */ /* 0x0003e80000100a00 */
[----:B------:R1:W-:Y:S04]  /*31590*/  STL.64 [R1+0x2368], R82 ;  /* 0x0023685201007387 */ /* 0x0003e80000100a00 */
[----:B------:R-:W-:Y:S01]  /*315a0*/  STL [R1+0x4760], R51 ;  /* 0x0047603301007387 */ /* 0x000fe20000100800 */
[-C--:B---3--:R-:W-:Y:S08]  /*315b0*/  HMMA.1688.F32.TF32 R72, R120, R76.reuse, R72 ;  /* 0x0000004c7848723c */ /* 0x088ff00000081048 */
[-C--:B------:R-:W-:Y:S08]  /*315c0*/  HMMA.1688.F32.TF32 R68, R124, R76.reuse, R68 ;  /* 0x0000004c7c44723c */ /* 0x080ff00000081044 */
[-C--:B------:R-:W-:Y:S08]  /*315d0*/  HMMA.1688.F32.TF32 R64, R128, R76.reuse, R64 ;  /* 0x0000004c8040723c */ /* 0x080ff00000081040 */
[-C--:B--2---:R-:W-:Y:S01]  /*315e0*/  HMMA.1688.F32.TF32 R60, R132, R76.reuse, R60 ;  /* 0x0000004c843c723c */ /* 0x084fe2000008103c */
[----:B------:R2:W-:Y:S04]  /*315f0*/  STL.64 [R1+0x2af0], R72 ;  /* 0x002af04801007387 */ /* 0x0005e80000100a00 */
[----:B------:R2:W-:Y:S04]  /*31600*/  STL.64 [R1+0x2af8], R74 ;  /* 0x002af84a01007387 */ /* 0x0005e80000100a00 */
[----:B------:R-:W-:Y:S04]  /*31610*/  STL.64 [R1+0x23f0], R68 ;  /* 0x0023f04401007387 */ /* 0x000fe80000100a00 */
[----:B------:R-:W-:Y:S04]  /*31620*/  STL.64 [R1+0x23f8], R70 ;  /* 0x0023f84601007387 */ /* 0x000fe80000100a00 */
[----:B------:R-:W3:Y:S04]  /*31630*/  LDL.LU.64 R164, [R1+0x1d10] ;  /* 0x001d100001a47983 */ /* 0x000ee80000300a00 */
[----:B------:R-:W-:Y:S04]  /*31640*/  STL.64 [R1+0x2b90], R64 ;  /* 0x002b904001007387 */ /* 0x000fe80000100a00 */
[----:B------:R-:W-:Y:S04]  /*31650*/  STL.64 [R1+0x2b98], R66 ;  /* 0x002b984201007387 */ /* 0x000fe80000100a00 */
[----:B------:R-:W3:Y:S04]  /*31660*/  LDL.LU.64 R166, [R1+0x1d18] ;  /* 0x001d180001a67983 */ /* 0x000ee80000300a00 */
[----:B------:R1:W-:Y:S04]  /*31670*/  STL.64 [R1+0x26f0], R60 ;  /* 0x0026f03c01007387 */ /* 0x0003e80000100a00 */
[----:B------:R1:W-:Y:S04]  /*31680*/  STL.64 [R1+0x26f8], R62 ;  /* 0x0026f83e01007387 */ /* 0x0003e80000100a00 */
[----:B------:R-:W3:Y:S04]  /*31690*/  LDL.LU.64 R160, [R1+0x18d0] ;  /* 0x0018d00001a07983 */ /* 0x000ee80000300a00 */
[----:B------:R-:W3:Y:S01]  /*316a0*/  LDL.LU.64 R162, [R1+0x18d8] ;  /* 0x0018d80001a27983 */ /* 0x000ee20000300a00 */
[-C--:B----4-:R-:W-:Y:S03]  /*316b0*/  HMMA.1688.F32.TF32 R56, R136, R76.reuse, R56 ;  /* 0x0000004c8838723c */ /* 0x090fe60000081038 */
[----:B------:R-:W4:Y:S04]  /*316c0*/  LDL.LU.64 R156, [R1+0x1150] ;  /* 0x00115000019c7983 */ /* 0x000f280000300a00 */
[----:B------:R-:W4:Y:S11]  /*316d0*/  LDL.LU.64 R158, [R1+0x1158] ;  /* 0x00115800019e7983 */ /* 0x000f360000300a00 */
[----:B------:R-:W-:Y:S05]  /*316e0*/  @!UPT UIADD3 URZ, URZ, URZ, URZ ;  /* 0x0000003f3f3ff290 */ /* 0x000fea000fffe03f */
[----:B------:R1:W-:Y:S04]  /*316f0*/  STL.64 [R1+0x2c10], R56 ;  /* 0x002c103801007387 */ /* 0x0003e80000100a00 */
[----:B------:R1:W-:Y:S04]  /*31700*/  STL.64 [R1+0x2c18], R58 ;  /* 0x002c183a01007387 */ /* 0x0003e80000100a00 */
[----:B------:R-:W4:Y:S04]  /*31710*/  LDL.LU.64 R152, [R1+0xaf0] ;  /* 0x000af00001987983 */ /* 0x000f280000300a00 */
[----:B------:R-:W4:Y:S04]  /*31720*/  LDL.LU.64 R154, [R1+0xaf8] ;  /* 0x000af800019a7983 */ /* 0x000f280000300a00 */
[----:B------:R-:W4:Y:S04]  /*31730*/  LDL.LU.64 R148, [R1+0x7f0] ;  /* 0x0007f00001947983 */ /* 0x000f280000300a00 */
[----:B------:R-:W4:Y:S04]  /*31740*/  LDL.LU.64 R150, [R1+0x7f8] ;  /* 0x0007f80001967983 */ /* 0x000f280000300a00 */
[----:B-1----:R-:W4:Y:S04]  /*31750*/  LDL.LU.64 R80, [R1+0x5f0] ;  /* 0x0005f00001507983 */ /* 0x002f280000300a00 */
[----:B------:R-:W4:Y:S04]  /*31760*/  LDL.LU.64 R82, [R1+0x5f8] ;  /* 0x0005f80001527983 */ /* 0x000f280000300a00 */
[----:B--2---:R-:W2:Y:S04]  /*31770*/  LDL.LU.64 R72, [R1+0xa0] ;  /* 0x0000a00001487983 */ /* 0x004ea80000300a00 */
        /* <DEDUP_REMOVED lines=9> */
[-C--:B------:R-:W-:Y:S08]  /*31810*/  HMMA.1688.F32.TF32 R168, R144, R76.reuse, R248 ;  /* 0x0000004c90a8723c */ /* 0x080ff000000810f8 */
[-C--:B------:R-:W-:Y:S11]  /*31820*/  HMMA.1688.F32.TF32 R172, R140, R76.reuse, R240 ;  /* 0x0000004c8cac723c */ /* 0x080ff600000810f0 */
[----:B------:R-:W-:Y:S04]  /*31830*/  @!UPT UIADD3 URZ, URZ, URZ, URZ ;  /* 0x0000003f3f3ff290 */ /* 0x000fe8000fffe03f */
[----:B------:R-:W-:Y:S04]  /*31840*/  STL.64 [R1+0x2760], R168 ;  /* 0x002760a801007387 */ /* 0x000fe80000100a00 */
[----:B------:R1:W-:Y:S02]  /*31850*/  STL.64 [R1+0x2768], R170 ;  /* 0x002768aa01007387 */ /* 0x0003e40000100a00 */
[-C--:B-1----:R-:W-:Y:S08]  /*31860*/  HMMA.1688.F32.TF32 R168, R84, R76.reuse, R232 ;  /* 0x0000004c54a8723c */ /* 0x082ff000000810e8 */
[C---:B------:R-:W-:Y:S01]  /*31870*/  HMMA.1688.F32.TF32 R76, R88.reuse, R76, R44 ;  /* 0x0000004c584c723c */ /* 0x040fe2000008102c */
[----:B------:R-:W-:Y:S04]  /*31880*/  STL.64 [R1+0x2c80], R172 ;  /* 0x002c80ac01007387 */ /* 0x000fe80000100a00 */
[----:B------:R-:W-:Y:S03]  /*31890*/  STL.64 [R1+0x2c88], R174 ;  /* 0x002c88ae01007387 */ /* 0x000fe60000100a00 */
[----:B------:R-:W-:Y:S01]  /*318a0*/  HMMA.1688.F32.TF32 R36, R88, R48, R36 ;  /* 0x000000305824723c */ /* 0x000fe20000081024 */
[----:B------:R-:W-:Y:S06]  /*318b0*/  LDSM.16.M88.4 R172, [R3+0x8000] ;  /* 0x0080000003ac783b */ /* 0x000fec0000000200 */
[----:B------:R-:W-:Y:S04]  /*318c0*/  STL.64 [R1+0x27b0], R168 ;  /* 0x0027b0a801007387 */ /* 0x000fe80000100a00 */
[----:B------:R-:W-:Y:S04]  /*318d0*/  STL.64 [R1+0x27b8], R170 ;  /* 0x0027b8aa01007387 */ /* 0x000fe80000100a00 */
[----:B------:R-:W-:Y:S04]  /*318e0*/  STL.64 [R1+0x2cb0], R76 ;  /* 0x002cb04c01007387 */ /* 0x000fe80000100a00 */
[----:B------:R4:W-:Y:S04]  /*318f0*/  STL.64 [R1+0x2cb8], R78 ;  /* 0x002cb84e01007387 */ /* 0x0009e80000100a00 */
[----:B------:R-:W-:Y:S01]  /*31900*/  LDSM.16.M88.4 R168, [R3+0x8800] ;  /* 0x0088000003a8783b */ /* 0x000fe20000000200 */
[-C--:B---3--:R-:W-:Y:S03]  /*31910*/  HMMA.1688.F32.TF32 R44, R92, R52.reuse, R164 ;  /* 0x000000345c2c723c */ /* 0x088fe600000810a4 */
[----:B------:R-:W-:Y:S05]  /*31920*/  LDSM.16.M88.4 R164, [R3+0x9000] ;  /* 0x0090000003a4783b */ /* 0x000fea0000000200 */
[-C--:B------:R-:W-:Y:S08]  /*31930*/  HMMA.1688.F32.TF32 R160, R96, R52.reuse, R160 ;  /* 0x0000003460a0723c */ /* 0x080ff000000810a0 */
[-C--:B----4-:R-:W-:Y:S07]  /*31940*/  HMMA.1688.F32.TF32 R76, R100, R52.reuse, R156 ;  /* 0x00000034644c723c */ /* 0x090fee000008109c */
[----:B------:R1:W-:Y:S04]  /*31950*/  STL.64 [R1+0x1f50], R44 ;  /* 0x001f502c01007387 */ /* 0x0003e80000100a00 */
[----:B------:R3:W-:Y:S04]  /*31960*/  STL.64 [R1+0x1f58], R46 ;  /* 0x001f582e01007387 */ /* 0x0007e80000100a00 */
[----:B-1----:R-:W4:Y:S04]  /*31970*/  LDL.LU.64 R44, [R1] ;  /* 0x00000000012c7983 */ /* 0x002f280000300a00 */
[----:B------:R-:W-:Y:S04]  /*31980*/  STL.64 [R1+0x2860], R160 ;  /* 0x002860a001007387 */ /* 0x000fe80000100a00 */
[----:B------:R-:W-:Y:S04]  /*31990*/  STL.64 [R1+0x2868], R162 ;  /* 0x002868a201007387 */ /* 0x000fe80000100a00 */
[----:B---3--:R-:W4:Y:S04]  /*319a0*/  LDL.LU.64 R46, [R1+0x8] ;  /* 0x00000800012e7983 */ /* 0x008f280000300a00 */
[----:B------:R-:W-:Y:S04]  /*319b0*/  STL.64 [R1+0x1f70], R76 ;  /* 0x001f704c01007387 */ /* 0x000fe80000100a00 */
[----:B------:R1:W-:Y:S01]  /*319c0*/  STL.64 [R1+0x1f78], R78 ;  /* 0x001f784e01007387 */ /* 0x0003e20000100a00 */
[-C--:B------:R-:W-:Y:S03]  /*319d0*/  HMMA.1688.F32.TF32 R148, R108, R52.reuse, R148 ;  /* 0x000000346c94723c */ /* 0x080fe60000081094 */
[----:B------:R-:W-:Y:S05]  /*319e0*/  LDSM.16.M88.4 R160, [R3+0x9800] ;  /* 0x0098000003a0783b */ /* 0x000fea0000000200 */
[-C--:B-1----:R-:W-:Y:S08]  /*319f0*/  HMMA.1688.F32.TF32 R76, R104, R52.reuse, R152 ;  /* 0x00000034684c723c */ /* 0x082ff00000081098 */
[-C--:B------:R-:W-:Y:S11]  /*31a00*/  HMMA.1688.F32.TF32 R80, R112, R52.reuse, R80 ;  /* 0x000000347050723c */ /* 0x080ff60000081050 */
[----:B------:R-:W-:Y:S04]  /*31a10*/  @!UPT UIADD3 URZ, URZ, URZ, URZ ;  /* 0x0000003f3f3ff290 */ /* 0x000fe8000fffe03f */
[----:B------:R-:W-:Y:S04]  /*31a20*/  STL.64 [R1+0x2920], R76 ;  /* 0x0029204c01007387 */ /* 0x000fe80000100a00 */
[----:B------:R2:W-:Y:S02]  /*31a30*/  STL.64 [R1+0x2928], R78 ;  /* 0x0029284e01007387 */ /* 0x0005e40000100a00 */
[-C--:B--2---:R-:W-:Y:S02]  /*31a40*/  HMMA.1688.F32.TF32 R76, R116, R52.reuse, R72 ;  /* 0x00000034744c723c */ /* 0x084fe40000081048 */
[----:B------:R-:W-:Y:S04]  /*31a50*/  STL.64 [R1+0x1fe0], R148 ;  /* 0x001fe09401007387 */ /* 0x000fe80000100a00 */
[----:B------:R-:W-:Y:S02]  /*31a60*/  STL.64 [R1+0x1fe8], R150 ;  /* 0x001fe89601007387 */ /* 0x000fe40000100a00 */
[-C--:B------:R-:W-:Y:S02]  /*31a70*/  HMMA.1688.F32.TF32 R72, R120, R52.reuse, R60 ;  /* 0x000000347848723c */ /* 0x080fe4000008103c */
[----:B------:R-:W-:Y:S04]  /*31a80*/  STL.64 [R1+0x29e0], R80 ;  /* 0x0029e05001007387 */ /* 0x000fe80000100a00 */
[----:B------:R-:W-:Y:S04]  /*31a90*/  STL.64 [R1+0x29e8], R82 ;  /* 0x0029e85201007387 */ /* 0x000fe80000100a00 */
[----:B------:R-:W2:Y:S05]  /*31aa0*/  LDL.LU.64 R60, [R1+0x1ce0] ;  /* 0x001ce000013c7983 */ /* 0x000eaa0000300a00 */
[----:B------:R-:W-:Y:S04]  /*31ab0*/  STL.64 [R1+0x2320], R76 ;  /* 0x0023204c01007387 */ /* 0x000fe80000100a00 */
[----:B------:R-:W-:Y:S04]  /*31ac0*/  STL.64 [R1+0x2328], R78 ;  /* 0x0023284e01007387 */ /* 0x000fe80000100a00 */
[----:B------:R-:W2:Y:S04]  /*31ad0*/  LDL.LU.64 R62, [R1+0x1ce8] ;  /* 0x001ce800013e7983 */ /* 0x000ea80000300a00 */
[----:B------:R-:W-:Y:S04]  /*31ae0*/  STL.64 [R1+0x2aa0], R72 ;  /* 0x002aa04801007387 */ /* 0x000fe80000100a00 */
[----:B------:R1:W-:Y:S02]  /*31af0*/  STL.64 [R1+0x2aa8], R74 ;  /* 0x002aa84a01007387 */ /* 0x0003e40000100a00 */
[-C--:B-1----:R-:W-:Y:S02]  /*31b00*/  HMMA.1688.F32.TF32 R72, R124, R52.reuse, R56 ;  /* 0x000000347c48723c */ /* 0x082fe40000081038 */
[----:B------:R-:W2:Y:S04]  /*31b10*/  LDL.LU.64 R56, [R1+0x18c0] ;  /* 0x0018c00001387983 */ /* 0x000ea80000300a00 */
[----:B------:R-:W2:Y:S02]  /*31b20*/  LDL.LU.64 R58, [R1+0x18c8] ;  /* 0x0018c800013a7983 */ /* 0x000ea40000300a00 */
[-C--:B------:R-:W-:Y:S08]  /*31b30*/  HMMA.1688.F32.TF32 R68, R128, R52.reuse, R68 ;  /* 0x000000348044723c */ /* 0x080ff00000081044 */
[-C--:B------:R-:W-:Y:S07]  /*31b40*/  HMMA.1688.F32.TF32 R64, R132, R52.reuse, R64 ;  /* 0x000000348440723c */ /* 0x080fee0000081040 */
[----:B------:R1:W-:Y:S04]  /*31b50*/  STL.64 [R1+0x2390], R72 ;  /* 0x0023904801007387 */ /* 0x0003e80000100a00 */
[----:B------:R1:W-:Y:S04]  /*31b60*/  STL.64 [R1+0x2398], R74 ;  /* 0x0023984a01007387 */ /* 0x0003e80000100a00 */
[----:B------:R-:W2:Y:S04]  /*31b70*/  LDL.LU.64 R76, [R1+0x11d0] ;  /* 0x0011d000014c7983 */ /* 0x000ea80000300a00 */
[----:B------:R1:W-:Y:S04]  /*31b80*/  STL.64 [R1+0x2b50], R68 ;  /* 0x002b504401007387 */ /* 0x0003e80000100a00 */
[----:B------:R1:W-:Y:S04]  /*31b90*/  STL.64 [R1+0x2b58], R70 ;  /* 0x002b584601007387 */ /* 0x0003e80000100a00 */
[----:B------:R-:W2:Y:S04]  /*31ba0*/  LDL.LU.64 R78, [R1+0x11d8] ;  /* 0x0011d800014e7983 */ /* 0x000ea80000300a00 */
[----:B------:R-:W-:Y:S04]  /*31bb0*/  STL.64 [R1+0x2420], R64 ;  /* 0x0024204001007387 */ /* 0x000fe80000100a00 */
[----:B------:R-:W-:Y:S04]  /*31bc0*/  STL.64 [R1+0x2428], R66 ;  /* 0x0024284201007387 */ /* 0x000fe80000100a00 */
[----:B-1----:R-:W2:Y:S04]  /*31bd0*/  LDL.LU.64 R72, [R1+0xae0] ;  /* 0x000ae00001487983 */ /* 0x002ea80000300a00 */
[----:B------:R-:W2:Y:S04]  /*31be0*/  LDL.LU.64 R74, [R1+0xae8] ;  /* 0x000ae800014a7983 */ /* 0x000ea80000300a00 */
[----:B------:R-:W2:Y:S04]  /*31bf0*/  LDL.LU.64 R68, [R1+0x7e0] ;  /* 0x0007e00001447983 */ /* 0x000ea80000300a00 */
[----:B------:R-:W2:Y:S01]  /*31c00*/  LDL.LU.64 R70, [R1+0x7e8] ;  /* 0x0007e80001467983 */ /* 0x000ea20000300a00 */
[-C--:B------:R-:W-:Y:S08]  /*31c10*/  HMMA.1688.F32.TF32 R152, R144, R52.reuse, R244 ;  /* 0x000000349098723c */ /* 0x080ff000000810f4 */
[-C--:B------:R-:W-:Y:S08]  /*31c20*/  HMMA.1688.F32.TF32 R148, R140, R52.reuse, R236 ;  /* 0x000000348c94723c */ /* 0x080ff000000810ec */
[-C--:B------:R-:W-:Y:S08]  /*31c30*/  HMMA.1688.F32.TF32 R80, R84, R52.reuse, R228 ;  /* 0x000000345450723c */ /* 0x080ff000000810e4 */
[-C--:B----4-:R-:W-:Y:S11]  /*31c40*/  HMMA.1688.F32.TF32 R44, R136, R52.reuse, R44 ;  /* 0x00000034882c723c */ /* 0x090ff6000008102c */
[----:B------:R-:W-:Y:S11]  /*31c50*/  @!UPT UIADD3 URZ, URZ, URZ, URZ ;  /* 0x0000003f3f3ff290 */ /* 0x000ff6000fffe03f */
[----:B------:R-:W-:Y:S01]  /*31c60*/  @!UPT UIADD3 URZ, URZ, URZ, URZ ;  /* 0x0000003f3f3ff290 */ /* 0x000fe2000fffe03f */
[----:B------:R1:W-:Y:S04]  /*31c70*/  STL.64 [R1+0x2be0], R44 ;  /* 0x002be02c01007387 */ /* 0x0003e80000100a00 */
[----:B------:R4:W-:Y:S04]  /*31c80*/  STL.64 [R1+0x2be8], R46 ;  /* 0x002be82e01007387 */ /* 0x0009e80000100a00 */
[----:B-1----:R-:W3:Y:S04]  /*31c90*/  LDL.LU.64 R44, [R1+0x5e0] ;  /* 0x0005e000012c7983 */ /* 0x002ee80000300a00 */
[----:B----4-:R-:W3:Y:S01]  /*31ca0*/  LDL.LU.64 R46, [R1+0x5e8] ;  /* 0x0005e800012e7983 */ /* 0x010ee20000300a00 */
[----:B------:R-:W-:Y:S03]  /*31cb0*/  HMMA.1688.F32.TF32 R52, R88, R52, R40 ;  /* 0x000000345834723c */ /* 0x000fe60000081028 */
[----:B------:R-:W4:Y:S04]  /*31cc0*/  LDL.LU.64 R64, [R1+0xb0] ;  /* 0x0000b00001407983 */ /* 0x000f280000300a00 */
[----:B------:R-:W4:Y:S04]  /*31cd0*/  LDL.LU.64 R66, [R1+0xb8] ;  /* 0x0000b80001427983 */ /* 0x000f280000300a00 */
[----:B------:R-:W-:Y:S04]  /*31ce0*/  STL.64 [R1+0x2720], R152 ;  /* 0x0027209801007387 */ /* 0x000fe80000100a00 */
[----:B------:R-:W-:Y:S04]  /*31cf0*/  STL.64 [R1+0x2728], R154 ;  /* 0x0027289a01007387 */ /* 0x000fe80000100a00 */
[----:B------:R-:W-:Y:S04]  /*31d00*/  STL.64 [R1+0x2c60], R148 ;  /* 0x002c609401007387 */ /* 0x000fe80000100a00 */
[----:B------:R-:W-:Y:S04]  /*31d10*/  STL.64 [R1+0x2c68], R150 ;  /* 0x002c689601007387 */ /* 0x000fe80000100a00 */
[----:B------:R1:W-:Y:S04]  /*31d20*/  STL.64 [R1+0x27a0], R80 ;  /* 0x0027a05001007387 */ /* 0x0003e80000100a00 */
[----:B------:R2:W-:Y:S04]  /*31d30*/  STL.64 [R1+0x27a8], R82 ;  /* 0x0027a85201007387 */ /* 0x0005e80000100a00 */
[----:B-1----:R-:W4:Y:S01]  /*31d40*/  LDL.LU.64 R80, [R1+0x1f0] ;  /* 0x0001f00001507983 */ /* 0x002f220000300a00 */
[-C--:B--2---:R-:W-:Y:S03]  /*31d50*/  HMMA.1688.F32.TF32 R40, R92, R48.reuse, R60 ;  /* 0x000000305c28723c */ /* 0x084fe6000008103c */
[----:B------:R-:W-:Y:S04]  /*31d60*/  STL.64 [R1+0x2ca0], R52 ;  /* 0x002ca03401007387 */ /* 0x000fe80000100a00 */
[----:B------:R-:W-:Y:S04]  /*31d70*/  STL.64 [R1+0x2ca8], R54 ;  /* 0x002ca83601007387 */ /* 0x000fe80000100a00 */
[----:B------:R-:W2:Y:S11]  /*31d80*/  LDL.LU.64 R82, [R1+0x1f8] ;  /* 0x0001f80001527983 */ /* 0x000eb60000300a00 */
[----:B------:R-:W-:Y:S01]  /*31d90*/  @!UPT UIADD3 URZ, URZ, URZ, URZ ;  /* 0x0000003f3f3ff290 */ /* 0x000fe2000fffe03f */
[----:B------:R-:W-:Y:S04]  /*31da0*/  STL.64 [R1+0xd50], R40 ;  /* 0x000d502801007387 */ /* 0x000fe80000100a00 */
[----:B------:R1:W-:Y:S04]  /*31db0*/  STL.64 [R1+0xd58], R42 ;  /* 0x000d582a01007387 */ /* 0x0003e80000100a00 */
[----:B------:R-:W2:Y:S04]  /*31dc0*/  LDL.LU.64 R60, [R1+0x1d0] ;  /* 0x0001d000013c7983 */ /* 0x000ea80000300a00 */
[----:B------:R-:W2:Y:S01]  /*31dd0*/  LDL.LU.64 R62, [R1+0x1d8] ;  /* 0x0001d800013e7983 */ /* 0x000ea20000300a00 */
[-C--:B-1----:R-:W-:Y:S11]  /*31de0*/  HMMA.1688.F32.TF32 R40, R96, R48.reuse, R56 ;  /* 0x000000306028723c */ /* 0x082ff60000081038 */
[----:B------:R-:W-:Y:S11]  /*31df0*/  @!UPT UIADD3 URZ, URZ, URZ, URZ ;  /* 0x0000003f3f3ff290 */ /* 0x000ff6000fffe03f */
[----:B------:R-:W-:Y:S01]  /*31e00*/  @!UPT UIADD3 URZ, URZ, URZ, URZ ;  /* 0x0000003f3f3ff290 */ /* 0x000fe2000fffe03f */
[----:B------:R-:W-:Y:S04]  /*31e10*/  STL.64 [R1+0x2810], R40 ;  /* 0x0028102801007387 */ /* 0x000fe80000100a00 */
[----:B------:R1:W-:Y:S04]  /*31e20*/  STL.64 [R1+0x2818], R42 ;  /* 0x0028182a01007387 */ /* 0x0003e80000100a00 */
[----:B------:R-:W2:Y:S04]  /*31e30*/  LDL.LU.64 R56, [R1+0x190] ;  /* 0x0001900001387983 */ /* 0x000ea80000300a00 */
[----:B------:R-:W2:Y:S01]  /*31e40*/  LDL.LU.64 R58, [R1+0x198] ;  /* 0x00019800013a7983 */ /* 0x000ea20000300a00 */
[-C--:B------:R-:W-:Y:S03]  /*31e50*/  HMMA.1688.F32.TF32 R52, R100, R48.reuse, R76 ;  /* 0x000000306434723c */ /* 0x080fe6000008104c */
[----:B------:R-:W2:Y:S05]  /*31e60*/  LDL.LU.64 R76, [R1+0x170] ;  /* 0x00017000014c7983 */ /* 0x000eaa0000300a00 */
[-C--:B-1----:R-:W-:Y:S11]  /*31e70*/  HMMA.1688.F32.TF32 R40, R104, R48.reuse, R72 ;  /* 0x000000306828723c */ /* 0x082ff60000081048 */
[----:B------:R-:W-:Y:S04]  /*31e80*/  @!UPT UIADD3 URZ, URZ, URZ, URZ ;  /* 0x0000003f3f3ff290 */ /* 0x000fe8000fffe03f */
[----:B------:R1:W-:Y:S04]  /*31e90*/  STL.64 [R1+0x1d20], R52 ;  /* 0x001d203401007387 */ /* 0x0003e80000100a00 */
[----:B------:R1:W-:Y:S04]  /*31ea0*/  STL.64 [R1+0x1d28], R54 ;  /* 0x001d283601007387 */ /* 0x0003e80000100a00 */
[----:B------:R-:W2:Y:S04]  /*31eb0*/  LDL.LU.64 R78, [R1+0x178] ;  /* 0x00017800014e7983 */ /* 0x000ea80000300a00 */
[----:B------:R-:W-:Y:S04]  /*31ec0*/  STL.64 [R1+0x28c0], R40 ;  /* 0x0028c02801007387 */ /* 0x000fe80000100a00 */
[----:B------:R1:W-:Y:S04]  /*31ed0*/  STL.64 [R1+0x28c8], R42 ;  /* 0x0028c82a01007387 */ /* 0x0003e80000100a00 */
[----:B-1----:R-:W2:Y:S04]  /*31ee0*/  LDL.LU.64 R52, [R1+0x130] ;  /* 0x0001300001347983 */ /* 0x002ea80000300a00 */
[----:B------:R-:W2:Y:S01]  /*31ef0*/  LDL.LU.64 R54, [R1+0x138] ;  /* 0x0001380001367983 */ /* 0x000ea20000300a00 */
[-C--:B------:R-:W-:Y:S03]  /*31f00*/  HMMA.1688.F32.TF32 R40, R108, R48.reuse, R68 ;  /* 0x000000306c28723c */ /* 0x080fe60000081044 */
[----:B------:R-:W2:Y:S04]  /*31f10*/  LDL.LU.64 R72, [R1+0x110] ;  /* 0x0001100001487983 */ /* 0x000ea80000300a00 */
[----:B------:R-:W2:Y:S11]  /*31f20*/  LDL.LU.64 R74, [R1+0x118] ;  /* 0x00011800014a7983 */ /* 0x000eb60000300a00 */
[----:B------:R-:W-:Y:S05]  /*31f30*/  @!UPT UIADD3 URZ, URZ, URZ, URZ ;  /* 0x0000003f3f3ff290 */ /* 0x000fea000fffe03f */
[----:B------:R-:W-:Y:S04]  /*31f40*/  STL.64 [R1+0x1f60], R40 ;  /* 0x001f602801007387 */ /* 0x000fe80000100a00 */
[----:B------:R3:W-:Y:S04]  /*31f50*/  STL.64 [R1+0x1f68], R42 ;  /* 0x001f682a01007387 */ /* 0x0007e80000100a00 */
[----:B------:R-:W2:Y:S04]  /*31f60*/  LDL.LU.64 R68, [R1+0xf0] ;  /* 0x0000f00001447983 */ /* 0x000ea80000300a00 */
[----:B------:R-:W2:Y:S01]  /*31f70*/  LDL.LU.64 R70, [R1+0xf8] ;  /* 0x0000f80001467983 */ /* 0x000ea20000300a00 */
[-C--:B---3--:R-:W-:Y:S03]  /*31f80*/  HMMA.1688.F32.TF32 R40, R112, R48.reuse, R44 ;  /* 0x000000307028723c */ /* 0x088fe6000008102c */
[----:B------:R-:W1:Y:S11]  /*31f90*/  LDSM.16.M88.4 R44, [R3+0x2000] ;  /* 0x00200000032c783b */ /* 0x000e760000000200 */
[----:B------:R-:W-:Y:S09]  /*31fa0*/  @!UPT UIADD3 URZ, URZ, URZ, URZ ;  /* 0x0000003f3f3ff290 */ /* 0x000ff2000fffe03f */
[----:B------:R-:W-:Y:S04]  /*31fb0*/  STL.64 [R1+0x2980], R40 ;  /* 0x0029802801007387 */ /* 0x000fe80000100a00 */
[----:B------:R4:W-:Y:S02]  /*31fc0*/  STL.64 [R1+0x2988], R42 ;  /* 0x0029882a01007387 */ /* 0x0009e40000100a00 */
[-C--:B----4-:R-:W-:Y:S02]  /*31fd0*/  HMMA.1688.F32.TF32 R40, R116, R48.reuse, R64 ;  /* 0x000000307428723c */ /* 0x090fe40000081040 */
[----:B-1----:R-:W-:Y:S04]  /*31fe0*/  STL [R1+0x476c], R46 ;  /* 0x00476c2e01007387 */ /* 0x002fe80000100800 */
[----:B------:R-:W-:Y:S04]  /*31ff0*/  STL [R1+0x4768], R47 ;  /* 0x0047682f01007387 */ /* 0x000fe80000100800 */
[----:B------:R-:W3:Y:S04]  /*32000*/  LDL.LU.64 R64, [R1+0xd0] ;  /* 0x0000d00001407983 */ /* 0x000ee80000300a00 */
[----:B------:R-:W3:Y:S09]  /*32010*/  LDL.LU.64 R66, [R1+0xd8] ;  /* 0x0000d80001427983 */ /* 0x000ef20000300a00 */
[----:B------:R-:W-:Y:S04]  /*32020*/  STL.64 [R1+0x2300], R40 ;  /* 0x0023002801007387 */ /* 0x000fe80000100a00 */
[----:B------:R-:W-:Y:S04]  /*32030*/  STL.64 [R1+0x2308], R42 ;  /* 0x0023082a01007387 */ /* 0x000fe80000100a00 */
[----:B------:R-:W1:Y:S01]  /*32040*/  LDSM.16.M88.4 R40, [R3+0x2800] ;  /* 0x002800000328783b */ /* 0x000e620000000200 */
[-C--:B--2---:R-:W-:Y:S08]  /*32050*/  HMMA.1688.F32.TF32 R148, R120, R48.reuse, R80 ;  /* 0x000000307894723c */ /* 0x084ff00000081050 */
[-C--:B------:R-:W-:Y:S01]  /*32060*/  HMMA.1688.F32.TF32 R80, R124, R48.reuse, R60 ;  /* 0x000000307c50723c */ /* 0x080fe2000008103c */
[----:B-1----:R-:W-:Y:S04]  /*32070*/  STL [R1+0x4774], R42 ;  /* 0x0047742a01007387 */ /* 0x002fe80000100800 */
[----:B------:R-:W-:Y:S03]  /*32080*/  STL [R1+0x4770], R43 ;  /* 0x0047702b01007387 */ /* 0x000fe60000100800 */
[-C--:B------:R-:W-:Y:S07]  /*32090*/  HMMA.1688.F32.TF32 R56, R128, R48.reuse, R56 ;  /* 0x000000308038723c */ /* 0x080fee0000081038 */
[----:B------:R-:W-:Y:S04]  /*320a0*/  STL.64 [R1+0x2a40], R148 ;  /* 0x002a409401007387 */ /* 0x000fe80000100a00 */
[----:B------:R-:W-:Y:S04]  /*320b0*/  STL.64 [R1+0x2a48], R150 ;  /* 0x002a489601007387 */ /* 0x000fe80000100a00 */
[----:B------:R-:W2:Y:S04]  /*320c0*/  LDL.LU.64 R60, [R1+0x1d40] ;  /* 0x001d4000013c7983 */ /* 0x000ea80000300a00 */
[----:B------:R-:W-:Y:S04]  /*320d0*/  STL.64 [R1+0x2370], R80 ;  /* 0x0023705001007387 */ /* 0x000fe80000100a00 */
[----:B------:R-:W-:Y:S04]  /*320e0*/  STL.64 [R1+0x2378], R82 ;  /* 0x0023785201007387 */ /* 0x000fe80000100a00 */
[----:B------:R-:W2:Y:S04]  /*320f0*/  LDL.LU.64 R62, [R1+0x1d48] ;  /* 0x001d4800013e7983 */ /* 0x000ea80000300a00 */
[----:B------:R1:W-:Y:S04]  /*32100*/  STL.64 [R1+0x2b00], R56 ;  /* 0x002b003801007387 */ /* 0x0003e80000100a00 */
[----:B------:R4:W-:Y:S04]  /*32110*/  STL.64 [R1+0x2b08], R58 ;  /* 0x002b083a01007387 */ /* 0x0009e80000100a00 */
[----:B-1----:R-:W2:Y:S04]  /*32120*/  LDL.LU.64 R56, [R1+0x1910] ;  /* 0x0019100001387983 */ /* 0x002ea80000300a00 */
[----:B----4-:R-:W4:Y:S01]  /*32130*/  LDL.LU.64 R58, [R1+0x1918] ;  /* 0x00191800013a7983 */ /* 0x010f220000300a00 */
[-C--:B------:R-:W-:Y:S08]  /*32140*/  HMMA.1688.F32.TF32 R80, R132, R48.reuse, R76 ;  /* 0x000000308450723c */ /* 0x080ff0000008104c */
[-C--:B------:R-:W-:Y:S01]  /*32150*/  HMMA.1688.F32.TF32 R76, R136, R48.reuse, R52 ;  /* 0x00000030884c723c */ /* 0x080fe20000081034 */
[----:B------:R-:W4:Y:S11]  /*32160*/  LDL.LU.64 R52, [R1+0x1480] ;  /* 0x0014800001347983 */ /* 0x000f360000300a00 */
[----:B------:R-:W-:Y:S03]  /*32170*/  @!UPT UIADD3 URZ, URZ, URZ, URZ ;  /* 0x0000003f3f3ff290 */ /* 0x000fe6000fffe03f */
[----:B------:R1:W-:Y:S04]  /*32180*/  STL.64 [R1+0x2400], R80 ;  /* 0x0024005001007387 */ /* 0x0003e80000100a00 */
[----:B------:R1:W-:Y:S04]  /*32190*/  STL.64 [R1+0x2408], R82 ;  /* 0x0024085201007387 */ /* 0x0003e80000100a00 */
[----:B------:R-:W4:Y:S01]  /*321a0*/  LDL.LU.64 R54, [R1+0x1488] ;  /* 0x0014880001367983 */ /* 0x000f220000300a00 */
[-C--:B------:R-:W-:Y:S03]  /*321b0*/  HMMA.1688.F32.TF32 R72, R144, R48.reuse, R72 ;  /* 0x000000309048723c */ /* 0x080fe60000081048 */
[----:B------:R1:W-:Y:S04]  /*321c0*/  STL.64 [R1+0x2ba0], R76 ;  /* 0x002ba04c01007387 */ /* 0x0003e80000100a00 */
[----:B------:R1:W-:Y:S04]  /*321d0*/  STL.64 [R1+0x2ba8], R78 ;  /* 0x002ba84e01007387 */ /* 0x0003e80000100a00 */
[----:B------:R-:W4:Y:S01]  /*321e0*/  LDL.LU.64 R156, [R1+0xb10] ;  /* 0x000b1000019c7983 */ /* 0x000f220000300a00 */
[-C--:B------:R-:W-:Y:S03]  /*321f0*/  HMMA.1688.F32.TF32 R68, R140, R48.reuse, R68 ;  /* 0x000000308c44723c */ /* 0x080fe60000081044 */
[----:B------:R-:W4:Y:S08]  /*32200*/  LDL.LU.64 R158, [R1+0xb18] ;  /* 0x000b1800019e7983 */ /* 0x000f300000300a00 */
[----:B------:R1:W-:Y:S04]  /*32210*/  STL.64 [R1+0x2700], R72 ;  /* 0x0027004801007387 */ /* 0x0003e80000100a00 */
[----:B------:R1:W-:Y:S04]  /*32220*/  STL.64 [R1+0x2708], R74 ;  /* 0x0027084a01007387 */ /* 0x0003e80000100a00 */
[----:B------:R-:W4:Y:S04]  /*32230*/  LDL.LU.64 R152, [R1+0x940] ;  /* 0x0009400001987983 */ /* 0x000f280000300a00 */
[----:B------:R-:W4:Y:S04]  /*32240*/  LDL.LU.64 R154, [R1+0x948] ;  /* 0x00094800019a7983 */ /* 0x000f280000300a00 */
[----:B------:R-:W-:Y:S04]  /*32250*/  STL.64 [R1+0x2c30], R68 ;  /* 0x002c304401007387 */ /* 0x000fe80000100a00 */
[----:B------:R-:W-:Y:S04]  /*32260*/  STL.64 [R1+0x2c38], R70 ;  /* 0x002c384601007387 */ /* 0x000fe80000100a00 */
[----:B------:R-:W4:Y:S04]  /*32270*/  LDL.LU.64 R148, [R1+0x610] ;  /* 0x0006100001947983 */ /* 0x000f280000300a00 */
[----:B------:R-:W4:Y:S01]  /*32280*/  LDL.LU.64 R150, [R1+0x618] ;  /* 0x0006180001967983 */ /* 0x000f220000300a00 */
[----:B---3--:R-:W-:Y:S11]  /*32290*/  HMMA.1688.F32.TF32 R64, R84, R48, R64 ;  /* 0x000000305440723c */ /* 0x008ff60000081040 */
[----:B------:R-:W-:Y:S11]  /*322a0*/  @!UPT UIADD3 URZ, URZ, URZ, URZ ;  /* 0x0000003f3f3ff290 */ /* 0x000ff6000fffe03f */
[----:B------:R-:W-:Y:S01]  /*322b0*/  @!UPT UIADD3 URZ, URZ, URZ, URZ ;  /* 0x0000003f3f3ff290 */ /* 0x000fe2000fffe03f */
[----:B------:R-:W-:Y:S04]  /*322c0*/  STL.64 [R1+0x2780], R64 ;  /* 0x0027804001007387 */ /* 0x000fe80000100a00 */
[----:B------:R-:W-:Y:S04]  /*322d0*/  STL.64 [R1+0x2788], R66 ;  /* 0x0027884201007387 */ /* 0x000fe80000100a00 */
[----:B-1----:R-:W3:Y:S04]  /*322e0*/  LDL.LU.64 R80, [R1+0x200] ;  /* 0x0002000001507983 */ /* 0x002ee80000300a00 */
[----:B------:R-:W3:Y:S04]  /*322f0*/  LDL.LU.64 R82, [R1+0x208] ;  /* 0x0002080001527983 */ /* 0x000ee80000300a00 */
[----:B------:R-:W3:Y:S04]  /*32300*/  LDL.LU.64 R76, [R1+0x1e0] ;  /* 0x0001e000014c7983 */ /* 0x000ee80000300a00 */
[----:B------:R-:W3:Y:S04]  /*32310*/  LDL.LU.64 R78, [R1+0x1e8] ;  /* 0x0001e800014e7983 */ /* 0x000ee80000300a00 */
[----:B------:R-:W3:Y:S04]  /*32320*/  LDL.LU.64 R72, [R1+0x1a0] ;  /* 0x0001a00001487983 */ /* 0x000ee80000300a00 */
[----:B------:R-:W3:Y:S04]  /*32330*/  LDL.LU.64 R74, [R1+0x1a8] ;  /* 0x0001a800014a7983 */ /* 0x000ee80000300a00 */
[----:B------:R-:W-:Y:S04]  /*32340*/  STL.64 [R1+0x2c70], R36 ;  /* 0x002c702401007387 */ /* 0x000fe80000100a00 */
[----:B------:R4:W-:Y:S01]  /*32350*/  STL.64 [R1+0x2c78], R38 ;  /* 0x002c782601007387 */ /* 0x0009e20000100a00 */
[-C--:B--2---:R-:W-:Y:S08]  /*32360*/  HMMA.1688.F32.TF32 R60, R92, R44.reuse, R60 ;  /* 0x0000002c5c3c723c */ /* 0x084ff0000008103c */
[-C--:B----4-:R-:W-:Y:S11]  /*32370*/  HMMA.1688.F32.TF32 R36, R96, R44.reuse, R56 ;  /* 0x0000002c6024723c */ /* 0x090ff60000081038 */
[----:B------:R-:W-:Y:S05]  /*32380*/  @!UPT UIADD3 URZ, URZ, URZ, URZ ;  /* 0x0000003f3f3ff290 */ /* 0x000fea000fffe03f */
[----:B------:R-:W-:Y:S02]  /*32390*/  IMAD.MOV.U32 R43, RZ, RZ, R63 ;  /* 0x000000ffff2b7224 */ /* 0x000fe400078e003f */
[----:B------:R-:W-:Y:S01]  /*323a0*/  IMAD.MOV.U32 R42, RZ, RZ, R62 ;  /* 0x000000ffff2a7224 */ /* 0x000fe200078e003e */
[----:B------:R1:W-:Y:S04]  /*323b0*/  STL.64 [R1+0xd20], R60 ;  /* 0x000d203c01007387 */ /* 0x0003e80000100a00 */
[----:B------:R-:W-:Y:S04]  /*323c0*/  STL [R1+0x477c], R43 ;  /* 0x00477c2b01007387 */ /* 0x000fe80000100800 */
[----:B------:R-:W-:Y:S04]  /*323d0*/  STL [R1+0x4778], R42 ;  /* 0x0047782a01007387 */ /* 0x000fe80000100800 */
[----:B------:R-:W2:Y:S04]  /*323e0*/  LDL.LU.64 R68, [R1+0x180] ;  /* 0x0001800001447983 */ /* 0x000ea80000300a00 */
[----:B------:R-:W2:Y:S04]  /*323f0*/  LDL.LU.64 R70, [R1+0x188] ;  /* 0x0001880001467983 */ /* 0x000ea80000300a00 */
[----:B------:R-:W-:Y:S04]  /*32400*/  STL.64 [R1+0x27c0], R36 ;  /* 0x0027c02401007387 */ /* 0x000fe80000100a00 */
[----:B------:R4:W-:Y:S04]  /*32410*/  STL.64 [R1+0x27c8], R38 ;  /* 0x0027c82601007387 */ /* 0x0009e80000100a00 */
[----:B------:R-:W2:Y:S04]  /*32420*/  LDL.LU.64 R64, [R1+0x160] ;  /* 0x0001600001407983 */ /* 0x000ea80000300a00 */
[----:B------:R-:W2:Y:S04]  /*32430*/  LDL.LU.64 R66, [R1+0x168] ;  /* 0x0001680001427983 */ /* 0x000ea80000300a00 */
[----:B-1----:R-:W2:Y:S04]  /*32440*/  LDL.LU.64 R60, [R1+0x120] ;  /* 0x00012000013c7983 */ /* 0x002ea80000300a00 */
[----:B------:R-:W2:Y:S04]  /*32450*/  LDL.LU.64 R62, [R1+0x128] ;  /* 0x00012800013e7983 */ /* 0x000ea80000300a00 */
[----:B------:R-:W2:Y:S04]  /*32460*/  LDL.LU.64 R56, [R1+0x100] ;  /* 0x0001000001387983 */ /* 0x000ea80000300a00 */
[----:B------:R-:W2:Y:S01]  /*32470*/  LDL.LU.64 R58, [R1+0x108] ;  /* 0x00010800013a7983 */ /* 0x000ea20000300a00 */
[-C--:B----4-:R-:W-:Y:S03]  /*32480*/  HMMA.1688.F32.TF32 R36, R100, R44.reuse, R52 ;  /* 0x0000002c6424723c */ /* 0x090fe60000081034 */
[----:B------:R-:W2:Y:S04]  /*32490*/  LDL.LU.64 R52, [R1+0xe0] ;  /* 0x0000e00001347983 */ /* 0x000ea80000300a00 */
[----:B------:R-:W2:Y:S11]  /*324a0*/  LDL.LU.64 R54, [R1+0xe8] ;  /* 0x0000e80001367983 */ /* 0x000eb60000300a00 */
[----:B------:R-:W-:Y:S05]  /*324b0*/  @!UPT UIADD3 URZ, URZ, URZ, URZ ;  /* 0x0000003f3f3ff290 */ /* 0x000fea000fffe03f */
[----:B------:R1:W-:Y:S04]  /*324c0*/  STL.64 [R1+0xd30], R36 ;  /* 0x000d302401007387 */ /* 0x0003e80000100a00 */
[----:B------:R1:W-:Y:S04]  /*324d0*/  STL.64 [R1+0xd38], R38 ;  /* 0x000d382601007387 */ /* 0x0003e80000100a00 */
[----:B-1----:R-:W2:Y:S04]  /*324e0*/  LDL.LU.64 R36, [R1+0xc0] ;  /* 0x0000c00001247983 */ /* 0x002ea80000300a00 */
[----:B------:R-:W2:Y:S01]  /*324f0*/  LDL.LU.64 R38, [R1+0xc8] ;  /* 0x0000c80001267983 */ /* 0x000ea20000300a00 */
[-C--:B------:R-:W-:Y:S03]  /*32500*/  HMMA.1688.F32.TF32 R48, R104, R44.reuse, R156 ;  /* 0x0000002c6830723c */ /* 0x080fe6000008109c */
[----:B------:R-:W-:Y:S05]  /*32510*/  LDSM.16.M88.4 R156, [R3+0xa000] ;  /* 0x00a00000039c783b */ /* 0x000fea0000000200 */
[-C--:B------:R-:W-:Y:S08]  /*32520*/  HMMA.1688.F32.TF32 R152, R108, R44.reuse, R152 ;  /* 0x0000002c6c98723c */ /* 0x080ff00000081098 */
[-C--:B------:R-:W-:Y:S07]  /*32530*/  HMMA.1688.F32.TF32 R148, R112, R44.reuse, R148 ;  /* 0x0000002c7094723c */ /* 0x080fee0000081094 */
[----:B------:R-:W-:Y:S04]  /*32540*/  STL.64 [R1+0x2870], R48 ;  /* 0x0028703001007387 */ /* 0x000fe80000100a00 */
[----:B------:R3:W-:Y:S04]  /*32550*/  STL.64 [R1+0x2878], R50 ;  /* 0x0028783201007387 */ /* 0x0007e80000100a00 */
[----:B------:R-:W-:Y:S04]  /*32560*/  STL.64 [R1+0xd00], R152 ;  /* 0x000d009801007387 */ /* 0x000fe80000100a00 */
[----:B------:R-:W-:Y:S04]  /*32570*/  STL.64 [R1+0xd08], R154 ;  /* 0x000d089a01007387 */ /* 0x000fe80000100a00 */
[----:B------:R-:W-:Y:S04]  /*32580*/  STL.64 [R1+0x2930], R148 ;  /* 0x0029309401007387 */ /* 0x000fe80000100a00 */
[----:B------:R-:W-:Y:S01]  /*32590*/  STL.64 [R1+0x2938], R150 ;  /* 0x0029389601007387 */ /* 0x000fe20000100a00 */
[-C--:B---3--:R-:W-:Y:S08]  /*325a0*/  HMMA.1688.F32.TF32 R48, R116, R44.reuse, R80 ;  /* 0x0000002c7430723c */ /* 0x088ff00000081050 */
[-C--:B------:R-:W-:Y:S11]  /*325b0*/  HMMA.1688.F32.TF32 R76, R120, R44.reuse, R76 ;  /* 0x0000002c784c723c */ /* 0x080ff6000008104c */
[----:B------:R-:W-:Y:S04]  /*325c0*/  @!UPT UIADD3 URZ, URZ, URZ, URZ ;  /* 0x0000003f3f3ff290 */ /* 0x000fe8000fffe03f */
[----:B------:R1:W-:Y:S04]  /*325d0*/  STL.64 [R1+0x1ff0], R48 ;  /* 0x001ff03001007387 */ /* 0x0003e80000100a00 */
[----:B------:R3:W-:Y:S04]  /*325e0*/  STL.64 [R1+0x1ff8], R50 ;  /* 0x001ff83201007387 */ /* 0x0007e80000100a00 */
[----:B-1----:R-:W4:Y:S04]  /*325f0*/  LDL.LU.64 R48, [R1+0x1d60] ;  /* 0x001d600001307983 */ /* 0x002f280000300a00 */
[----:B------:R-:W-:Y:S04]  /*32600*/  STL.64 [R1+0x29f0], R76 ;  /* 0x0029f04c01007387 */ /* 0x000fe80000100a00 */
[----:B------:R-:W-:Y:S04]  /*32610*/  STL.64 [R1+0x29f8], R78 ;  /* 0x0029f84e01007387 */ /* 0x000fe80000100a00 */
[----:B---3--:R-:W4:Y:S01]  /*32620*/  LDL.LU.64 R50, [R1+0x1d68] ;  /* 0x001d680001327983 */ /* 0x008f220000300a00 */
[-C--:B------:R-:W-:Y:S11]  /*32630*/  HMMA.1688.F32.TF32 R72, R124, R44.reuse, R72 ;  /* 0x0000002c7c48723c */ /* 0x080ff60000081048 */
[----:B------:R-:W-:Y:S11]  /*32640*/  @!UPT UIADD3 URZ, URZ, URZ, URZ ;  /* 0x0000003f3f3ff290 */ /* 0x000ff6000fffe03f */
[----:B------:R-:W-:Y:S01]  /*32650*/  @!UPT UIADD3 URZ, URZ, URZ, URZ ;  /* 0x0000003f3f3ff290 */ /* 0x000fe2000fffe03f */
[----:B------:R-:W-:Y:S04]  /*32660*/  STL.64 [R1+0x2190], R72 ;  /* 0x0021904801007387 */ /* 0x000fe80000100a00 */
[----:B------:R-:W-:Y:S01]  /*32670*/  STL.64 [R1+0x2198], R74 ;  /* 0x0021984a01007387 */ /* 0x000fe20000100a00 */
[-C--:B--2---:R-:W-:Y:S08]  /*32680*/  HMMA.1688.F32.TF32 R68, R128, R44.reuse, R68 ;  /* 0x0000002c8044723c */ /* 0x084ff00000081044 */
[-C--:B------:R-:W-:Y:S08]  /*32690*/  HMMA.1688.F32.TF32 R64, R132, R44.reuse, R64 ;  /* 0x0000002c8440723c */ /* 0x080ff00000081040 */
[-C--:B------:R-:W-:Y:S07]  /*326a0*/  HMMA.1688.F32.TF32 R60, R136, R44.reuse, R60 ;  /* 0x0000002c883c723c */ /* 0x080fee000008103c */
[----:B------:R-:W-:Y:S04]  /*326b0*/  STL.64 [R1+0x2ab0], R68 ;  /* 0x002ab04401007387 */ /* 0x000fe80000100a00 */
[----:B------:R-:W-:Y:S01]  /*326c0*/  STL.64 [R1+0x2ab8], R70 ;  /* 0x002ab84601007387 */ /* 0x000fe20000100a00 */
[-C--:B------:R-:W-:Y:S03]  /*326d0*/  HMMA.1688.F32.TF32 R56, R144, R44.reuse, R56 ;  /* 0x0000002c9038723c */ /* 0x080fe60000081038 */
[----:B------:R1:W-:Y:S04]  /*326e0*/  STL.64 [R1+0x2350], R64 ;  /* 0x0023504001007387 */ /* 0x0003e80000100a00 */
[----:B------:R2:W-:Y:S04]  /*326f0*/  STL.64 [R1+0x2358], R66 ;  /* 0x0023584201007387 */ /* 0x0005e80000100a00 */
[----:B-1----:R-:W3:Y:S04]  /*32700*/  LDL.LU.64 R64, [R1+0x1940] ;  /* 0x0019400001407983 */ /* 0x002ee80000300a00 */
[----:B------:R1:W-:Y:S04]  /*32710*/  STL.64 [R1+0x2b60], R60 ;  /* 0x002b603c01007387 */ /* 0x0003e80000100a00 */
[----:B------:R1:W-:Y:S04]  /*32720*/  STL.64 [R1+0x2b68], R62 ;  /* 0x002b683e01007387 */ /* 0x0003e80000100a00 */
[----:B--2---:R-:W3:Y:S01]  /*32730*/  LDL.LU.64 R66, [R1+0x1948] ;  /* 0x0019480001427983 */ /* 0x004ee20000300a00 */
[-C--:B------:R-:W-:Y:S03]  /*32740*/  HMMA.1688.F32.TF32 R52, R140, R44.reuse, R52 ;  /* 0x0000002c8c34723c */ /* 0x080fe60000081034 */
[----:B------:R2:W-:Y:S04]  /*32750*/  STL.64 [R1+0x23e0], R56 ;  /* 0x0023e03801007387 */ /* 0x0005e80000100a00 */
[----:B------:R2:W-:Y:S04]  /*32760*/  STL.64 [R1+0x23e8], R58 ;  /* 0x0023e83a01007387 */ /* 0x0005e80000100a00 */
[----:B-1----:R-:W3:Y:S04]  /*32770*/  LDL.LU.64 R60, [R1+0x14b0] ;  /* 0x0014b000013c7983 */ /* 0x002ee80000300a00 */
[----:B------:R-:W3:Y:S01]  /*32780*/  LDL.LU.64 R62, [R1+0x14b8] ;  /* 0x0014b800013e7983 */ /* 0x000ee20000300a00 */
[-C--:B------:R-:W-:Y:S07]  /*32790*/  HMMA.1688.F32.TF32 R36, R84, R44.reuse, R36 ;  /* 0x0000002c5424723c */ /* 0x080fee0000081024 */
[----:B------:R1:W-:Y:S04]  /*327a0*/  STL.64 [R1+0x2c00], R52 ;  /* 0x002c003401007387 */ /* 0x0003e80000100a00 */
[----:B------:R1:W-:Y:S01]  /*327b0*/  STL.64 [R1+0x2c08], R54 ;  /* 0x002c083601007387 */ /* 0x0003e20000100a00 */
[----:B------:R-:W-:Y:S03]  /*327c0*/  HMMA.1688.F32.TF32 R32, R88, R44, R32 ;  /* 0x0000002c5820723c */ /* 0x000fe60000081020 */
[----:B--2---:R-:W2:Y:S04]  /*327d0*/  LDL.LU.64 R56, [R1+0xb00] ;  /* 0x000b000001387983 */ /* 0x004ea80000300a00 */
[----:B------:R-:W2:Y:S04]  /*327e0*/  LDL.LU.64 R58, [R1+0xb08] ;  /* 0x000b0800013a7983 */ /* 0x000ea80000300a00 */
[----:B------:R1:W-:Y:S04]  /*327f0*/  STL.64 [R1+0x26e0], R36 ;  /* 0x0026e02401007387 */ /* 0x0003e80000100a00 */
[----:B------:R1:W-:Y:S08]  /*32800*/  STL.64 [R1+0x26e8], R38 ;  /* 0x0026e82601007387 */ /* 0x0003f00000100a00 */
[----:B------:R4:W-:Y:S04]  /*32810*/  STL.64 [R1+0x2c50], R32 ;  /* 0x002c502001007387 */ /* 0x0009e80000100a00 */
[----:B-1----:R-:W2:Y:S04]  /*32820*/  LDL.LU.64 R52, [R1+0x800] ;  /* 0x0008000001347983 */ /* 0x002ea80000300a00 */
[----:B------:R-:W2:Y:S01]  /*32830*/  LDL.LU.64 R54, [R1+0x808] ;  /* 0x0008080001367983 */ /* 0x000ea20000300a00 */
[----:B------:R-:W-:-:S02]  /*32840*/  IMAD.MOV.U32 R81, RZ, RZ, R34 ;  /* 0x000000ffff517224 */ /* 0x000fc400078e0022 */
[----:B------:R-:W-:Y:S01]  /*32850*/  IMAD.MOV.U32 R80, RZ, RZ, R35 ;  /* 0x000000ffff507224 */ /* 0x000fe200078e0023 */
[----:B------:R-:W2:Y:S04]  /*32860*/  LDL.LU.64 R36, [R1+0x600] ;  /* 0x0006000001247983 */ /* 0x000ea80000300a00 */
[----:B------:R-:W2:Y:S04]  /*32870*/  LDL.LU.64 R38, [R1+0x608] ;  /* 0x0006080001267983 */ /* 0x000ea80000300a00 */
[----:B------:R-:W-:Y:S04]  /*32880*/  STL [R1+0x43ac], R80 ;  /* 0x0043ac5001007387 */ /* 0x000fe80000100800 */
[----:B------:R-:W-:Y:S01]  /*32890*/  STL [R1+0x43a8], R81 ;  /* 0x0043a85101007387 */ /* 0x000fe20000100800 */
[----:B----4-:R-:W-:Y:S11]  /*328a0*/  HMMA.1688.F32.TF32 R32, R92, R40, R48 ;  /* 0x000000285c20723c */ /* 0x010ff60000081030 */
[----:B------:R-:W-:Y:S11]  /*328b0*/  @!UPT UIADD3 URZ, URZ, URZ, URZ ;  /* 0x0000003f3f3ff290 */ /* 0x000ff6000fffe03f */
[----:B------:R-:W-:Y:S02]  /*328c0*/  @!UPT UIADD3 URZ, URZ, URZ, URZ ;  /* 0x0000003f3f3ff290 */ /* 0x000fe4000fffe03f */
[----:B------:R-:W-:Y:S02]  /*328d0*/  IMAD.MOV.U32 R46, RZ, RZ, R32 ;  /* 0x000000ffff2e7224 */ /* 0x000fe400078e0020 */
[----:B------:R-:W-:Y:S02]  /*328e0*/  IMAD.MOV.U32 R47, RZ, RZ, R33 ;  /* 0x000000ffff2f7224 */ /* 0x000fe400078e0021 */
[----:B------:R-:W-:Y:S01]  /*328f0*/  IMAD.MOV.U32 R50, RZ, RZ, R34 ;  /* 0x000000ffff327224 */ /* 0x000fe200078e0022 */
[----:B------:R-:W4:Y:S01]  /*32900*/  LDL.LU.64 R32, [R1+0x250] ;  /* 0x0002500001207983 */ /* 0x000f220000300a00 */
[----:B------:R-:W-:-:S03]  /*32910*/  IMAD.MOV.U32 R51, RZ, RZ, R35 ;  /* 0x000000ffff337224 */ /* 0x000fc600078e0023 */
[----:B------:R-:W4:Y:S04]  /*32920*/  LDL.LU.64 R34, [R1+0x258] ;  /* 0x0002580001227983 */ /* 0x000f280000300a00 */
[----:B------:R-:W4:Y:S04]  /*32930*/  LDL.LU.64 R72, [R1+0x3b0] ;  /* 0x0003b00001487983 */ /* 0x000f280000300a00 */
[----:B------:R-:W4:Y:S04]  /*32940*/  LDL.LU.64 R74, [R1+0x3b8] ;  /* 0x0003b800014a7983 */ /* 0x000f280000300a00 */
[----:B------:R-:W4:Y:S04]  /*32950*/  LDL.LU.64 R68, [R1+0x340] ;  /* 0x0003400001447983 */ /* 0x000f280000300a00 */
[----:B------:R-:W4:Y:S04]  /*32960*/  LDL.LU.64 R70, [R1+0x348] ;  /* 0x0003480001467983 */ /* 0x000f280000300a00 */
[----:B------:R-:W-:Y:S04]  /*32970*/  STL [R1+0x478c], R51 ;  /* 0x00478c3301007387 */ /* 0x000fe80000100800 */
[----:B------:R-:W-:Y:S04]  /*32980*/  STL [R1+0x4788], R50 ;  /* 0x0047883201007387 */ /* 0x000fe80000100800 */
[----:B------:R-:W-:Y:S04]  /*32990*/  STL [R1+0x4784], R47 ;  /* 0x0047842f01007387 */ /* 0x000fe80000100800 */
[----:B------:R1:W-:Y:S04]  /*329a0*/  STL [R1+0x4780], R46 ;  /* 0x0047802e01007387 */ /* 0x0003e80000100800 */
[----:B------:R-:W4:Y:S04]  /*329b0*/  LDL.LU.64 R44, [R1+0x320] ;  /* 0x00032000012c7983 */ /* 0x000f280000300a00 */
[----:B-1----:R-:W4:Y:S01]  /*329c0*/  LDL.LU.64 R46, [R1+0x328] ;  /* 0x00032800012e7983 */ /* 0x002f220000300a00 */
[-C--:B---3--:R-:W-:Y:S11]  /*329d0*/  HMMA.1688.F32.TF32 R48, R96, R40.reuse, R64 ;  /* 0x000000286030723c */ /* 0x088ff60000081040 */
[----:B------:R-:W-:Y:S11]  /*329e0*/  @!UPT UIADD3 URZ, URZ, URZ, URZ ;  /* 0x0000003f3f3ff290 */ /* 0x000ff6000fffe03f */
[----:B------:R-:W-:Y:S01]  /*329f0*/  @!UPT UIADD3 URZ, URZ, URZ, URZ ;  /* 0x0000003f3f3ff290 */ /* 0x000fe2000fffe03f */
[----:B------:R-:W-:Y:S04]  /*32a00*/  STL.64 [R1+0x2730], R48 ;  /* 0x0027303001007387 */ /* 0x000fe80000100a00 */
[----:B------:R1:W-:Y:S04]  /*32a10*/  STL.64 [R1+0x2738], R50 ;  /* 0x0027383201007387 */ /* 0x0003e80000100a00 */
[----:B------:R-:W3:Y:S04]  /*32a20*/  LDL.LU.64 R64, [R1+0x300] ;  /* 0x0003000001407983 */ /* 0x000ee80000300a00 */
[----:B------:R-:W3:Y:S01]  /*32a30*/  LDL.LU.64 R66, [R1+0x308] ;  /* 0x0003080001427983 */ /* 0x000ee20000300a00 */
[-C--:B-1----:R-:W-:Y:S11]  /*32a40*/  HMMA.1688.F32.TF32 R48, R100, R40.reuse, R60 ;  /* 0x000000286430723c */ /* 0x082ff6000008103c */
[----:B------:R-:W-:Y:S11]  /*32a50*/  @!UPT UIADD3 URZ, URZ, URZ, URZ ;  /* 0x0000003f3f3ff290 */ /* 0x000ff6000fffe03f */
[----:B------:R-:W-:Y:S01]  /*32a60*/  @!UPT UIADD3 URZ, URZ, URZ, URZ ;  /* 0x0000003f3f3ff290 */ /* 0x000fe2000fffe03f */
[----:B------:R-:W-:Y:S04]  /*32a70*/  STL.64 [R1+0xcc0], R48 ;  /* 0x000cc03001007387 */ /* 0x000fe80000100a00 */
[----:B------:R2:W-:Y:S04]  /*32a80*/  STL.64 [R1+0xcc8], R50 ;  /* 0x000cc83201007387 */ /* 0x0005e80000100a00 */
[----:B------:R-:W3:Y:S04]  /*32a90*/  LDL.LU.64 R60, [R1+0x290] ;  /* 0x00029000013c7983 */ /* 0x000ee80000300a00 */
[----:B------:R-:W3:Y:S01]  /*32aa0*/  LDL.LU.64 R62, [R1+0x298] ;  /* 0x00029800013e7983 */ /* 0x000ee20000300a00 */
[-C--:B--2---:R-:W-:Y:S11]  /*32ab0*/  HMMA.1688.F32.TF32 R48, R104, R40.reuse, R56 ;  /* 0x000000286830723c */ /* 0x084ff60000081038 */
[----:B------:R-:W-:Y:S11]  /*32ac0*/  @!UPT UIADD3 URZ, URZ, URZ, URZ ;  /* 0x0000003f3f3ff290 */ /* 0x000ff6000fffe03f */
[----:B------:R-:W-:Y:S01]  /*32ad0*/  @!UPT UIADD3 URZ, URZ, URZ, URZ ;  /* 0x0000003f3f3ff290 */ /* 0x000fe2000fffe03f */
[----:B------:R-:W-:Y:S04]  /*32ae0*/  STL.64 [R1+0x2820], R48 ;  /* 0x0028203001007387 */ /* 0x000fe80000100a00 */
[----:B------:R1:W-:Y:S04]  /*32af0*/  STL.64 [R1+0x2828], R50 ;  /* 0x0028283201007387 */ /* 0x0003e80000100a00 */
[----:B------:R-:W2:Y:S04]  /*32b00*/  LDL.LU.64 R56, [R1+0x240] ;  /* 0x0002400001387983 */ /* 0x000ea80000300a00 */
[----:B------:R-:W2:Y:S01]  /*32b10*/  LDL.LU.64 R58, [R1+0x248] ;  /* 0x00024800013a7983 */ /* 0x000ea20000300a00 */
[-C--:B-1----:R-:W-:Y:S03]  /*32b20*/  HMMA.1688.F32.TF32 R48, R108, R40.reuse, R52 ;  /* 0x000000286c30723c */ /* 0x082fe60000081034 */
[----:B------:R-:W2:Y:S04]  /*32b30*/  LDL.LU.64 R52, [R1+0x1c0] ;  /* 0x0001c00001347983 */ /* 0x000ea80000300a00 */
[----:B------:R-:W2:Y:S11]  /*32b40*/  LDL.LU.64 R54, [R1+0x1c8] ;  /* 0x0001c80001367983 */ /* 0x000eb60000300a00 */
[----:B------:R-:W-:Y:S05]  /*32b50*/  @!UPT UIADD3 URZ, URZ, URZ, URZ ;  /* 0x0000003f3f3ff290 */ /* 0x000fea000fffe03f */
[----:B------:R1:W-:Y:S04]  /*32b60*/  STL.64 [R1+0xca0], R48 ;  /* 0x000ca03001007387 */ /* 0x0003e80000100a00 */
[----:B------:R1:W-:Y:S04]  /*32b70*/  STL.64 [R1+0xca8], R50 ;  /* 0x000ca83201007387 */ /* 0x0003e80000100a00 */
[----:B-1----:R-:W2:Y:S04]  /*32b80*/  LDL.LU.64 R48, [R1+0x150] ;  /* 0x0001500001307983 */ /* 0x002ea80000300a00 */
[----:B------:R-:W2:Y:S01]  /*32b90*/  LDL.LU.64 R50, [R1+0x158] ;  /* 0x0001580001327983 */ /* 0x000ea20000300a00 */
[-C--:B------:R-:W-:Y:S11]  /*32ba0*/  HMMA.1688.F32.TF32 R36, R112, R40.reuse, R36 ;  /* 0x000000287024723c */ /* 0x080ff60000081024 */
[----:B------:R-:W-:Y:S11]  /*32bb0*/  @!UPT UIADD3 URZ, URZ, URZ, URZ ;  /* 0x0000003f3f3ff290 */ /* 0x000ff6000fffe03f */
[----:B------:R-:W-:Y:S01]  /*32bc0*/  @!UPT UIADD3 URZ, URZ, URZ, URZ ;  /* 0x0000003f3f3ff290 */ /* 0x000fe2000fffe03f */
[----:B------:R-:W-:Y:S04]  /*32bd0*/  STL.64 [R1+0x28d0], R36 ;  /* 0x0028d02401007387 */ /* 0x000fe80000100a00 */
[----:B------:R-:W-:Y:S04]  /*32be0*/  STL.64 [R1+0x28d8], R38 ;  /* 0x0028d82601007387 */ /* 0x000fe80000100a00 */
[----:B------:R-:W1:Y:S01]  /*32bf0*/  LDSM.16.M88.4 R36, [R3+0x3000] ;  /* 0x003000000324783b */ /* 0x000e620000000200 */
[-C--:B----4-:R-:W-:Y:S03]  /*32c00*/  HMMA.1688.F32.TF32 R76, R116, R40.reuse, R32 ;  /* 0x00000028744c723c */ /* 0x090fe60000081020 */
[----:B------:R-:W4:Y:S04]  /*32c10*/  LDSM.16.M88.4 R32, [R3+0x3800] ;  /* 0x003800000320783b */ /* 0x000f280000000200 */
[----:B-1----:R-:W-:Y:S04]  /*32c20*/  STL [R1+0x4794], R38 ;  /* 0x0047942601007387 */ /* 0x002fe80000100800 */
[----:B------:R-:W-:Y:S04]  /*32c30*/  STL [R1+0x4790], R39 ;  /* 0x0047902701007387 */ /* 0x000fe80000100800 */
[----:B----4-:R-:W-:Y:S08]  /*32c40*/  STL [R1+0x479c], R34 ;  /* 0x00479c2201007387 */ /* 0x010ff00000100800 */
[----:B------:R-:W-:Y:S04]  /*32c50*/  STL.64 [R1+0xc90], R76 ;  /* 0x000c904c01007387 */ /* 0x000fe80000100a00 */
[----:B------:R1:W-:Y:S02]  /*32c60*/  STL.64 [R1+0xc98], R78 ;  /* 0x000c984e01007387 */ /* 0x0003e40000100a00 */
[-C--:B-1----:R-:W-:Y:S08]  /*32c70*/  HMMA.1688.F32.TF32 R76, R120, R40.reuse, R72 ;  /* 0x00000028784c723c */ /* 0x082ff00000081048 */
[-C--:B------:R-:W-:Y:S01]  /*32c80*/  HMMA.1688.F32.TF32 R72, R124, R40.reuse, R68 ;  /* 0x000000287c48723c */ /* 0x080fe20000081044 */
[----:B------:R-:W-:Y:S07]  /*32c90*/  STL [R1+0x4798], R35 ;  /* 0x0047982301007387 */ /* 0x000fee0000100800 */
[-C--:B------:R-:W-:Y:S07]  /*32ca0*/  HMMA.1688.F32.TF32 R68, R128, R40.reuse, R44 ;  /* 0x000000288044723c */ /* 0x080fee000008102c */
[----:B------:R-:W-:Y:S04]  /*32cb0*/  STL.64 [R1+0x2990], R76 ;  /* 0x0029904c01007387 */ /* 0x000fe80000100a00 */
[----:B------:R-:W-:Y:S04]  /*32cc0*/  STL.64 [R1+0x2998], R78 ;  /* 0x0029984e01007387 */ /* 0x000fe80000100a00 */
[----:B------:R-:W4:Y:S04]  /*32cd0*/  LDL.LU.64 R44, [R1+0x1d80] ;  /* 0x001d8000012c7983 */ /* 0x000f280000300a00 */
[----:B------:R-:W-:Y:S04]  /*32ce0*/  STL.64 [R1+0x1d40], R72 ;  /* 0x001d404801007387 */ /* 0x000fe80000100a00 */
[----:B------:R-:W-:Y:S04]  /*32cf0*/  STL.64 [R1+0x1d48], R74 ;  /* 0x001d484a01007387 */ /* 0x000fe80000100a00 */
[----:B------:R-:W4:Y:S01]  /*32d00*/  LDL.LU.64 R46, [R1+0x1d88] ;  /* 0x001d8800012e7983 */ /* 0x000f220000300a00 */
[-C--:B---3--:R-:W-:Y:S03]  /*32d10*/  HMMA.1688.F32.TF32 R64, R132, R40.reuse, R64 ;  /* 0x000000288440723c */ /* 0x088fe60000081040 */
[----:B------:R-:W-:Y:S04]  /*32d20*/  STL.64 [R1+0x2a50], R68 ;  /* 0x002a504401007387 */ /* 0x000fe80000100a00 */
[----:B------:R-:W-:Y:S01]  /*32d30*/  STL.64 [R1+0x2a58], R70 ;  /* 0x002a584601007387 */ /* 0x000fe20000100a00 */
[-C--:B------:R-:W-:Y:S11]  /*32d40*/  HMMA.1688.F32.TF32 R60, R136, R40.reuse, R60 ;  /* 0x00000028883c723c */ /* 0x080ff6000008103c */
[----:B------:R-:W-:Y:S04]  /*32d50*/  @!UPT UIADD3 URZ, URZ, URZ, URZ ;  /* 0x0000003f3f3ff290 */ /* 0x000fe8000fffe03f */
[----:B------:R-:W-:Y:S04]  /*32d60*/  STL.64 [R1+0x2010], R64 ;  /* 0x0020104001007387 */ /* 0x000fe80000100a00 */
[----:B------:R-:W-:Y:S01]  /*32d70*/  STL.64 [R1+0x2018], R66 ;  /* 0x0020184201007387 */ /* 0x000fe20000100a00 */
[-C--:B--2---:R-:W-:Y:S08]  /*32d80*/  HMMA.1688.F32.TF32 R56, R144, R40.reuse, R56 ;  /* 0x000000289038723c */ /* 0x084ff00000081038 */
[-C--:B------:R-:W-:Y:S01]  /*32d90*/  HMMA.1688.F32.TF32 R52, R140, R40.reuse, R52 ;  /* 0x000000288c34723c */ /* 0x080fe20000081034 */
[----:B------:R-:W-:Y:S04]  /*32da0*/  STL.64 [R1+0x2b10], R60 ;  /* 0x002b103c01007387 */ /* 0x000fe80000100a00 */
[----:B------:R-:W-:Y:S10]  /*32db0*/  STL.64 [R1+0x2b18], R62 ;  /* 0x002b183e01007387 */ /* 0x000ff40000100a00 */
[----:B------:R1:W-:Y:S04]  /*32dc0*/  STL.64 [R1+0x2340], R56 ;  /* 0x0023403801007387 */ /* 0x0003e80000100a00 */
[----:B------:R2:W-:Y:S04]  /*32dd0*/  STL.64 [R1+0x2348], R58 ;  /* 0x0023483a01007387 */ /* 0x0005e80000100a00 */
[----:B------:R-:W3:Y:S04]  /*32de0*/  LDL.LU.64 R80, [R1+0x1ae0] ;  /* 0x001ae00001507983 */ /* 0x000ee80000300a00 */
[----:B------:R1:W-:Y:S04]  /*32df0*/  STL.64 [R1+0x2bc0], R52 ;  /* 0x002bc03401007387 */ /* 0x0003e80000100a00 */
[----:B------:R-:W-:Y:S01]  /*32e00*/  STL.64 [R1+0x2bc8], R54 ;  /* 0x002bc83601007387 */ /* 0x000fe20000100a00 */
[-C--:B------:R-:W-:Y:S03]  /*32e10*/  HMMA.1688.F32.TF32 R48, R84, R40.reuse, R48 ;  /* 0x000000285430723c */ /* 0x080fe60000081030 */
[----:B------:R-:W3:Y:S11]  /*32e20*/  LDL.LU.64 R82, [R1+0x1ae8] ;  /* 0x001ae80001527983 */ /* 0x000ef60000300a00 */
[----:B------:R-:W-:Y:S09]  /*32e30*/  @!UPT UIADD3 URZ, URZ, URZ, URZ ;  /* 0x0000003f3f3ff290 */ /* 0x000ff2000fffe03f */
[----:B------:R2:W-:Y:S04]  /*32e40*/  STL.64 [R1+0x23d0], R48 ;  /* 0x0023d03001007387 */ /* 0x0005e80000100a00 */
[----:B------:R2:W-:Y:S04]  /*32e50*/  STL.64 [R1+0x23d8], R50 ;  /* 0x0023d83201007387 */ /* 0x0005e80000100a00 */
[----:B-1----:R-:W3:Y:S04]  /*32e60*/  LDL.LU.64 R56, [R1+0x1540] ;  /* 0x0015400001387983 */ /* 0x002ee80000300a00 */
[----:B--2---:R-:W2:Y:S01]  /*32e70*/  LDL.LU.64 R58, [R1+0x1548] ;  /* 0x00154800013a7983 */ /* 0x004ea20000300a00 */
[----:B------:R-:W-:Y:S03]  /*32e80*/  HMMA.1688.F32.TF32 R28, R88, R40, R28 ;  /* 0x00000028581c723c */ /* 0x000fe6000008101c */
[----:B------:R-:W2:Y:S04]  /*32e90*/  LDL.LU.64 R72, [R1+0xbe0] ;  /* 0x000be00001487983 */ /* 0x000ea80000300a00 */
[----:B------:R-:W2:Y:S11]  /*32ea0*/  LDL.LU.64 R74, [R1+0xbe8] ;  /* 0x000be800014a7983 */ /* 0x000eb60000300a00 */
[----:B------:R-:W-:Y:S06]  /*32eb0*/  @!UPT UIADD3 URZ, URZ, URZ, URZ ;  /* 0x0000003f3f3ff290 */ /* 0x000fec000fffe03f */
[----:B------:R-:W-:Y:S02]  /*32ec0*/  IMAD.MOV.U32 R77, RZ, RZ, R28 ;  /* 0x000000ffff4d7224 */ /* 0x000fe400078e001c */
[----:B------:R-:W-:Y:S02]  /*32ed0*/  IMAD.MOV.U32 R76, RZ, RZ, R29 ;  /* 0x000000ffff4c7224 */ /* 0x000fe400078e001d */
[----:B------:R-:W-:Y:S01]  /*32ee0*/  IMAD.MOV.U32 R53, RZ, RZ, R30 ;  /* 0x000000ffff357224 */ /* 0x000fe200078e001e */
[----:B------:R-:W2:Y:S01]  /*32ef0*/  LDL.LU.64 R28, [R1+0x960] ;  /* 0x00096000011c7983 */ /* 0x000ea20000300a00 */
[----:B------:R-:W-:-:S03]  /*32f00*/  IMAD.MOV.U32 R52, RZ, RZ, R31 ;  /* 0x000000ffff347224 */ /* 0x000fc600078e001f */
        /* <DEDUP_REMOVED lines=9> */
[----:B------:R-:W-:Y:S04]  /*32fa0*/  STL [R1+0x43bc], R52 ;  /* 0x0043bc3401007387 */ /* 0x000fe80000100800 */
[----:B------:R-:W-:Y:S04]  /*32fb0*/  STL [R1+0x43b8], R53 ;  /* 0x0043b83501007387 */ /* 0x000fe80000100800 */
[----:B------:R-:W-:Y:S04]  /*32fc0*/  STL [R1+0x43b4], R76 ;  /* 0x0043b44c01007387 */ /* 0x000fe80000100800 */
[----:B------:R-:W-:Y:S01]  /*32fd0*/  STL [R1+0x43b0], R77 ;  /* 0x0043b04d01007387 */ /* 0x000fe20000100800 */
[-C--:B----4-:R-:W-:Y:S11]  /*32fe0*/  HMMA.1688.F32.TF32 R148, R92, R36.reuse, R44 ;  /* 0x000000245c94723c */ /* 0x090ff6000008102c */
[----:B------:R-:W-:Y:S11]  /*32ff0*/  @!UPT UIADD3 URZ, URZ, URZ, URZ ;  /* 0x0000003f3f3ff290 */ /* 0x000ff6000fffe03f */
[----:B------:R-:W-:Y:S02]  /*33000*/  @!UPT UIADD3 URZ, URZ, URZ, URZ ;  /* 0x0000003f3f3ff290 */ /* 0x000fe4000fffe03f */
[----:B------:R-:W-:Y:S02]  /*33010*/  IMAD.MOV.U32 R42, RZ, RZ, R151 ;  /* 0x000000ffff2a7224 */ /* 0x000fe400078e0097 */
[----:B------:R-:W-:Y:S02]  /*33020*/  IMAD.MOV.U32 R43, RZ, RZ, R150 ;  /* 0x000000ffff2b7224 */ /* 0x000fe400078e0096 */
[----:B------:R-:W-:Y:S02]  /*33030*/  IMAD.MOV.U32 R46, RZ, RZ, R149 ;  /* 0x000000ffff2e7224 */ /* 0x000fe400078e0095 */
[----:B------:R-:W-:Y:S01]  /*33040*/  IMAD.MOV.U32 R47, RZ, RZ, R148 ;  /* 0x000000ffff2f7224 */ /* 0x000fe200078e0094 */
[----:B------:R-:W-:Y:S04]  /*33050*/  STL [R1+0x47ac], R42 ;  /* 0x0047ac2a01007387 */ /* 0x000fe80000100800 */
[----:B------:R1:W-:Y:S04]  /*33060*/  STL [R1+0x47a8], R43 ;  /* 0x0047a82b01007387 */ /* 0x0003e80000100800 */
        /* <DEDUP_REMOVED lines=8> */
[----:B------:R2:W-:Y:S02]  /*330f0*/  STL.64 [R1+0x2438], R46 ;  /* 0x0024382e01007387 */ /* 0x0005e40000100a00 */
[-C--:B--2---:R-:W-:Y:S02]  /*33100*/  HMMA.1688.F32.TF32 R44, R100, R36.reuse, R56 ;  /* 0x00000024642c723c */ /* 0x084fe40000081038 */
[----:B------:R-:W2:Y:S04]  /*33110*/  LDL.LU.64 R56, [R1+0x2f0] ;  /* 0x0002f00001387983 */ /* 0x000ea80000300a00 */
[----:B------:R-:W2:Y:S11]  /*33120*/  LDL.LU.64 R58, [R1+0x2f8] ;  /* 0x0002f800013a7983 */ /* 0x000eb60000300a00 */
[----:B------:R-:W-:Y:S06]  /*33130*/  @!UPT UIADD3 URZ, URZ, URZ, URZ ;  /* 0x0000003f3f3ff290 */ /* 0x000fec000fffe03f */
        /* <DEDUP_REMOVED lines=8> */
[----:B------:R1:W-:Y:S02]  /*331c0*/  STL.64 [R1+0x27d8], R46 ;  /* 0x0027d82e01007387 */ /* 0x0003e40000100a00 */
[-C--:B-1----:R-:W-:Y:S02]  /*331d0*/  HMMA.1688.F32.TF32 R44, R108, R36.reuse, R28 ;  /* 0x000000246c2c723c */ /* 0x082fe4000008101c */
[----:B------:R-:W3:Y:S04]  /*331e0*/  LDL.LU.64 R28, [R1+0x230] ;  /* 0x00023000011c7983 */ /* 0x000ee80000300a00 */
[----:B------:R-:W3:Y:S11]  /*331f0*/  LDL.LU.64 R30, [R1+0x238] ;  /* 0x00023800011e7983 */ /* 0x000ef60000300a00 */
[----:B------:R-:W-:Y:S06]  /*33200*/  @!UPT UIADD3 URZ, URZ, URZ, URZ ;  /* 0x0000003f3f3ff290 */ /* 0x000fec000fffe03f */
        /* <DEDUP_REMOVED lines=12> */
[----:B------:R1:W-:Y:S04]  /*332d0*/  STL.64 [R1+0xbc0], R44 ;  /* 0x000bc02c01007387 */ /* 0x0003e80000100a00 */
[----:B------:R4:W-:Y:S04]  /*332e0*/  STL.64 [R1+0xbc8], R46 ;  /* 0x000bc82e01007387 */ /* 0x0009e80000100a00 */
[----:B-1----:R-:W3:Y:S04]  /*332f0*/  LDL.LU.64 R44, [R1+0x1ee0] ;  /* 0x001ee000012c7983 */ /* 0x002ee80000300a00 */
[----:B----4-:R-:W4:Y:S01]  /*33300*/  LDL.LU.64 R46, [R1+0x1ee8] ;  /* 0x001ee800012e7983 */ /* 0x010f220000300a00 */
[-C--:B------:R-:W-:Y:S11]  /*33310*/  HMMA.1688.F32.TF32 R68, R120, R36.reuse, R68 ;  /* 0x000000247844723c */ /* 0x080ff60000081044 */
[----:B------:R-:W-:Y:S11]  /*33320*/  @!UPT UIADD3 URZ, URZ, URZ, URZ ;  /* 0x0000003f3f3ff290 */ /* 0x000ff6000fffe03f */
[----:B------:R-:W-:Y:S01]  /*33330*/  @!UPT UIADD3 URZ, URZ, URZ, URZ ;  /* 0x0000003f3f3ff290 */ /* 0x000fe2000fffe03f */
[----:B------:R-:W-:Y:S04]  /*33340*/  STL.64 [R1+0x2940], R68 ;  /* 0x0029404401007387 */ /* 0x000fe80000100a00 */
[----:B------:R1:W-:Y:S02]  /*33350*/  STL.64 [R1+0x2948], R70 ;  /* 0x0029484601007387 */ /* 0x0003e40000100a00 */
[-C--:B-1----:R-:W-:Y:S02]  /*33360*/  HMMA.1688.F32.TF32 R68, R124, R36.reuse, R60 ;  /* 0x000000247c44723c */ /* 0x082fe4000008103c */
[----:B------:R-:W4:Y:S04]  /*33370*/  LDL.LU.64 R60, [R1+0x1b20] ;  /* 0x001b2000013c7983 */ /* 0x000f280000300a00 */
[----:B------:R-:W4:Y:S11]  /*33380*/  LDL.LU.64 R62, [R1+0x1b28] ;  /* 0x001b2800013e7983 */ /* 0x000f360000300a00 */
[----:B------:R-:W-:Y:S06]  /*33390*/  @!UPT UIADD3 URZ, URZ, URZ, URZ ;  /* 0x0000003f3f3ff290 */ /* 0x000fec000fffe03f */
        /* <DEDUP_REMOVED lines=8> */
[-C--:B--2---:R-:W-:Y:S02]  /*33420*/  HMMA.1688.F32.TF32 R68, R132, R36.reuse, R56 ;  /* 0x000000248444723c */ /* 0x084fe40000081038 */
[----:B------:R-:W2:Y:S04]  /*33430*/  LDL.LU.64 R56, [R1+0xc70] ;  /* 0x000c700001387983 */ /* 0x000ea80000300a00 */
[----:B------:R-:W2:Y:S11]  /*33440*/  LDL.LU.64 R58, [R1+0xc78] ;  /* 0x000c7800013a7983 */ /* 0x000eb60000300a00 */
[----:B------:R-:W-:Y:S06]  /*33450*/  @!UPT UIADD3 URZ, URZ, URZ, URZ ;  /* 0x0000003f3f3ff290 */ /* 0x000fec000fffe03f */
[----:B------:R-:W-:Y:S04]  /*33460*/  STL.64 [R1+0xc60], R68 ;  /* 0x000c604401007387 */ /* 0x000fe80000100a00 */
[----:B------:R3:W-:Y:S02]  /*33470*/  STL.64 [R1+0xc68], R70 ;  /* 0x000c684601007387 */ /* 0x0007e40000100a00 */
[-C--:B---3--:R-:W-:Y:S02]  /*33480*/  HMMA.1688.F32.TF32 R68, R136, R36.reuse, R52 ;  /* 0x000000248844723c */ /* 0x088fe40000081034 */
[----:B------:R-:W2:Y:S04]  /*33490*/  LDL.LU.64 R52, [R1+0x950] ;  /* 0x0009500001347983 */ /* 0x000ea80000300a00 */
[----:B------:R-:W2:Y:S11]  /*334a0*/  LDL.LU.64 R54, [R1+0x958] ;  /* 0x0009580001367983 */ /* 0x000eb60000300a00 */
[----:B------:R-:W-:Y:S06]  /*334b0*/  @!UPT UIADD3 URZ, URZ, URZ, URZ ;  /* 0x0000003f3f3ff290 */ /* 0x000fec000fffe03f */
[----:B------:R-:W-:Y:S04]  /*334c0*/  STL.64 [R1+0x2ac0], R68 ;  /* 0x002ac04401007387 */ /* 0x000fe80000100a00 */
[----:B------:R1:W-:Y:S02]  /*334d0*/  STL.64 [R1+0x2ac8], R70 ;  /* 0x002ac84601007387 */ /* 0x0003e40000100a00 */
[-C--:B-1----:R-:W-:Y:S02]  /*334e0*/  HMMA.1688.F32.TF32 R68, R144, R36.reuse, R28 ;  /* 0x000000249044723c */ /* 0x082fe4000008101c */
[----:B------:R-:W2:Y:S04]  /*334f0*/  LDL.LU.64 R28, [R1+0x620] ;  /* 0x00062000011c7983 */ /* 0x000ea80000300a00 */
[----:B------:R-:W2:Y:S02]  /*33500*/  LDL.LU.64 R30, [R1+0x628] ;  /* 0x00062800011e7983 */ /* 0x000ea40000300a00 */
[-C--:B------:R-:W-:Y:S08]  /*33510*/  HMMA.1688.F32.TF32 R24, R88, R36.reuse, R24 ;  /* 0x000000245818723c */ /* 0x080ff00000081018 */
[-C--:B------:R-:W-:Y:S07]  /*33520*/  HMMA.1688.F32.TF32 R64, R140, R36.reuse, R64 ;  /* 0x000000248c40723c */ /* 0x080fee0000081040 */
[----:B------:R-:W-:Y:S04]  /*33530*/  STL.64 [R1+0x2000], R68 ;  /* 0x0020004401007387 */ /* 0x000fe80000100a00 */
[----:B------:R-:W-:Y:S01]  /*33540*/  STL.64 [R1+0x2008], R70 ;  /* 0x0020084601007387 */ /* 0x000fe20000100a00 */
[----:B------:R-:W-:Y:S11]  /*33550*/  HMMA.1688.F32.TF32 R48, R84, R36, R48 ;  /* 0x000000245430723c */ /* 0x000ff60000081030 */
[----:B------:R-:W-:Y:S04]  /*33560*/  STL.64 [R1+0x2b80], R64 ;  /* 0x002b804001007387 */ /* 0x000fe80000100a00 */
[----:B------:R-:W-:Y:S08]  /*33570*/  STL.64 [R1+0x2b88], R66 ;  /* 0x002b884201007387 */ /* 0x000ff00000100a00 */
[----:B------:R-:W-:Y:S04]  /*33580*/  STL.64 [R1+0x2330], R48 ;  /* 0x0023303001007387 */ /* 0x000fe80000100a00 */
[----:B------:R-:W-:Y:S04]  /*33590*/  STL.64 [R1+0x2338], R50 ;  /* 0x0023383201007387 */ /* 0x000fe80000100a00 */
[----:B------:R1:W-:Y:S04]  /*335a0*/  STL.64 [R1+0x2bf0], R24 ;  /* 0x002bf01801007387 */ /* 0x0003e80000100a00 */
[----:B------:R4:W-:Y:S04]  /*335b0*/  STL.64 [R1+0x2bf8], R26 ;  /* 0x002bf81a01007387 */ /* 0x0009e80000100a00 */
[----:B-1----:R-:W3:Y:S04]  /*335c0*/  LDL.LU.64 R24, [R1+0x4b0] ;  /* 0x0004b00001187983 */ /* 0x002ee80000300a00 */
[----:B----4-:R-:W3:Y:S01]  /*335d0*/  LDL.LU.64 R26, [R1+0x4b8] ;  /* 0x0004b800011a7983 */ /* 0x010ee20000300a00 */
[----:B------:R-:W-:Y:S03]  /*335e0*/  HMMA.1688.F32.TF32 R44, R92, R32, R44 ;  /* 0x000000205c2c723c */ /* 0x000fe6000008102c */
[----:B------:R-:W4:Y:S04]  /*335f0*/  LDL.LU.64 R64, [R1+0x4a0] ;  /* 0x0004a00001407983 */ /* 0x000f280000300a00 */
[----:B------:R-:W4:Y:S11]  /*33600*/  LDL.LU.64 R66, [R1+0x4a8] ;  /* 0x0004a80001427983 */ /* 0x000f360000300a00 */
[----:B------:R-:W-:Y:S06]  /*33610*/  @!UPT UIADD3 URZ, URZ, URZ, URZ ;  /* 0x0000003f3f3ff290 */ /* 0x000fec000fffe03f */
[----:B------:R-:W-:Y:S02]  /*33620*/  IMAD.MOV.U32 R38, RZ, RZ, R44 ;  /* 0x000000ffff267224 */ /* 0x000fe400078e002c */
[----:B------:R-:W-:Y:S02]  /*33630*/  IMAD.MOV.U32 R39, RZ, RZ, R45 ;  /* 0x000000ffff277224 */ /* 0x000fe400078e002d */
[----:B------:R-:W-:Y:S01]  /*33640*/  IMAD.MOV.U32 R51, RZ, RZ, R46 ;  /* 0x000000ffff337224 */ /* 0x000fe200078e002e */
[----:B------:R-:W4:Y:S01]  /*33650*/  LDL.LU.64 R44, [R1+0x480] ;  /* 0x00048000012c7983 */ /* 0x000f220000300a00 */
[----:B------:R-:W-:-:S03]  /*33660*/  IMAD.MOV.U32 R50, RZ, RZ, R47 ;  /* 0x000000ffff327224 */ /* 0x000fc600078e002f */
[----:B------:R-:W4:Y:S04]  /*33670*/  LDL.LU.64 R46, [R1+0x488] ;  /* 0x00048800012e7983 */ /* 0x000f280000300a00 */
[----:B------:R-:W-:Y:S04]  /*33680*/  STL [R1+0x47bc], R50 ;  /* 0x0047bc3201007387 */ /* 0x000fe80000100800 */
[----:B------:R-:W-:Y:S04]  /*33690*/  STL [R1+0x47b8], R51 ;  /* 0x0047b83301007387 */ /* 0x000fe80000100800 */
[----:B------:R-:W-:Y:S04]  /*336a0*/  STL [R1+0x47b4], R39 ;  /* 0x0047b42701007387 */ /* 0x000fe80000100800 */
[----:B------:R1:W-:Y:S02]  /*336b0*/  STL [R1+0x47b0], R38 ;  /* 0x0047b02601007387 */ /* 0x0003e40000100800 */
        /* <DEDUP_REMOVED lines=21> */
[-C--:B------:R-:W-:Y:S11]  /*33810*/  HMMA.1688.F32.TF32 R28, R112, R32.reuse, R28 ;  /* 0x00000020701c723c */ /* 0x080ff6000008101c */
[----:B------:R-:W-:Y:S04]  /*33820*/  @!UPT UIADD3 URZ, URZ, URZ, URZ ;  /* 0x0000003f3f3ff290 */ /* 0x000fe8000fffe03f */
[----:B------:R1:W-:Y:S04]  /*33830*/  STL.64 [R1+0xaa0], R36 ;  /* 0x000aa02401007387 */ /* 0x0003e80000100a00 */
[----:B------:R1:W-:Y:S04]  /*33840*/  STL.64 [R1+0xaa8], R38 ;  /* 0x000aa82601007387 */ /* 0x0003e80000100a00 */
[----:B-1----:R-:W2:Y:S04]  /*33850*/  LDL.LU.64 R36, [R1+0x270] ;  /* 0x0002700001247983 */ /* 0x002ea80000300a00 */
[----:B------:R-:W2:Y:S04]  /*33860*/  LDL.LU.64 R38, [R1+0x278] ;  /* 0x0002780001267983 */ /* 0x000ea80000300a00 */
[----:B------:R-:W-:Y:S04]  /*33870*/  STL.64 [R1+0x2830], R28 ;  /* 0x0028301c01007387 */ /* 0x000fe80000100a00 */
[----:B------:R-:W-:Y:S04]  /*33880*/  STL.64 [R1+0x2838], R30 ;  /* 0x0028381e01007387 */ /* 0x000fe80000100a00 */
[----:B------:R-:W1:Y:S04]  /*33890*/  LDSM.16.M88.4 R28, [R3+0x4000] ;  /* 0x00400000031c783b */ /* 0x000e680000000200 */
[----:B-1----:R-:W-:Y:S04]  /*338a0*/  STL [R1+0x47c4], R30 ;  /* 0x0047c41e01007387 */ /* 0x002fe80000100800 */
[----:B------:R-:W-:Y:S04]  /*338b0*/  STL [R1+0x47c0], R31 ;  /* 0x0047c01f01007387 */ /* 0x000fe80000100800 */
[----:B------:R-:W2:Y:S04]  /*338c0*/  LDL.LU.64 R48, [R1+0x220] ;  /* 0x0002200001307983 */ /* 0x000ea80000300a00 */
[----:B------:R-:W2:Y:S01]  /*338d0*/  LDL.LU.64 R50, [R1+0x228] ;  /* 0x0002280001327983 */ /* 0x000ea20000300a00 */
[-C--:B---3--:R-:W-:Y:S11]  /*338e0*/  HMMA.1688.F32.TF32 R24, R116, R32.reuse, R24 ;  /* 0x000000207418723c */ /* 0x088ff60000081018 */
[----:B------:R-:W-:Y:S11]  /*338f0*/  @!UPT UIADD3 URZ, URZ, URZ, URZ ;  /* 0x0000003f3f3ff290 */ /* 0x000ff6000fffe03f */
[----:B------:R-:W-:Y:S01]  /*33900*/  @!UPT UIADD3 URZ, URZ, URZ, URZ ;  /* 0x0000003f3f3ff290 */ /* 0x000fe2000fffe03f */
[----:B------:R-:W-:Y:S04]  /*33910*/  STL.64 [R1+0xa70], R24 ;  /* 0x000a701801007387 */ /* 0x000fe80000100a00 */
[----:B------:R-:W-:Y:S04]  /*33920*/  STL.64 [R1+0xa78], R26 ;  /* 0x000a781a01007387 */ /* 0x000fe80000100a00 */
[----:B------:R-:W1:Y:S01]  /*33930*/  LDSM.16.M88.4 R24, [R3+0x4800] ;  /* 0x004800000318783b */ /* 0x000e620000000200 */
[-C--:B----4-:R-:W-:Y:S08]  /*33940*/  HMMA.1688.F32.TF32 R68, R120, R32.reuse, R64 ;  /* 0x000000207844723c */ /* 0x090ff00000081040 */
[-C--:B------:R-:W-:Y:S01]  /*33950*/  HMMA.1688.F32.TF32 R64, R124, R32.reuse, R44 ;  /* 0x000000207c40723c */ /* 0x080fe2000008102c */
[----:B-1----:R-:W-:Y:S04]  /*33960*/  STL [R1+0x47cc], R26 ;  /* 0x0047cc1a01007387 */ /* 0x002fe80000100800 */
[----:B------:R-:W-:Y:S04]  /*33970*/  STL [R1+0x47c8], R27 ;  /* 0x0047c81b01007387 */ /* 0x000fe80000100800 */
[----:B------:R-:W3:Y:S06]  /*33980*/  LDL.LU.64 R44, [R1+0x1f20] ;  /* 0x001f2000012c7983 */ /* 0x000eec0000300a00 */
[----:B------:R-:W-:Y:S04]  /*33990*/  STL.64 [R1+0x28e0], R68 ;  /* 0x0028e04401007387 */ /* 0x000fe80000100a00 */
[----:B------:R-:W-:Y:S04]  /*339a0*/  STL.64 [R1+0x28e8], R70 ;  /* 0x0028e84601007387 */ /* 0x000fe80000100a00 */
[----:B------:R-:W3:Y:S01]  /*339b0*/  LDL.LU.64 R46, [R1+0x1f28] ;  /* 0x001f2800012e7983 */ /* 0x000ee20000300a00 */
[-C--:B------:R-:W-:Y:S03]  /*339c0*/  HMMA.1688.F32.TF32 R60, R128, R32.reuse, R60 ;  /* 0x00000020803c723c */ /* 0x080fe6000008103c */
[----:B------:R-:W-:Y:S04]  /*339d0*/  STL.64 [R1+0xa50], R64 ;  /* 0x000a504001007387 */ /* 0x000fe80000100a00 */
[----:B------:R-:W-:Y:S04]  /*339e0*/  STL.64 [R1+0xa58], R66 ;  /* 0x000a584201007387 */ /* 0x000fe80000100a00 */
[----:B------:R-:W4:Y:S04]  /*339f0*/  LDL.LU.64 R72, [R1+0x1bc0] ;  /* 0x001bc00001487983 */ /* 0x000f280000300a00 */
[----:B------:R-:W4:Y:S08]  /*33a00*/  LDL.LU.64 R74, [R1+0x1bc8] ;  /* 0x001bc800014a7983 */ /* 0x000f300000300a00 */
[----:B------:R-:W-:Y:S04]  /*33a10*/  STL.64 [R1+0x29a0], R60 ;  /* 0x0029a03c01007387 */ /* 0x000fe80000100a00 */
[----:B------:R1:W-:Y:S02]  /*33a20*/  STL.64 [R1+0x29a8], R62 ;  /* 0x0029a83e01007387 */ /* 0x0003e40000100a00 */
[-C--:B-1----:R-:W-:Y:S02]  /*33a30*/  HMMA.1688.F32.TF32 R60, R132, R32.reuse, R40 ;  /* 0x00000020843c723c */ /* 0x082fe40000081028 */
[----:B------:R-:W4:Y:S04]  /*33a40*/  LDL.LU.64 R40, [R1+0x17d0] ;  /* 0x0017d00001287983 */ /* 0x000f280000300a00 */
[----:B------:R-:W4:Y:S02]  /*33a50*/  LDL.LU.64 R42, [R1+0x17d8] ;  /* 0x0017d800012a7983 */ /* 0x000f240000300a00 */
[-C--:B--2---:R-:W-:Y:S11]  /*33a60*/  HMMA.1688.F32.TF32 R56, R136, R32.reuse, R56 ;  /* 0x000000208838723c */ /* 0x084ff60000081038 */
[----:B------:R-:W-:Y:S04]  /*33a70*/  @!UPT UIADD3 URZ, URZ, URZ, URZ ;  /* 0x0000003f3f3ff290 */ /* 0x000fe8000fffe03f */
[----:B------:R-:W-:Y:S04]  /*33a80*/  STL.64 [R1+0xb20], R60 ;  /* 0x000b203c01007387 */ /* 0x000fe80000100a00 */
[----:B------:R-:W-:Y:S04]  /*33a90*/  STL.64 [R1+0xb28], R62 ;  /* 0x000b283e01007387 */ /* 0x000fe80000100a00 */
[----:B------:R-:W2:Y:S04]  /*33aa0*/  LDL.LU.64 R68, [R1+0x1130] ;  /* 0x0011300001447983 */ /* 0x000ea80000300a00 */
[----:B------:R-:W2:Y:S04]  /*33ab0*/  LDL.LU.64 R70, [R1+0x1138] ;  /* 0x0011380001467983 */ /* 0x000ea80000300a00 */
[----:B------:R-:W-:Y:S04]  /*33ac0*/  STL.64 [R1+0x2a60], R56 ;  /* 0x002a603801007387 */ /* 0x000fe80000100a00 */
[----:B------:R-:W-:Y:S04]  /*33ad0*/  STL.64 [R1+0x2a68], R58 ;  /* 0x002a683a01007387 */ /* 0x000fe80000100a00 */
[----:B------:R-:W2:Y:S01]  /*33ae0*/  LDL.LU.64 R64, [R1+0x970] ;  /* 0x0009700001407983 */ /* 0x000ea20000300a00 */
[-C--:B------:R-:W-:Y:S03]  /*33af0*/  HMMA.1688.F32.TF32 R52, R144, R32.reuse, R52 ;  /* 0x000000209034723c */ /* 0x080fe60000081034 */
[----:B------:R-:W2:Y:S11]  /*33b00*/  LDL.LU.64 R66, [R1+0x978] ;  /* 0x0009780001427983 */ /* 0x000eb60000300a00 */
[----:B------:R-:W-:Y:S09]  /*33b10*/  @!UPT UIADD3 URZ, URZ, URZ, URZ ;  /* 0x0000003f3f3ff290 */ /* 0x000ff2000fffe03f */
[----:B------:R-:W-:Y:S04]  /*33b20*/  STL.64 [R1+0xc50], R52 ;  /* 0x000c503401007387 */ /* 0x000fe80000100a00 */
[----:B------:R1:W-:Y:S02]  /*33b30*/  STL.64 [R1+0xc58], R54 ;  /* 0x000c583601007387 */ /* 0x0003e40000100a00 */
[-C--:B-1----:R-:W-:Y:S02]  /*33b40*/  HMMA.1688.F32.TF32 R52, R140, R32.reuse, R36 ;  /* 0x000000208c34723c */ /* 0x082fe40000081024 */
[----:B------:R-:W2:Y:S04]  /*33b50*/  LDL.LU.64 R36, [R1+0x650] ;  /* 0x0006500001247983 */ /* 0x000ea80000300a00 */
[----:B------:R-:W2:Y:S11]  /*33b60*/  LDL.LU.64 R38, [R1+0x658] ;  /* 0x0006580001267983 */ /* 0x000eb60000300a00 */
[----:B------:R-:W-:Y:S06]  /*33b70*/  @!UPT UIADD3 URZ, URZ, URZ, URZ ;  /* 0x0000003f3f3ff290 */ /* 0x000fec000fffe03f */
[----:B------:R1:W-:Y:S04]  /*33b80*/  STL.64 [R1+0x2b30], R52 ;  /* 0x002b303401007387 */ /* 0x0003e80000100a00 */
[----:B------:R1:W-:Y:S04]  /*33b90*/  STL.64 [R1+0x2b38], R54 ;  /* 0x002b383601007387 */ /* 0x0003e80000100a00 */
[----:B------:R-:W2:Y:S04]  /*33ba0*/  LDL.LU.64 R60, [R1+0x520] ;  /* 0x00052000013c7983 */ /* 0x000ea80000300a00 */
[----:B------:R-:W2:Y:S01]  /*33bb0*/  LDL.LU.64 R62, [R1+0x528] ;  /* 0x00052800013e7983 */ /* 0x000ea20000300a00 */
[-C--:B------:R-:W-:Y:S11]  /*33bc0*/  HMMA.1688.F32.TF32 R48, R84, R32.reuse, R48 ;  /* 0x000000205430723c */ /* 0x080ff60000081030 */
[----:B------:R-:W-:Y:S11]  /*33bd0*/  @!UPT UIADD3 URZ, URZ, URZ, URZ ;  /* 0x0000003f3f3ff290 */ /* 0x000ff6000fffe03f */
[----:B------:R-:W-:Y:S01]  /*33be0*/  @!UPT UIADD3 URZ, URZ, URZ, URZ ;  /* 0x0000003f3f3ff290 */ /* 0x000fe2000fffe03f */
[----:B------:R1:W-:Y:S04]  /*33bf0*/  STL.64 [R1+0x1fd0], R48 ;  /* 0x001fd03001007387 */ /* 0x0003e80000100a00 */
[----:B------:R1:W-:Y:S04]  /*33c00*/  STL.64 [R1+0x1fd8], R50 ;  /* 0x001fd83201007387 */ /* 0x0003e80000100a00 */
[----:B-1----:R-:W2:Y:S04]  /*33c10*/  LDL.LU.64 R52, [R1+0x490] ;  /* 0x0004900001347983 */ /* 0x002ea80000300a00 */
[----:B------:R-:W2:Y:S04]  /*33c20*/  LDL.LU.64 R54, [R1+0x498] ;  /* 0x0004980001367983 */ /* 0x000ea80000300a00 */
[----:B------:R-:W2:Y:S04]  /*33c30*/  LDL.LU.64 R56, [R1+0x470] ;  /* 0x0004700001387983 */ /* 0x000ea80000300a00 */
[----:B------:R-:W2:Y:S01]  /*33c40*/  LDL.LU.64 R58, [R1+0x478] ;  /* 0x00047800013a7983 */ /* 0x000ea20000300a00 */
[----:B------:R-:W-:Y:S03]  /*33c50*/  HMMA.1688.F32.TF32 R20, R88, R32, R20 ;  /* 0x000000205814723c */ /* 0x000fe60000081014 */
[----:B------:R-:W2:Y:S04]  /*33c60*/  LDL.LU.64 R48, [R1+0x450] ;  /* 0x0004500001307983 */ /* 0x000ea80000300a00 */
[----:B------:R-:W2:Y:S11]  /*33c70*/  LDL.LU.64 R50, [R1+0x458] ;  /* 0x0004580001327983 */ /* 0x000eb60000300a00 */
[----:B------:R-:W-:Y:S05]  /*33c80*/  @!UPT UIADD3 URZ, URZ, URZ, URZ ;  /* 0x0000003f3f3ff290 */ /* 0x000fea000fffe03f */
[----:B------:R-:W-:Y:S04]  /*33c90*/  STL.64 [R1+0x2bb0], R20 ;  /* 0x002bb01401007387 */ /* 0x000fe80000100a00 */
[----:B------:R4:W-:Y:S01]  /*33ca0*/  STL.64 [R1+0x2bb8], R22 ;  /* 0x002bb81601007387 */ /* 0x0009e20000100a00 */
[-C--:B---3--:R-:W-:Y:S08]  /*33cb0*/  HMMA.1688.F32.TF32 R76, R92, R28.reuse, R44 ;  /* 0x0000001c5c4c723c */ /* 0x088ff0000008102c */
[-C--:B----4-:R-:W-:Y:S11]  /*33cc0*/  HMMA.1688.F32.TF32 R20, R96, R28.reuse, R72 ;  /* 0x0000001c6014723c */ /* 0x090ff60000081048 */
[----:B------:R-:W-:Y:S05]  /*33cd0*/  @!UPT UIADD3 URZ, URZ, URZ, URZ ;  /* 0x0000003f3f3ff290 */ /* 0x000fea000fffe03f */
[----:B------:R-:W-:Y:S02]  /*33ce0*/  IMAD.MOV.U32 R34, RZ, RZ, R78 ;  /* 0x000000ffff227224 */ /* 0x000fe400078e004e */
[----:B------:R-:W-:Y:S02]  /*33cf0*/  IMAD.MOV.U32 R35, RZ, RZ, R79 ;  /* 0x000000ffff237224 */ /* 0x000fe400078e004f */
[----:B------:R-:W-:Y:S02]  /*33d00*/  IMAD.MOV.U32 R47, RZ, RZ, R77 ;  /* 0x000000ffff2f7224 */ /* 0x000fe400078e004d */
[----:B------:R-:W-:Y:S01]  /*33d10*/  IMAD.MOV.U32 R46, RZ, RZ, R76 ;  /* 0x000000ffff2e7224 */ /* 0x000fe200078e004c */
[----:B------:R-:W-:Y:S04]  /*33d20*/  STL.64 [R1+0x47d8], R34 ;  /* 0x0047d82201007387 */ /* 0x000fe80000100a00 */
[----:B------:R-:W-:Y:S04]  /*33d30*/  STL [R1+0x47d4], R47 ;  /* 0x0047d42f01007387 */ /* 0x000fe80000100800 */
[----:B------:R1:W-:Y:S04]  /*33d40*/  STL [R1+0x47d0], R46 ;  /* 0x0047d02e01007387 */ /* 0x0003e80000100800 */
[----:B------:R-:W3:Y:S04]  /*33d50*/  LDL.LU.64 R44, [R1+0x3f0] ;  /* 0x0003f000012c7983 */ /* 0x000ee80000300a00 */
[----:B-1----:R-:W3:Y:S04]  /*33d60*/  LDL.LU.64 R46, [R1+0x3f8] ;  /* 0x0003f800012e7983 */ /* 0x002ee80000300a00 */
[----:B------:R-:W-:Y:S04]  /*33d70*/  STL.64 [R1+0x2160], R20 ;  /* 0x0021601401007387 */ /* 0x000fe80000100a00 */
[----:B------:R1:W-:Y:S02]  /*33d80*/  STL.64 [R1+0x2168], R22 ;  /* 0x0021681601007387 */ /* 0x0003e40000100a00 */
[-C--:B-1----:R-:W-:Y:S02]  /*33d90*/  HMMA.1688.F32.TF32 R20, R100, R28.reuse, R40 ;  /* 0x0000001c6414723c */ /* 0x082fe40000081028 */
[----:B------:R-:W4:Y:S04]  /*33da0*/  LDL.LU.64 R40, [R1+0x390] ;  /* 0x0003900001287983 */ /* 0x000f280000300a00 */
[----:B------:R-:W4:Y:S11]  /*33db0*/  LDL.LU.64 R42, [R1+0x398] ;  /* 0x00039800012a7983 */ /* 0x000f360000300a00 */
[----:B------:R-:W-:Y:S06]  /*33dc0*/  @!UPT UIADD3 URZ, URZ, URZ, URZ ;  /* 0x0000003f3f3ff290 */ /* 0x000fec000fffe03f */
[----:B------:R-:W-:Y:S04]  /*33dd0*/  STL.64 [R1+0x9e0], R20 ;  /* 0x0009e01401007387 */ /* 0x000fe80000100a00 */
[----:B------:R2:W-:Y:S04]  /*33de0*/  STL.64 [R1+0x9e8], R22 ;  /* 0x0009e81601007387 */ /* 0x0005e80000100a00 */
[----:B------:R-:W4:Y:S04]  /*33df0*/  LDL.LU.64 R32, [R1+0x2d0] ;  /* 0x0002d00001207983 */ /* 0x000f280000300a00 */
[----:B------:R-:W4:Y:S01]  /*33e00*/  LDL.LU.64 R34, [R1+0x2d8] ;  /* 0x0002d80001227983 */ /* 0x000f220000300a00 */
[-C--:B--2---:R-:W-:Y:S08]  /*33e10*/  HMMA.1688.F32.TF32 R20, R104, R28.reuse, R68 ;  /* 0x0000001c6814723c */ /* 0x084ff00000081044 */
[-C--:B------:R-:W-:Y:S11]  /*33e20*/  HMMA.1688.F32.TF32 R64, R108, R28.reuse, R64 ;  /* 0x0000001c6c40723c */ /* 0x080ff60000081040 */
[----:B------:R-:W-:Y:S04]  /*33e30*/  @!UPT UIADD3 URZ, URZ, URZ, URZ ;  /* 0x0000003f3f3ff290 */ /* 0x000fe8000fffe03f */
[----:B------:R1:W-:Y:S04]  /*33e40*/  STL.64 [R1+0x26c0], R20 ;  /* 0x0026c01401007387 */ /* 0x0003e80000100a00 */
[----:B------:R2:W-:Y:S04]  /*33e50*/  STL.64 [R1+0x26c8], R22 ;  /* 0x0026c81601007387 */ /* 0x0005e80000100a00 */
[----:B-1----:R-:W4:Y:S04]  /*33e60*/  LDL.LU.64 R20, [R1+0x260] ;  /* 0x0002600001147983 */ /* 0x002f280000300a00 */
[----:B--2---:R-:W2:Y:S04]  /*33e70*/  LDL.LU.64 R22, [R1+0x268] ;  /* 0x0002680001167983 */ /* 0x004ea80000300a00 */
[----:B------:R-:W-:Y:S04]  /*33e80*/  STL.64 [R1+0x9d0], R64 ;  /* 0x0009d04001007387 */ /* 0x000fe80000100a00 */
[----:B------:R1:W-:Y:S02]  /*33e90*/  STL.64 [R1+0x9d8], R66 ;  /* 0x0009d84201007387 */ /* 0x0003e40000100a00 */
[-C--:B-1----:R-:W-:Y:S02]  /*33ea0*/  HMMA.1688.F32.TF32 R64, R112, R28.reuse, R36 ;  /* 0x0000001c7040723c */ /* 0x082fe40000081024 */
[----:B------:R-:W2:Y:S04]  /*33eb0*/  LDL.LU.64 R36, [R1+0x210] ;  /* 0x0002100001247983 */ /* 0x000ea80000300a00 */
[----:B------:R-:W2:Y:S11]  /*33ec0*/  LDL.LU.64 R38, [R1+0x218] ;  /* 0x0002180001267983 */ /* 0x000eb60000300a00 */
[----:B------:R-:W-:Y:S06]  /*33ed0*/  @!UPT UIADD3 URZ, URZ, URZ, URZ ;  /* 0x0000003f3f3ff290 */ /* 0x000fec000fffe03f */
[----:B------:R-:W-:Y:S04]  /*33ee0*/  STL.64 [R1+0x27e0], R64 ;  /* 0x0027e04001007387 */ /* 0x000fe80000100a00 */
[----:B------:R1:W-:Y:S02]  /*33ef0*/  STL.64 [R1+0x27e8], R66 ;  /* 0x0027e84201007387 */ /* 0x0003e40000100a00 */
[-C--:B-1----:R-:W-:Y:S08]  /*33f00*/  HMMA.1688.F32.TF32 R64, R116, R28.reuse, R60 ;  /* 0x0000001c7440723c */ /* 0x082ff0000008103c */
[-C--:B------:R-:W-:Y:S01]  /*33f10*/  HMMA.1688.F32.TF32 R60, R120, R28.reuse, R52 ;  /* 0x0000001c783c723c */ /* 0x080fe20000081034 */
[----:B------:R-:W2:Y:S11]  /*33f20*/  LDL.LU.64 R52, [R1+0x1f90] ;  /* 0x001f900001347983 */ /* 0x000eb60000300a00 */
[----:B------:R-:W-:Y:S03]  /*33f30*/  @!UPT UIADD3 URZ, URZ, URZ, URZ ;  /* 0x0000003f3f3ff290 */ /* 0x000fe6000fffe03f */
[----:B------:R-:W-:Y:S04]  /*33f40*/  STL.64 [R1+0x9b0], R64 ;  /* 0x0009b04001007387 */ /* 0x000fe80000100a00 */
[----:B------:R-:W-:Y:S04]  /*33f50*/  STL.64 [R1+0x9b8], R66 ;  /* 0x0009b84201007387 */ /* 0x000fe80000100a00 */
[----:B------:R-:W2:Y:S04]  /*33f60*/  LDL.LU.64 R54, [R1+0x1f98] ;  /* 0x001f980001367983 */ /* 0x000ea80000300a00 */
        /* <DEDUP_REMOVED lines=11> */
[-C--:B---3--:R-:W-:Y:S02]  /*34020*/  HMMA.1688.F32.TF32 R56, R132, R28.reuse, R44 ;  /* 0x0000001c8438723c */ /* 0x088fe4000008102c */
[----:B------:R-:W3:Y:S04]  /*34030*/  LDL.LU.64 R44, [R1+0x1870] ;  /* 0x00187000012c7983 */ /* 0x000ee80000300a00 */
[----:B------:R-:W3:Y:S11]  /*34040*/  LDL.LU.64 R46, [R1+0x1878] ;  /* 0x00187800012e7983 */ /* 0x000ef60000300a00 */
[----:B------:R-:W-:Y:S06]  /*34050*/  @!UPT UIADD3 URZ, URZ, URZ, URZ ;  /* 0x0000003f3f3ff290 */ /* 0x000fec000fffe03f */
[----:B------:R-:W-:Y:S04]  /*34060*/  STL.64 [R1+0xa10], R56 ;  /* 0x000a103801007387 */ /* 0x000fe80000100a00 */
[----:B------:R4:W-:Y:S02]  /*34070*/  STL.64 [R1+0xa18], R58 ;  /* 0x000a183a01007387 */ /* 0x0009e40000100a00 */
[-C--:B----4-:R-:W-:Y:S02]  /*34080*/  HMMA.1688.F32.TF32 R56, R136, R28.reuse, R40 ;  /* 0x0000001c8838723c */ /* 0x090fe40000081028 */
[----:B------:R-:W4:Y:S04]  /*34090*/  LDL.LU.64 R40, [R1+0x1460] ;  /* 0x0014600001287983 */ /* 0x000f280000300a00 */
[----:B------:R-:W4:Y:S11]  /*340a0*/  LDL.LU.64 R42, [R1+0x1468] ;  /* 0x00146800012a7983 */ /* 0x000f360000300a00 */
[----:B------:R-:W-:Y:S06]  /*340b0*/  @!UPT UIADD3 URZ, URZ, URZ, URZ ;  /* 0x0000003f3f3ff290 */ /* 0x000fec000fffe03f */
[----:B------:R-:W-:Y:S04]  /*340c0*/  STL.64 [R1+0x2a10], R56 ;  /* 0x002a103801007387 */ /* 0x000fe80000100a00 */
[----:B------:R1:W-:Y:S02]  /*340d0*/  STL.64 [R1+0x2a18], R58 ;  /* 0x002a183a01007387 */ /* 0x0003e40000100a00 */
[-C--:B-1----:R-:W-:Y:S02]  /*340e0*/  HMMA.1688.F32.TF32 R56, R144, R28.reuse, R32 ;  /* 0x0000001c9038723c */ /* 0x082fe40000081020 */
[----:B------:R-:W4:Y:S04]  /*340f0*/  LDL.LU.64 R32, [R1+0xab0] ;  /* 0x000ab00001207983 */ /* 0x000f280000300a00 */
[----:B------:R-:W4:Y:S02]  /*34100*/  LDL.LU.64 R34, [R1+0xab8] ;  /* 0x000ab80001227983 */ /* 0x000f240000300a00 */
[-C--:B------:R-:W-:Y:S11]  /*34110*/  HMMA.1688.F32.TF32 R16, R88, R28.reuse, R16 ;  /* 0x0000001c5810723c */ /* 0x080ff60000081010 */
[----:B------:R-:W-:Y:S04]  /*34120*/  @!UPT UIADD3 URZ, URZ, URZ, URZ ;  /* 0x0000003f3f3ff290 */ /* 0x000fe8000fffe03f */
[----:B------:R-:W-:Y:S04]  /*34130*/  STL.64 [R1+0xb10], R56 ;  /* 0x000b103801007387 */ /* 0x000fe80000100a00 */
[----:B------:R2:W-:Y:S02]  /*34140*/  STL.64 [R1+0xb18], R58 ;  /* 0x000b183a01007387 */ /* 0x0005e40000100a00 */
[-C--:B--2---:R-:W-:Y:S02]  /*34150*/  HMMA.1688.F32.TF32 R56, R140, R28.reuse, R20 ;  /* 0x0000001c8c38723c */ /* 0x084fe40000081014 */
[----:B------:R-:W2:Y:S04]  /*34160*/  LDL.LU.64 R20, [R1+0x640] ;  /* 0x0006400001147983 */ /* 0x000ea80000300a00 */
[----:B------:R-:W2:Y:S02]  /*34170*/  LDL.LU.64 R22, [R1+0x648] ;  /* 0x0006480001167983 */ /* 0x000ea40000300a00 */
[----:B------:R-:W-:Y:S11]  /*34180*/  HMMA.1688.F32.TF32 R36, R84, R28, R36 ;  /* 0x0000001c5424723c */ /* 0x000ff60000081024 */
[----:B------:R-:W-:Y:S04]  /*34190*/  @!UPT UIADD3 URZ, URZ, URZ, URZ ;  /* 0x0000003f3f3ff290 */ /* 0x000fe8000fffe03f */
[----:B------:R1:W-:Y:S04]  /*341a0*/  STL.64 [R1+0x2ae0], R56 ;  /* 0x002ae03801007387 */ /* 0x0003e80000100a00 */
[----:B------:R1:W-:Y:S04]  /*341b0*/  STL.64 [R1+0x2ae8], R58 ;  /* 0x002ae83a01007387 */ /* 0x0003e80000100a00 */
[----:B------:R-:W2:Y:S04]  /*341c0*/  LDL.LU.64 R64, [R1+0x590] ;  /* 0x0005900001407983 */ /* 0x000ea80000300a00 */
[----:B------:R-:W2:Y:S04]  /*341d0*/  LDL.LU.64 R66, [R1+0x598] ;  /* 0x0005980001427983 */ /* 0x000ea80000300a00 */
[----:B------:R1:W-:Y:S04]  /*341e0*/  STL.64 [R1+0xc40], R36 ;  /* 0x000c402401007387 */ /* 0x0003e80000100a00 */
[----:B------:R1:W-:Y:S04]  /*341f0*/  STL.64 [R1+0xc48], R38 ;  /* 0x000c482601007387 */ /* 0x0003e80000100a00 */
[----:B------:R-:W2:Y:S04]  /*34200*/  LDL.LU.64 R60, [R1+0x580] ;  /* 0x00058000013c7983 */ /* 0x000ea80000300a00 */
[----:B------:R-:W2:Y:S04]  /*34210*/  LDL.LU.64 R62, [R1+0x588] ;  /* 0x00058800013e7983 */ /* 0x000ea80000300a00 */
[----:B-1----:R-:W2:Y:S04]  /*34220*/  LDL.LU.64 R56, [R1+0x550] ;  /* 0x0005500001387983 */ /* 0x002ea80000300a00 */
[----:B------:R-:W2:Y:S04]  /*34230*/  LDL.LU.64 R58, [R1+0x558] ;  /* 0x00055800013a7983 */ /* 0x000ea80000300a00 */
[----:B------:R-:W2:Y:S04]  /*34240*/  LDL.LU.64 R36, [R1+0x510] ;  /* 0x0005100001247983 */ /* 0x000ea80000300a00 */
[----:B------:R-:W2:Y:S01]  /*34250*/  LDL.LU.64 R38, [R1+0x518] ;  /* 0x0005180001267983 */ /* 0x000ea20000300a00 */
[----:B------:R-:W-:Y:S03]  /*34260*/  HMMA.1688.F32.TF32 R68, R92, R24, R52 ;  /* 0x000000185c44723c */ /* 0x000fe60000081034 */
[----:B------:R-:W-:Y:S04]  /*34270*/  STL.64 [R1+0x2b70], R16 ;  /* 0x002b701001007387 */ /* 0x000fe80000100a00 */
[----:B------:R1:W-:Y:S11]  /*34280*/  STL.64 [R1+0x2b78], R18 ;  /* 0x002b781201007387 */ /* 0x0003f60000100a00 */
[----:B------:R-:W-:Y:S06]  /*34290*/  @!UPT UIADD3 URZ, URZ, URZ, URZ ;  /* 0x0000003f3f3ff290 */ /* 0x000fec000fffe03f */
[----:B------:R-:W-:Y:S02]  /*342a0*/  IMAD.MOV.U32 R54, RZ, RZ, R68 ;  /* 0x000000ffff367224 */ /* 0x000fe400078e0044 */
[----:B------:R-:W-:-:S05]  /*342b0*/  IMAD.MOV.U32 R55, RZ, RZ, R69 ;  /* 0x000000ffff377224 */ /* 0x000fca00078e0045 */
[----:B------:R-:W-:Y:S01]  /*342c0*/  STL.64 [R1+0x47e0], R54 ;  /* 0x0047e03601007387 */ /* 0x000fe20000100a00 */
[-C--:B-1----:R-:W-:Y:S03]  /*342d0*/  HMMA.1688.F32.TF32 R16, R96, R24.reuse, R48 ;  /* 0x000000186010723c */ /* 0x082fe60000081030 */
[----:B------:R-:W2:Y:S04]  /*342e0*/  LDL.LU.64 R48, [R1+0x4e0] ;  /* 0x0004e00001307983 */ /* 0x000ea80000300a00 */
[----:B------:R-:W2:Y:S11]  /*342f0*/  LDL.LU.64 R50, [R1+0x4e8] ;  /* 0x0004e80001327983 */ /* 0x000eb60000300a00 */
[----:B------:R-:W-:Y:S05]  /*34300*/  @!UPT UIADD3 URZ, URZ, URZ, URZ ;  /* 0x0000003f3f3ff290 */ /* 0x000fea000fffe03f */
        /* <DEDUP_REMOVED lines=23> */
[-C--:B------:R-:W-:Y:S08]  /*34480*/  HMMA.1688.F32.TF32 R60, R120, R24.reuse, R60 ;  /* 0x00000018783c723c */ /* 0x080ff0000008103c */
[-C--:B------:R-:W-:Y:S07]  /*34490*/  HMMA.1688.F32.TF32 R52, R116, R24.reuse, R64 ;  /* 0x000000187434723c */ /* 0x080fee0000081040 */
[----:B------:R-:W-:Y:S04]  /*344a0*/  STL.64 [R1+0x2750], R16 ;  /* 0x0027501001007387 */ /* 0x000fe80000100a00 */
[----:B------:R-:W-:Y:S01]  /*344b0*/  STL.64 [R1+0x2758], R18 ;  /* 0x0027581201007387 */ /* 0x000fe20000100a00 */
[----:B------:R-:W-:Y:S01]  /*344c0*/  HMMA.1688.F32.TF32 R56, R124, R24, R56 ;  /* 0x000000187c38723c */ /* 0x000fe20000081038 */
[----:B------:R-:W-:-:S02]  /*344d0*/  IMAD.MOV.U32 R82, RZ, RZ, R70 ;  /* 0x000000ffff527224 */ /* 0x000fc400078e0046 */
[----:B------:R-:W1:Y:S01]  /*344e0*/  LDSM.16.M88.4 R20, [R3+0x5000] ;  /* 0x005000000314783b */ /* 0x000e620000000200 */
[----:B------:R-:W-:-:S03]  /*344f0*/  IMAD.MOV.U32 R83, RZ, RZ, R71 ;  /* 0x000000ffff537224 */ /* 0x000fc600078e0047 */
[----:B------:R-:W2:Y:S04]  /*34500*/  LDSM.16.M88.4 R16, [R3+0x5800] ;  /* 0x005800000310783b */ /* 0x000ea80000000200 */
[----:B------:R-:W-:Y:S04]  /*34510*/  STL.64 [R1+0x940], R52 ;  /* 0x0009403401007387 */ /* 0x000fe80000100a00 */
[----:B------:R1:W-:Y:S02]  /*34520*/  STL.64 [R1+0x948], R54 ;  /* 0x0009483601007387 */ /* 0x0003e40000100a00 */
[-C--:B-1----:R-:W-:Y:S02]  /*34530*/  HMMA.1688.F32.TF32 R52, R128, R24.reuse, R36 ;  /* 0x000000188034723c */ /* 0x082fe40000081024 */
[----:B------:R-:W-:Y:S04]  /*34540*/  STL.64 [R1+0x2840], R60 ;  /* 0x0028403c01007387 */ /* 0x000fe80000100a00 */
[----:B------:R-:W-:Y:S04]  /*34550*/  STL.64 [R1+0x2848], R62 ;  /* 0x0028483e01007387 */ /* 0x000fe80000100a00 */
[----:B------:R-:W2:Y:S04]  /*34560*/  LDL.LU.64 R36, [R1+0x2180] ;  /* 0x0021800001247983 */ /* 0x000ea80000300a00 */
[----:B------:R-:W-:Y:S04]  /*34570*/  STL.64 [R1+0x920], R56 ;  /* 0x0009203801007387 */ /* 0x000fe80000100a00 */
[----:B------:R-:W-:Y:S04]  /*34580*/  STL.64 [R1+0x928], R58 ;  /* 0x0009283a01007387 */ /* 0x000fe80000100a00 */
[----:B------:R-:W2:Y:S01]  /*34590*/  LDL.LU.64 R38, [R1+0x2188] ;  /* 0x0021880001267983 */ /* 0x000ea20000300a00 */
[-C--:B------:R-:W-:Y:S03]  /*345a0*/  HMMA.1688.F32.TF32 R48, R132, R24.reuse, R48 ;  /* 0x000000188430723c */ /* 0x080fe60000081030 */
[----:B------:R-:W-:Y:S04]  /*345b0*/  STL.64 [R1+0x28f0], R52 ;  /* 0x0028f03401007387 */ /* 0x000fe80000100a00 */
[----:B------:R-:W-:Y:S04]  /*345c0*/  STL.64 [R1+0x28f8], R54 ;  /* 0x0028f83601007387 */ /* 0x000fe80000100a00 */
[----:B------:R-:W2:Y:S11]  /*345d0*/  LDL.LU.64 R148, [R1+0x1d70] ;  /* 0x001d700001947983 */ /* 0x000eb60000300a00 */
[----:B------:R-:W-:Y:S01]  /*345e0*/  @!UPT UIADD3 URZ, URZ, URZ, URZ ;  /* 0x0000003f3f3ff290 */ /* 0x000fe2000fffe03f */
[----:B------:R-:W-:Y:S04]  /*345f0*/  STL.64 [R1+0x990], R48 ;  /* 0x0009903001007387 */ /* 0x000fe80000100a00 */
[----:B------:R-:W-:Y:S04]  /*34600*/  STL.64 [R1+0x998], R50 ;  /* 0x0009983201007387 */ /* 0x000fe80000100a00 */
[----:B------:R-:W2:Y:S01]  /*34610*/  LDL.LU.64 R150, [R1+0x1d78] ;  /* 0x001d780001967983 */ /* 0x000ea20000300a00 */
[-C--:B---3--:R-:W-:Y:S11]  /*34620*/  HMMA.1688.F32.TF32 R44, R136, R24.reuse, R44 ;  /* 0x00000018882c723c */ /* 0x088ff6000008102c */
[----:B------:R-:W-:Y:S11]  /*34630*/  @!UPT UIADD3 URZ, URZ, URZ, URZ ;  /* 0x0000003f3f3ff290 */ /* 0x000ff6000fffe03f */
[----:B------:R-:W-:Y:S01]  /*34640*/  @!UPT UIADD3 URZ, URZ, URZ, URZ ;  /* 0x0000003f3f3ff290 */ /* 0x000fe2000fffe03f */
[----:B------:R-:W-:Y:S04]  /*34650*/  STL.64 [R1+0x29b0], R44 ;  /* 0x0029b02c01007387 */ /* 0x000fe80000100a00 */
[----:B------:R-:W-:Y:S04]  /*34660*/  STL.64 [R1+0x29b8], R46 ;  /* 0x0029b82e01007387 */ /* 0x000fe80000100a00 */
[----:B------:R-:W3:Y:S04]  /*34670*/  LDL.LU.64 R76, [R1+0x1970] ;  /* 0x00197000014c7983 */ /* 0x000ee80000300a00 */
[----:B------:R-:W3:Y:S01]  /*34680*/  LDL.LU.64 R78, [R1+0x1978] ;  /* 0x00197800014e7983 */ /* 0x000ee20000300a00 */
[-C--:B----4-:R-:W-:Y:S03]  /*34690*/  HMMA.1688.F32.TF32 R40, R144, R24.reuse, R40 ;  /* 0x000000189028723c */ /* 0x090fe60000081028 */
[----:B------:R-:W4:Y:S04]  /*346a0*/  LDL.LU.64 R72, [R1+0x1570] ;  /* 0x0015700001487983 */ /* 0x000f280000300a00 */
[----:B------:R-:W4:Y:S04]  /*346b0*/  LDL.LU.64 R74, [R1+0x1578] ;  /* 0x00157800014a7983 */ /* 0x000f280000300a00 */
[----:B------:R-:W4:Y:S04]  /*346c0*/  LDL.LU.64 R68, [R1+0xc80] ;  /* 0x000c800001447983 */ /* 0x000f280000300a00 */
[----:B------:R-:W4:Y:S08]  /*346d0*/  LDL.LU.64 R70, [R1+0xc88] ;  /* 0x000c880001467983 */ /* 0x000f300000300a00 */
[----:B------:R-:W-:Y:S04]  /*346e0*/  STL.64 [R1+0x9f0], R40 ;  /* 0x0009f02801007387 */ /* 0x000fe80000100a00 */
[----:B------:R1:W-:Y:S02]  /*346f0*/  STL.64 [R1+0x9f8], R42 ;  /* 0x0009f82a01007387 */ /* 0x0003e40000100a00 */
[-C--:B-1----:R-:W-:Y:S02]  /*34700*/  HMMA.1688.F32.TF32 R40, R140, R24.reuse, R32 ;  /* 0x000000188c28723c */ /* 0x082fe40000081020 */
[----:B------:R-:W4:Y:S04]  /*34710*/  LDL.LU.64 R32, [R1+0x660] ;  /* 0x0006600001207983 */ /* 0x000f280000300a00 */
[----:B------:R-:W4:Y:S11]  /*34720*/  LDL.LU.64 R34, [R1+0x668] ;  /* 0x0006680001227983 */ /* 0x000f360000300a00 */
[----:B------:R-:W-:Y:S06]  /*34730*/  @!UPT UIADD3 URZ, URZ, URZ, URZ ;  /* 0x0000003f3f3ff290 */ /* 0x000fec000fffe03f */
[----:B------:R-:W-:Y:S04]  /*34740*/  STL.64 [R1+0x2a80], R40 ;  /* 0x002a802801007387 */ /* 0x000fe80000100a00 */
[----:B------:R-:W-:Y:S01]  /*34750*/  STL.64 [R1+0x2a88], R42 ;  /* 0x002a882a01007387 */ /* 0x000fe20000100a00 */
[-C--:B------:R-:W-:Y:S03]  /*34760*/  HMMA.1688.F32.TF32 R28, R84, R24.reuse, R28 ;  /* 0x00000018541c723c */ /* 0x080fe6000008101c */
        /* <DEDUP_REMOVED lines=15> */
[----:B-1----:R-:W4:Y:S04]  /*34860*/  LDL.LU.64 R28, [R1+0x3d0] ;  /* 0x0003d000011c7983 */ /* 0x002f280000300a00 */
[----:B------:R-:W4:Y:S01]  /*34870*/  LDL.LU.64 R30, [R1+0x3d8] ;  /* 0x0003d800011e7983 */ /* 0x000f220000300a00 */
[----:B------:R-:W-:Y:S11]  /*34880*/  HMMA.1688.F32.TF32 R12, R88, R24, R12 ;  /* 0x00000018580c723c */ /* 0x000ff6000008100c */
[----:B------:R-:W-:Y:S11]  /*34890*/  @!UPT UIADD3 URZ, URZ, URZ, URZ ;  /* 0x0000003f3f3ff290 */ /* 0x000ff6000fffe03f */
[----:B------:R-:W-:Y:S01]  /*348a0*/  @!UPT UIADD3 URZ, URZ, URZ, URZ ;  /* 0x0000003f3f3ff290 */ /* 0x000fe2000fffe03f */
[----:B------:R-:W-:Y:S04]  /*348b0*/  STL.64 [R1+0x2b20], R12 ;  /* 0x002b200c01007387 */ /* 0x000fe80000100a00 */
[----:B------:R3:W-:Y:S01]  /*348c0*/  STL.64 [R1+0x2b28], R14 ;  /* 0x002b280e01007387 */ /* 0x0007e20000100a00 */
[-C--:B--2---:R-:W-:Y:S11]  /*348d0*/  HMMA.1688.F32.TF32 R24, R96, R20.reuse, R148 ;  /* 0x000000146018723c */ /* 0x084ff60000081094 */
[----:B------:R-:W-:Y:S11]  /*348e0*/  @!UPT UIADD3 URZ, URZ, URZ, URZ ;  /* 0x0000003f3f3ff290 */ /* 0x000ff6000fffe03f */
[----:B------:R-:W-:Y:S01]  /*348f0*/  @!UPT UIADD3 URZ, URZ, URZ, URZ ;  /* 0x0000003f3f3ff290 */ /* 0x000fe2000fffe03f */
[----:B------:R-:W-:Y:S04]  /*34900*/  STL.64 [R1+0xc70], R24 ;  /* 0x000c701801007387 */ /* 0x000fe80000100a00 */
[----:B------:R1:W-:Y:S01]  /*34910*/  STL.64 [R1+0xc78], R26 ;  /* 0x000c781a01007387 */ /* 0x0003e20000100a00 */
[-C--:B---3--:R-:W-:Y:S08]  /*34920*/  HMMA.1688.F32.TF32 R12, R100, R20.reuse, R76 ;  /* 0x00000014640c723c */ /* 0x088ff0000008104c */
[-C--:B----4-:R-:W-:Y:S08]  /*34930*/  HMMA.1688.F32.TF32 R72, R104, R20.reuse, R72 ;  /* 0x000000146848723c */ /* 0x090ff00000081048 */
[-C--:B-1----:R-:W-:Y:S07]  /*34940*/  HMMA.1688.F32.TF32 R24, R108, R20.reuse, R68 ;  /* 0x000000146c18723c */ /* 0x082fee0000081044 */
[----:B------:R-:W-:Y:S04]  /*34950*/  STL.64 [R1+0x900], R12 ;  /* 0x0009000c01007387 */ /* 0x000fe80000100a00 */
[----:B------:R1:W-:Y:S02]  /*34960*/  STL.64 [R1+0x908], R14 ;  /* 0x0009080e01007387 */ /* 0x0003e40000100a00 */
[-C--:B-1----:R-:W-:Y:S02]  /*34970*/  HMMA.1688.F32.TF32 R12, R112, R20.reuse, R32 ;  /* 0x00000014700c723c */ /* 0x082fe40000081020 */
[----:B------:R-:W-:Y:S04]  /*34980*/  STL.64 [R1+0x1f90], R72 ;  /* 0x001f904801007387 */ /* 0x000fe80000100a00 */
[----:B------:R-:W-:Y:S04]  /*34990*/  STL.64 [R1+0x1f98], R74 ;  /* 0x001f984a01007387 */ /* 0x000fe80000100a00 */
[----:B------:R-:W2:Y:S04]  /*349a0*/  LDL.LU.64 R32, [R1+0x370] ;  /* 0x0003700001207983 */ /* 0x000ea80000300a00 */
[----:B------:R1:W-:Y:S04]  /*349b0*/  STL.64 [R1+0x910], R24 ;  /* 0x0009101801007387 */ /* 0x0003e80000100a00 */
[----:B------:R3:W-:Y:S04]  /*349c0*/  STL.64 [R1+0x918], R26 ;  /* 0x0009181a01007387 */ /* 0x0007e80000100a00 */
[----:B------:R-:W2:Y:S04]  /*349d0*/  LDL.LU.64 R34, [R1+0x378] ;  /* 0x0003780001227983 */ /* 0x000ea80000300a00 */
[----:B------:R-:W-:Y:S04]  /*349e0*/  STL.64 [R1+0x26d0], R12 ;  /* 0x0026d00c01007387 */ /* 0x000fe80000100a00 */
[----:B------:R4:W-:Y:S04]  /*349f0*/  STL.64 [R1+0x26d8], R14 ;  /* 0x0026d80e01007387 */ /* 0x0009e80000100a00 */
[----:B-1----:R-:W2:Y:S04]  /*34a00*/  LDL.LU.64 R24, [R1+0x2b0] ;  /* 0x0002b00001187983 */ /* 0x002ea80000300a00 */
[----:B---3--:R-:W3:Y:S01]  /*34a10*/  LDL.LU.64 R26, [R1+0x2b8] ;  /* 0x0002b800011a7983 */ /* 0x008ee20000300a00 */
[-C--:B----4-:R-:W-:Y:S08]  /*34a20*/  HMMA.1688.F32.TF32 R12, R116, R20.reuse, R64 ;  /* 0x00000014740c723c */ /* 0x090ff00000081040 */
[-C--:B------:R-:W-:Y:S11]  /*34a30*/  HMMA.1688.F32.TF32 R60, R120, R20.reuse, R60 ;  /* 0x00000014783c723c */ /* 0x080ff6000008103c */
[----:B------:R-:W-:Y:S04]  /*34a40*/  @!UPT UIADD3 URZ, URZ, URZ, URZ ;  /* 0x0000003f3f3ff290 */ /* 0x000fe8000fffe03f */
[----:B------:R-:W-:Y:S01]  /*34a50*/  STL.64 [R1+0x8f0], R12 ;  /* 0x0008f00c01007387 */ /* 0x000fe20000100a00 */
[-C--:B------:R-:W-:Y:S03]  /*34a60*/  HMMA.1688.F32.TF32 R56, R124, R20.reuse, R56 ;  /* 0x000000147c38723c */ /* 0x080fe60000081038 */
[----:B------:R1:W-:Y:S05]  /*34a70*/  STL.64 [R1+0x8f8], R14 ;  /* 0x0008f80e01007387 */ /* 0x0003ea0000100a00 */
[-C--:B-1----:R-:W-:Y:S01]  /*34a80*/  HMMA.1688.F32.TF32 R12, R128, R20.reuse, R52 ;  /* 0x00000014800c723c */ /* 0x082fe20000081034 */
[----:B------:R-:W-:Y:S07]  /*34a90*/  STL.64 [R1+0x27f0], R60 ;  /* 0x0027f03c01007387 */ /* 0x000fee0000100a00 */
[-C--:B------:R-:W-:Y:S01]  /*34aa0*/  HMMA.1688.F32.TF32 R52, R132, R20.reuse, R48 ;  /* 0x000000148434723c */ /* 0x080fe20000081030 */
[----:B------:R-:W-:Y:S07]  /*34ab0*/  STL.64 [R1+0x27f8], R62 ;  /* 0x0027f83e01007387 */ /* 0x000fee0000100a00 */
[-C--:B------:R-:W-:Y:S01]  /*34ac0*/  HMMA.1688.F32.TF32 R48, R136, R20.reuse, R44 ;  /* 0x000000148830723c */ /* 0x080fe2000008102c */
[----:B------:R-:W-:Y:S04]  /*34ad0*/  STL.64 [R1+0x8d0], R56 ;  /* 0x0008d03801007387 */ /* 0x000fe80000100a00 */
[----:B------:R-:W-:Y:S04]  /*34ae0*/  STL.64 [R1+0x8d8], R58 ;  /* 0x0008d83a01007387 */ /* 0x000fe80000100a00 */
[----:B------:R-:W-:Y:S04]  /*34af0*/  STL.64 [R1+0x28a0], R12 ;  /* 0x0028a00c01007387 */ /* 0x000fe80000100a00 */
[----:B------:R1:W-:Y:S02]  /*34b00*/  STL.64 [R1+0x28a8], R14 ;  /* 0x0028a80e01007387 */ /* 0x0003e40000100a00 */
[----:B-1----:R-:W-:Y:S02]  /*34b10*/  HMMA.1688.F32.TF32 R12, R144, R20, R28 ;  /* 0x00000014900c723c */ /* 0x002fe4000008101c */
[----:B------:R1:W-:Y:S04]  /*34b20*/  STL.64 [R1+0x8c0], R52 ;  /* 0x0008c03401007387 */ /* 0x0003e80000100a00 */
[----:B------:R2:W-:Y:S04]  /*34b30*/  STL.64 [R1+0x8c8], R54 ;  /* 0x0008c83601007387 */ /* 0x0005e80000100a00 */
[----:B------:R-:W-:Y:S04]  /*34b40*/  STL.64 [R1+0x2960], R48 ;  /* 0x0029603001007387 */ /* 0x000fe80000100a00 */
[----:B------:R-:W-:Y:S04]  /*34b50*/  STL.64 [R1+0x2968], R50 ;  /* 0x0029683201007387 */ /* 0x000fe80000100a00 */
[----:B------:R-:W2:Y:S04]  /*34b60*/  LDL.LU.64 R28, [R1+0x21b0] ;  /* 0x0021b000011c7983 */ /* 0x000ea80000300a00 */
[----:B------:R-:W2:Y:S04]  /*34b70*/  LDL.LU.64 R30, [R1+0x21b8] ;  /* 0x0021b800011e7983 */ /* 0x000ea80000300a00 */
[----:B------:R-:W2:Y:S04]  /*34b80*/  LDL.LU.64 R148, [R1+0x1ed0] ;  /* 0x001ed00001947983 */ /* 0x000ea80000300a00 */
[----:B------:R-:W2:Y:S01]  /*34b90*/  LDL.LU.64 R150, [R1+0x1ed8] ;  /* 0x001ed80001967983 */ /* 0x000ea20000300a00 */
[----:B------:R-:W-:-:S03]  /*34ba0*/  IMAD.MOV.U32 R45, RZ, RZ, R12 ;  /* 0x000000ffff2d7224 */ /* 0x000fc600078e000c */
[----:B------:R-:W2:Y:S01]  /*34bb0*/  LDL.LU.64 R76, [R1+0x1b10] ;  /* 0x001b1000014c7983 */ /* 0x000ea20000300a00 */
[----:B------:R-:W-:-:S03]  /*34bc0*/  IMAD.MOV.U32 R44, RZ, RZ, R13 ;  /* 0x000000ffff2c7224 */ /* 0x000fc600078e000d */
[----:B------:R-:W2:Y:S01]  /*34bd0*/  LDL.LU.64 R78, [R1+0x1b18] ;  /* 0x001b1800014e7983 */ /* 0x000ea20000300a00 */
[----:B------:R-:W-:Y:S02]  /*34be0*/  IMAD.MOV.U32 R41, RZ, RZ, R14 ;  /* 0x000000ffff297224 */ /* 0x000fe400078e000e */
[----:B------:R-:W-:Y:S01]  /*34bf0*/  IMAD.MOV.U32 R40, RZ, RZ, R15 ;  /* 0x000000ffff287224 */ /* 0x000fe200078e000f */
[----:B------:R-:W2:Y:S04]  /*34c00*/  LDL.LU.64 R12, [R1+0x1770] ;  /* 0x00177000010c7983 */ /* 0x000ea80000300a00 */
[----:B------:R-:W2:Y:S01]  /*34c10*/  LDL.LU.64 R14, [R1+0x1778] ;  /* 0x00177800010e7983 */ /* 0x000ea20000300a00 */
[-C--:B------:R-:W-:Y:S03]  /*34c20*/  HMMA.1688.F32.TF32 R8, R88, R20.reuse, R8 ;  /* 0x000000145808723c */ /* 0x080fe60000081008 */
[----:B------:R-:W2:Y:S04]  /*34c30*/  LDL.LU.64 R72, [R1+0x1120] ;  /* 0x0011200001487983 */ /* 0x000ea80000300a00 */
[----:B------:R-:W2:Y:S04]  /*34c40*/  LDL.LU.64 R74, [R1+0x1128] ;  /* 0x00112800014a7983 */ /* 0x000ea80000300a00 */
[----:B------:R-:W-:Y:S04]  /*34c50*/  STL [R1+0x4514], R40 ;  /* 0x0045142801007387 */ /* 0x000fe80000100800 */
[----:B------:R-:W-:Y:S04]  /*34c60*/  STL [R1+0x4510], R41 ;  /* 0x0045102901007387 */ /* 0x000fe80000100800 */
[----:B------:R-:W-:Y:S04]  /*34c70*/  STL [R1+0x450c], R44 ;  /* 0x00450c2c01007387 */ /* 0x000fe80000100800 */
[----:B------:R1:W-:Y:S04]  /*34c80*/  STL [R1+0x4508], R45 ;  /* 0x0045082d01007387 */ /* 0x0003e80000100800 */
[----:B------:R-:W2:Y:S04]  /*34c90*/  LDL.LU.64 R68, [R1+0x670] ;  /* 0x0006700001447983 */ /* 0x000ea80000300a00 */
[----:B------:R-:W2:Y:S02]  /*34ca0*/  LDL.LU.64 R70, [R1+0x678] ;  /* 0x0006780001467983 */ /* 0x000ea40000300a00 */
[-C--:B--2---:R-:W-:Y:S08]  /*34cb0*/  HMMA.1688.F32.TF32 R32, R140, R20.reuse, R32 ;  /* 0x000000148c20723c */ /* 0x084ff00000081020 */
[----:B---3--:R-:W-:Y:S11]  /*34cc0*/  HMMA.1688.F32.TF32 R24, R84, R20, R24 ;  /* 0x000000145418723c */ /* 0x008ff60000081018 */
[----:B------:R-:W-:Y:S04]  /*34cd0*/  @!UPT UIADD3 URZ, URZ, URZ, URZ ;  /* 0x0000003f3f3ff290 */ /* 0x000fe8000fffe03f */
[----:B------:R2:W-:Y:S04]  /*34ce0*/  STL.64 [R1+0x2a20], R32 ;  /* 0x002a202001007387 */ /* 0x0005e80000100a00 */
[----:B------:R3:W-:Y:S04]  /*34cf0*/  STL.64 [R1+0x2a28], R34 ;  /* 0x002a282201007387 */ /* 0x0007e80000100a00 */
[----:B------:R-:W4:Y:S04]  /*34d00*/  LDL.LU.64 R64, [R1+0x5a0] ;  /* 0x0005a00001407983 */ /* 0x000f280000300a00 */
[----:B------:R-:W4:Y:S04]  /*34d10*/  LDL.LU.64 R66, [R1+0x5a8] ;  /* 0x0005a80001427983 */ /* 0x000f280000300a00 */
[----:B------:R1:W-:Y:S04]  /*34d20*/  STL.64 [R1+0xa00], R24 ;  /* 0x000a001801007387 */ /* 0x0003e80000100a00 */
[----:B------:R1:W-:Y:S04]  /*34d30*/  STL.64 [R1+0xa08], R26 ;  /* 0x000a081a01007387 */ /* 0x0003e80000100a00 */
[----:B------:R-:W4:Y:S04]  /*34d40*/  LDL.LU.64 R60, [R1+0x560] ;  /* 0x00056000013c7983 */ /* 0x000f280000300a00 */
[----:B------:R-:W4:Y:S04]  /*34d50*/  LDL.LU.64 R62, [R1+0x568] ;  /* 0x00056800013e7983 */ /* 0x000f280000300a00 */
[----:B------:R-:W4:Y:S04]  /*34d60*/  LDL.LU.64 R56, [R1+0x530] ;  /* 0x0005300001387983 */ /* 0x000f280000300a00 */
[----:B------:R-:W4:Y:S04]  /*34d70*/  LDL.LU.64 R58, [R1+0x538] ;  /* 0x00053800013a7983 */ /* 0x000f280000300a00 */
[----:B-1----:R-:W4:Y:S04]  /*34d80*/  LDL.LU.64 R52, [R1+0x4f0] ;  /* 0x0004f00001347983 */ /* 0x002f280000300a00 */
[----:B--2---:R-:W2:Y:S04]  /*34d90*/  LDL.LU.64 R54, [R1+0x4f8] ;  /* 0x0004f80001367983 */ /* 0x004ea80000300a00 */
[----:B------:R-:W2:Y:S04]  /*34da0*/  LDL.LU.64 R44, [R1+0x4c0] ;  /* 0x0004c000012c7983 */ /* 0x000ea80000300a00 */
[----:B------:R-:W2:Y:S04]  /*34db0*/  LDL.LU.64 R46, [R1+0x4c8] ;  /* 0x0004c800012e7983 */ /* 0x000ea80000300a00 */
[----:B------:R-:W2:Y:S04]  /*34dc0*/  LDL.LU.64 R32, [R1+0x420] ;  /* 0x0004200001207983 */ /* 0x000ea80000300a00 */
[----:B---3--:R-:W3:Y:S04]  /*34dd0*/  LDL.LU.64 R34, [R1+0x428] ;  /* 0x0004280001227983 */ /* 0x008ee80000300a00 */
[----:B------:R-:W3:Y:S04]  /*34de0*/  LDL.LU.64 R24, [R1+0x3c0] ;  /* 0x0003c00001187983 */ /* 0x000ee80000300a00 */
[----:B------:R-:W3:Y:S04]  /*34df0*/  LDL.LU.64 R26, [R1+0x3c8] ;  /* 0x0003c800011a7983 */ /* 0x000ee80000300a00 */
[----:B------:R-:W-:Y:S04]  /*34e00*/  STL.64 [R1+0x2ad0], R8 ;  /* 0x002ad00801007387 */ /* 0x000fe80000100a00 */
[----:B------:R1:W-:Y:S01]  /*34e10*/  STL.64 [R1+0x2ad8], R10 ;  /* 0x002ad80a01007387 */ /* 0x0003e20000100a00 */
[-C--:B------:R-:W-:Y:S08]  /*34e20*/  HMMA.1688.F32.TF32 R148, R96, R16.reuse, R148 ;  /* 0x000000106094723c */ /* 0x080ff00000081094 */
[-C--:B------:R-:W-:Y:S08]  /*34e30*/  HMMA.1688.F32.TF32 R76, R100, R16.reuse, R76 ;  /* 0x00000010644c723c */ /* 0x080ff0000008104c */
[-C--:B-1----:R-:W-:Y:S07]  /*34e40*/  HMMA.1688.F32.TF32 R8, R104, R16.reuse, R12 ;  /* 0x000000106808723c */ /* 0x082fee000008100c */
[----:B------:R-:W-:Y:S04]  /*34e50*/  STL.64 [R1+0xb70], R148 ;  /* 0x000b709401007387 */ /* 0x000fe80000100a00 */
[----:B------:R-:W-:Y:S04]  /*34e60*/  STL.64 [R1+0xb78], R150 ;  /* 0x000b789601007387 */ /* 0x000fe80000100a00 */
[----:B------:R-:W3:Y:S04]  /*34e70*/  LDL.LU.64 R12, [R1+0x360] ;  /* 0x00036000010c7983 */ /* 0x000ee80000300a00 */
[----:B------:R-:W-:Y:S04]  /*34e80*/  STL.64 [R1+0x740], R76 ;  /* 0x0007404c01007387 */ /* 0x000fe80000100a00 */
[----:B------:R-:W-:Y:S04]  /*34e90*/  STL.64 [R1+0x748], R78 ;  /* 0x0007484e01007387 */ /* 0x000fe80000100a00 */
[----:B------:R-:W3:Y:S04]  /*34ea0*/  LDL.LU.64 R14, [R1+0x368] ;  /* 0x00036800010e7983 */ /* 0x000ee80000300a00 */
[----:B------:R1:W-:Y:S04]  /*34eb0*/  STL.64 [R1+0x1f00], R8 ;  /* 0x001f000801007387 */ /* 0x0003e80000100a00 */
[----:B------:R1:W-:Y:S01]  /*34ec0*/  STL.64 [R1+0x1f08], R10 ;  /* 0x001f080a01007387 */ /* 0x0003e20000100a00 */
[-C--:B------:R-:W-:Y:S03]  /*34ed0*/  HMMA.1688.F32.TF32 R72, R108, R16.reuse, R72 ;  /* 0x000000106c48723c */ /* 0x080fe60000081048 */
[----:B------:R-:W-:Y:S04]  /*34ee0*/  LDSM.16.M88.4 R148, [R3+0xb000] ;  /* 0x00b000000394783b */ /* 0x000fe80000000200 */
[----:B-1----:R-:W3:Y:S04]  /*34ef0*/  LDL.LU.64 R8, [R1+0x2a0] ;  /* 0x0002a00001087983 */ /* 0x002ee80000300a00 */
[----:B------:R-:W3:Y:S01]  /*34f00*/  LDL.LU.64 R10, [R1+0x2a8] ;  /* 0x0002a800010a7983 */ /* 0x000ee20000300a00 */
[----:B------:R-:W-:Y:S08]  /*34f10*/  HMMA.1688.F32.TF32 R68, R112, R16, R68 ;  /* 0x000000107044723c */ /* 0x000ff00000081044 */
[----:B------:R-:W-:Y:S03]  /*34f20*/  HMMA.1688.F32.TF32 R152, R92, R20, R36 ;  /* 0x000000145c98723c */ /* 0x000fe60000081024 */
[----:B------:R-:W-:Y:S04]  /*34f30*/  STL.64 [R1+0x760], R72 ;  /* 0x0007604801007387 */ /* 0x000fe80000100a00 */
[----:B------:R-:W-:Y:S01]  /*34f40*/  STL.64 [R1+0x768], R74 ;  /* 0x0007684a01007387 */ /* 0x000fe20000100a00 */
[----:B------:R-:W-:Y:S03]  /*34f50*/  HMMA.1688.F32.TF32 R4, R88, R16, R4 ;  /* 0x000000105804723c */ /* 0x000fe60000081004 */
[----:B------:R-:W-:Y:S04]  /*34f60*/  LDSM.16.M88.4 R72, [R3+0xb800] ;  /* 0x00b800000348783b */ /* 0x000fe80000000200 */
[----:B------:R-:W-:Y:S04]  /*34f70*/  STL.64 [R1+0x23c0], R68 ;  /* 0x0023c04401007387 */ /* 0x000fe80000100a00 */
[----:B------:R-:W-:Y:S04]  /*34f80*/  STL.64 [R1+0x23c8], R70 ;  /* 0x0023c84601007387 */ /* 0x000fe80000100a00 */
[----:B------:R-:W-:Y:S01]  /*34f90*/  LDSM.16.M88.4 R68, [R3+0xc000] ;  /* 0x00c000000344783b */ /* 0x000fe20000000200 */
[----:B------:R-:W-:-:S02]  /*34fa0*/  IMAD.MOV.U32 R39, RZ, RZ, R152 ;  /* 0x000000ffff277224 */ /* 0x000fc400078e0098 */
[----:B------:R-:W-:Y:S02]  /*34fb0*/  IMAD.MOV.U32 R38, RZ, RZ, R153 ;  /* 0x000000ffff267224 */ /* 0x000fe400078e0099 */
[----:B------:R-:W-:Y:S02]  /*34fc0*/  IMAD.MOV.U32 R42, RZ, RZ, R154 ;  /* 0x000000ffff2a7224 */ /* 0x000fe400078e009a */
[----:B------:R-:W-:Y:S02]  /*34fd0*/  IMAD.MOV.U32 R43, RZ, RZ, R155 ;  /* 0x000000ffff2b7224 */ /* 0x000fe400078e009b */
[-C--:B------:R-:W-:Y:S08]  /*34fe0*/  HMMA.1688.F32.TF32 R152, R92, R16.reuse, R28 ;  /* 0x000000105c98723c */ /* 0x080ff0000008101c */
[-C--:B----4-:R-:W-:Y:S08]  /*34ff0*/  HMMA.1688.F32.TF32 R64, R116, R16.reuse, R64 ;  /* 0x000000107440723c */ /* 0x090ff00000081040 */
[-C--:B------:R-:W-:Y:S08]  /*35000*/  HMMA.1688.F32.TF32 R60, R120, R16.reuse, R60 ;  /* 0x00000010783c723c */ /* 0x080ff0000008103c */
[-C--:B------:R-:W-:Y:S08]  /*35010*/  HMMA.1688.F32.TF32 R56, R124, R16.reuse, R56 ;  /* 0x000000107c38723c */ /* 0x080ff00000081038 */
[-C--:B--2---:R-:W-:Y:S08]  /*35020*/  HMMA.1688.F32.TF32 R52, R128, R16.reuse, R52 ;  /* 0x000000108034723c */ /* 0x084ff00000081034 */
[-C--:B------:R-:W-:Y:S08]  /*35030*/  HMMA.1688.F32.TF32 R44, R132, R16.reuse, R44 ;  /* 0x00000010842c723c */ /* 0x080ff0000008102c */
[-C--:B---3--:R-:W-:Y:S08]  /*35040*/  HMMA.1688.F32.TF32 R32, R136, R16.reuse, R32 ;  /* 0x000000108820723c */ /* 0x088ff00000081020 */
[----:B------:R-:W-:Y:S01]  /*35050*/  HMMA.1688.F32.TF32 R24, R144, R16, R24 ;  /* 0x000000109018723c */ /* 0x000fe20000081018 */
[----:B------:R-:W-:Y:S04]  /*35060*/  STL.64 [R1+0x750], R64 ;  /* 0x0007504001007387 */ /* 0x000fe80000100a00 */
[----:B------:R-:W-:Y:S04]  /*35070*/  STL.64 [R1+0x758], R66 ;  /* 0x0007584201007387 */ /* 0x000fe80000100a00 */
[----:B------:R-:W-:Y:S04]  /*35080*/  STL.64 [R1+0x2770], R60 ;  /* 0x0027703c01007387 */ /* 0x000fe80000100a00 */
[----:B------:R-:W-:Y:S04]  /*35090*/  STL.64 [R1+0x2778], R62 ;  /* 0x0027783e01007387 */ /* 0x000fe80000100a00 */
[----:B------:R-:W-:Y:S04]  /*350a0*/  STL.64 [R1+0x730], R56 ;  /* 0x0007303801007387 */ /* 0x000fe80000100a00 */
[----:B------:R-:W-:Y:S03]  /*350b0*/  STL.64 [R1+0x738], R58 ;  /* 0x0007383a01007387 */ /* 0x000fe60000100a00 */
[----:B------:R-:W-:Y:S01]  /*350c0*/  IMAD.MOV.U32 R20, RZ, RZ, R27 ;  /* 0x000000ffff147224 */ /* 0x000fe200078e001b */
[----:B------:R1:W-:Y:S01]  /*350d0*/  STL.64 [R1+0x2850], R52 ;  /* 0x0028503401007387 */ /* 0x0003e20000100a00 */
[----:B------:R-:W-:-:S03]  /*350e0*/  IMAD.MOV.U32 R21, RZ, RZ, R26 ;  /* 0x000000ffff157224 */ /* 0x000fc600078e001a */
[----:B------:R2:W-:Y:S01]  /*350f0*/  STL.64 [R1+0x2858], R54 ;  /* 0x0028583601007387 */ /* 0x0005e20000100a00 */
[----:B------:R-:W-:-:S03]  /*35100*/  IMAD.MOV.U32 R28, RZ, RZ, R25 ;  /* 0x000000ffff1c7224 */ /* 0x000fc600078e0019 */
[----:B------:R-:W-:Y:S01]  /*35110*/  STL.64 [R1+0x710], R44 ;  /* 0x0007102c01007387 */ /* 0x000fe20000100a00 */
[----:B------:R-:W-:-:S03]  /*35120*/  IMAD.MOV.U32 R29, RZ, RZ, R24 ;  /* 0x000000ffff1d7224 */ /* 0x000fc600078e0018 */
[----:B------:R-:W-:Y:S04]  /*35130*/  STL.64 [R1+0x718], R46 ;  /* 0x0007182e01007387 */ /* 0x000fe80000100a00 */
[----:B------:R3:W-:Y:S04]  /*35140*/  STL.64 [R1+0x2900], R32 ;  /* 0x0029002001007387 */ /* 0x0007e80000100a00 */
[----:B------:R2:W-:Y:S04]  /*35150*/  STL.64 [R1+0x2908], R34 ;  /* 0x0029082201007387 */ /* 0x0005e80000100a00 */
[----:B------:R-:W-:Y:S04]  /*35160*/  STL [R1+0x4524], R20 ;  /* 0x0045241401007387 */ /* 0x000fe80000100800 */
[----:B------:R-:W-:Y:S04]  /*35170*/  STL [R1+0x4520], R21 ;  /* 0x0045201501007387 */ /* 0x000fe80000100800 */
[----:B------:R-:W-:Y:S01]  /*35180*/  STL [R1+0x451c], R28 ;  /* 0x00451c1c01007387 */ /* 0x000fe20000100800 */
[-C--:B------:R-:W-:Y:S03]  /*35190*/  HMMA.1688.F32.TF32 R12, R140, R16.reuse, R12 ;  /* 0x000000108c0c723c */ /* 0x080fe6000008100c */
[----:B------:R-:W-:Y:S05]  /*351a0*/  STL [R1+0x4518], R29 ;  /* 0x0045181d01007387 */ /* 0x000fea0000100800 */
[----:B------:R-:W-:Y:S01]  /*351b0*/  HMMA.1688.F32.TF32 R8, R84, R16, R8 ;  /* 0x000000105408723c */ /* 0x000fe20000081008 */
[----:B------:R-:W-:Y:S01]  /*351c0*/  IMAD.MOV.U32 R30, RZ, RZ, R152 ;  /* 0x000000ffff1e7224 */ /* 0x000fe200078e0098 */
[----:B------:R-:W-:Y:S11]  /*351d0*/  LDSM.16.M88.4 R64, [R3+0xc800] ;  /* 0x00c800000340783b */ /* 0x000ff60000000200 */
[----:B------:R-:W-:Y:S02]  /*351e0*/  @!UPT UIADD3 URZ, URZ, URZ, URZ ;  /* 0x0000003f3f3ff290 */ /* 0x000fe4000fffe03f */
[----:B------:R-:W-:Y:S04]  /*351f0*/  STL.64 [R1+0x29c0], R12 ;  /* 0x0029c00c01007387 */ /* 0x000fe80000100a00 */
[----:B------:R-:W-:Y:S04]  /*35200*/  STL.64 [R1+0x29c8], R14 ;  /* 0x0029c80e01007387 */ /* 0x000fe80000100a00 */
[----:B------:R-:W4:Y:S01]  /*35210*/  LDL.LU.64 R24, [R1+0x26b0] ;  /* 0x0026b00001187983 */ /* 0x000f220000300a00 */
[----:B------:R-:W-:Y:S02]  /*35220*/  IMAD.MOV.U32 R31, RZ, RZ, R153 ;  /* 0x000000ffff1f7224 */ /* 0x000fe400078e0099 */
[----:B------:R-:W-:Y:S01]  /*35230*/  IMAD.MOV.U32 R50, RZ, RZ, R154 ;  /* 0x000000ffff327224 */ /* 0x000fe200078e009a */
[----:B------:R-:W-:Y:S01]  /*35240*/  LDSM.16.M88.4 R60, [R3+0xd000] ;  /* 0x00d00000033c783b */ /* 0x000fe20000000200 */
[----:B------:R-:W-:-:S03]  /*35250*/  IMAD.MOV.U32 R51, RZ, RZ, R155 ;  /* 0x000000ffff337224 */ /* 0x000fc600078e009b */
[----:B------:R-:W3:Y:S04]  /*35260*/  LDSM.16.M88.4 R152, [R3+0xa800] ;  /* 0x00a800000398783b */ /* 0x000ee80000000200 */
[----:B------:R-:W-:Y:S04]  /*35270*/  STL.64 [R1+0x980], R8 ;  /* 0x0009800801007387 */ /* 0x000fe80000100a00 */
[----:B------:R-:W-:Y:S04]  /*35280*/  STL.64 [R1+0x988], R10 ;  /* 0x0009880a01007387 */ /* 0x000fe80000100a00 */
[----:B------:R-:W4:Y:S04]  /*35290*/  LDL.LU.64 R26, [R1+0x26b8] ;  /* 0x0026b800011a7983 */ /* 0x000f280000300a00 */
[----:B------:R-:W-:Y:S04]  /*352a0*/  STL.64 [R1+0x2a70], R4 ;  /* 0x002a700401007387 */ /* 0x000fe80000100a00 */
[----:B------:R-:W-:Y:S04]  /*352b0*/  STL.64 [R1+0x2a78], R6 ;  /* 0x002a780601007387 */ /* 0x000fe80000100a00 */
[----:B------:R-:W4:Y:S04]  /*352c0*/  LDL.LU.64 R76, [R1+0x26a0] ;  /* 0x0026a000014c7983 */ /* 0x000f280000300a00 */
[----:B------:R-:W4:Y:S04]  /*352d0*/  LDL.LU.64 R78, [R1+0x26a8] ;  /* 0x0026a800014e7983 */ /* 0x000f280000300a00 */
[----:B-1----:R-:W4:Y:S04]  /*352e0*/  LDL.LU.64 R52, [R1+0x2690] ;  /* 0x0026900001347983 */ /* 0x002f280000300a00 */
[----:B--2---:R-:W2:Y:S04]  /*352f0*/  LDL.LU.64 R54, [R1+0x2698] ;  /* 0x0026980001367983 */ /* 0x004ea80000300a00 */
[----:B---3--:R-:W3:Y:S04]  /*35300*/  LDL.LU.64 R32, [R1+0x2680] ;  /* 0x0026800001207983 */ /* 0x008ee80000300a00 */
[----:B------:R-:W3:Y:S04]  /*35310*/  LDL.LU.64 R34, [R1+0x2688] ;  /* 0x0026880001227983 */ /* 0x000ee80000300a00 */
[----:B------:R-:W1:Y:S04]  /*35320*/  LDSM.16.M88.4 R56, [R3+0xd800] ;  /* 0x00d800000338783b */ /* 0x000e680000000200 */
[----:B------:R-:W1:Y:S04]  /*35330*/  LDSM.16.M88.4 R12, [R3+0xe000] ;  /* 0x00e00000030c783b */ /* 0x000e680000000200 */
[----:B------:R-:W1:Y:S04]  /*35340*/  LDSM.16.M88.4 R8, [R3+0xe800] ;  /* 0x00e800000308783b */ /* 0x000e680000000200 */
[----:B------:R-:W1:Y:S04]  /*35350*/  LDSM.16.M88.4 R4, [R3+0xf000] ;  /* 0x00f000000304783b */ /* 0x000e680000000200 */
        /* <DEDUP_REMOVED lines=26> */
[----:B-1----:R-:W-:Y:S04]  /*35500*/  STL [R1+0x4694], R58 ;  /* 0x0046943a01007387 */ /* 0x002fe80000100800 */
[----:B------:R-:W-:Y:S04]  /*35510*/  STL [R1+0x4690], R59 ;  /* 0x0046903b01007387 */ /* 0x000fe80000100800 */
[----:B------:R-:W-:Y:S04]  /*35520*/  STL [R1+0x469c], R14 ;  /* 0x00469c0e01007387 */ /* 0x000fe80000100800 */
[----:B------:R-:W-:Y:S04]  /*35530*/  STL [R1+0x4698], R15 ;  /* 0x0046980f01007387 */ /* 0x000fe80000100800 */
[----:B------:R1:W-:Y:S04]  /*35540*/  STL [R1+0x46a4], R10 ;  /* 0x0046a40a01007387 */ /* 0x0003e80000100800 */
[----:B------:R1:W-:Y:S04]  /*35550*/  STL [R1+0x46a0], R11 ;  /* 0x0046a00b01007387 */ /* 0x0003e80000100800 */
[----:B------:R-:W-:Y:S04]  /*35560*/  STL [R1+0x46ac], R6 ;  /* 0x0046ac0601007387 */ /* 0x000fe80000100800 */
[----:B------:R-:W-:Y:S04]  /*35570*/  STL [R1+0x46a8], R7 ;  /* 0x0046a80701007387 */ /* 0x000fe80000100800 */
[----:B------:R1:W-:Y:S04]  /*35580*/  STL [R1+0x46b4], R194 ;  /* 0x0046b4c201007387 */ /* 0x0003e80000100800 */
[----:B------:R1:W-:Y:S01]  /*35590*/  STL [R1+0x46b0], R195 ;  /* 0x0046b0c301007387 */ /* 0x0003e20000100800 */
[C---:B----4-:R-:W-:Y:S08]  /*355a0*/  HMMA.1688.F32.TF32 R196, R92.reuse, R188, R24 ;  /* 0x000000bc5cc4723c */ /* 0x050ff00000081018 */
[C---:B--2---:R-:W-:Y:S11]  /*355b0*/  HMMA.1688.F32.TF32 R52, R92.reuse, R180, R52 ;  /* 0x000000b45c34723c */ /* 0x044ff60000081034 */
[----:B------:R-:W-:Y:S05]  /*355c0*/  @!UPT UIADD3 URZ, URZ, URZ, URZ ;  /* 0x0000003f3f3ff290 */ /* 0x000fea000fffe03f */
[----:B------:R-:W-:Y:S01]  /*355d0*/  IMAD.MOV.U32 R47, RZ, RZ, R196 ;  /* 0x000000ffff2f7224 */ /* 0x000fe200078e00c4 */
[----:B---3--:R-:W-:Y:S01]  /*355e0*/  HMMA.1688.F32.TF32 R32, R92, R176, R32 ;  /* 0x000000b05c20723c */ /* 0x008fe20000081020 */
[----:B------:R-:W-:Y:S02]  /*355f0*/  IMAD.MOV.U32 R46, RZ, RZ, R197 ;  /* 0x000000ffff2e7224 */ /* 0x000fe400078e00c5 */
[----:B------:R-:W-:Y:S01]  /*35600*/  IMAD.MOV.U32 R26, RZ, RZ, R198 ;  /* 0x000000ffff1a7224 */ /* 0x000fe200078e00c6 */
[----:B------:R-:W2:Y:S01]  /*35610*/  LDL.LU.64 R196, [R1+0x2670] ;  /* 0x0026700001c47983 */ /* 0x000ea20000300a00 */
[----:B------:R-:W-:-:S03]  /*35620*/  IMAD.MOV.U32 R27, RZ, RZ, R199 ;  /* 0x000000ffff1b7224 */ /* 0x000fc600078e00c7 */
[----:B------:R-:W2:Y:S01]  /*35630*/  LDL.LU.64 R198, [R1+0x2678] ;  /* 0x0026780001c67983 */ /* 0x000ea20000300a00 */
[----:B-1----:R-:W-:Y:S02]  /*35640*/  IMAD.MOV.U32 R10, RZ, RZ, R52 ;  /* 0x000000ffff0a7224 */ /* 0x002fe400078e0034 */
[----:B------:R-:W-:Y:S02]  /*35650*/  IMAD.MOV.U32 R11, RZ, RZ, R53 ;  /* 0x000000ffff0b7224 */ /* 0x000fe400078e0035 */
[----:B------:R-:W-:Y:S01]  /*35660*/  IMAD.MOV.U32 R15, RZ, RZ, R55 ;  /* 0x000000ffff0f7224 */ /* 0x000fe200078e0037 */
[----:B------:R-:W3:Y:S01]  /*35670*/  LDL.LU.64 R52, [R1+0x2660] ;  /* 0x0026600001347983 */ /* 0x000ee20000300a00 */
[----:B------:R-:W-:-:S03]  /*35680*/  IMAD.MOV.U32 R14, RZ, RZ, R54 ;  /* 0x000000ffff0e7224 */ /* 0x000fc600078e0036 */
[----:B------:R-:W3:Y:S06]  /*35690*/  LDL.LU.64 R54, [R1+0x2668] ;  /* 0x0026680001367983 */ /* 0x000eec0000300a00 */
[----:B------:R-:W-:Y:S01]  /*356a0*/  IMAD.MOV.U32 R66, RZ, RZ, R32 ;  /* 0x000000ffff427224 */ /* 0x000fe200078e0020 */
[----:B------:R-:W-:Y:S01]  /*356b0*/  STL [R1+0x46c4], R15 ;  /* 0x0046c40f01007387 */ /* 0x000fe20000100800 */
[----:B------:R-:W-:-:S03]  /*356c0*/  IMAD.MOV.U32 R67, RZ, RZ, R33 ;  /* 0x000000ffff437224 */ /* 0x000fc600078e0021 */
[----:B------:R-:W-:Y:S01]  /*356d0*/  STL [R1+0x46c0], R14 ;  /* 0x0046c00e01007387 */ /* 0x000fe20000100800 */
[----:B------:R-:W-:-:S03]  /*356e0*/  IMAD.MOV.U32 R70, RZ, RZ, R34 ;  /* 0x000000ffff467224 */ /* 0x000fc600078e0022 */
[----:B------:R-:W-:Y:S01]  /*356f0*/  STL [R1+0x46bc], R10 ;  /* 0x0046bc0a01007387 */ /* 0x000fe20000100800 */
[----:B------:R-:W-:-:S03]  /*35700*/  IMAD.MOV.U32 R71, RZ, RZ, R35 ;  /* 0x000000ffff477224 */ /* 0x000fc600078e0023 */
[----:B------:R1:W-:Y:S04]  /*35710*/  STL [R1+0x46b8], R11 ;  /* 0x0046b80b01007387 */ /* 0x0003e80000100800 */
[----:B------:R-:W4:Y:S04]  /*35720*/  LDL.LU.64 R32, [R1+0x2650] ;  /* 0x0026500001207983 */ /* 0x000f280000300a00 */
[----:B------:R-:W4:Y:S04]  /*35730*/  LDL.LU.64 R34, [R1+0x2658] ;  /* 0x0026580001227983 */ /* 0x000f280000300a00 */
[----:B------:R1:W-:Y:S04]  /*35740*/  STL [R1+0x46d4], R71 ;  /* 0x0046d44701007387 */ /* 0x0003e80000100800 */
[----:B------:R1:W-:Y:S04]  /*35750*/  STL [R1+0x46d0], R70 ;  /* 0x0046d04601007387 */ /* 0x0003e80000100800 */
[----:B------:R1:W-:Y:S04]  /*35760*/  STL [R1+0x46cc], R67 ;  /* 0x0046cc4301007387 */ /* 0x0003e80000100800 */
[----:B------:R1:W-:Y:S01]  /*35770*/  STL [R1+0x46c8], R66 ;  /* 0x0046c84201007387 */ /* 0x0003e20000100800 */
[C---:B--2---:R-:W-:Y:S08]  /*35780*/  HMMA.1688.F32.TF32 R196, R92.reuse, R172, R196 ;  /* 0x000000ac5cc4723c */ /* 0x044ff000000810c4 */
[----:B---3--:R-:W-:Y:S11]  /*35790*/  HMMA.1688.F32.TF32 R52, R92, R168, R52 ;  /* 0x000000a85c34723c */ /* 0x008ff60000081034 */
[----:B------:R-:W-:Y:S05]  /*357a0*/  @!UPT UIADD3 URZ, URZ, URZ, URZ ;  /* 0x0000003f3f3ff290 */ /* 0x000fea000fffe03f */
[----:B------:R-:W-:Y:S02]  /*357b0*/  IMAD.MOV.U32 R162, RZ, RZ, R196 ;  /* 0x000000ffffa27224 */ /* 0x000fe400078e00c4 */
[----:B------:R-:W-:Y:S02]  /*357c0*/  IMAD.MOV.U32 R163, RZ, RZ, R197 ;  /* 0x000000ffffa37224 */ /* 0x000fe400078e00c5 */
[----:B------:R-:W-:Y:S01]  /*357d0*/  IMAD.MOV.U32 R166, RZ, RZ, R198 ;  /* 0x000000ffffa67224 */ /* 0x000fe200078e00c6 */
[----:B------:R-:W2:Y:S01]  /*357e0*/  LDL.LU.64 R196, [R1+0x2640] ;  /* 0x0026400001c47983 */ /* 0x000ea20000300a00 */
[----:B------:R-:W-:-:S03]  /*357f0*/  IMAD.MOV.U32 R167, RZ, RZ, R199 ;  /* 0x000000ffffa77224 */ /* 0x000fc600078e00c7 */
[----:B------:R-:W2:Y:S01]  /*35800*/  LDL.LU.64 R198, [R1+0x2648] ;  /* 0x0026480001c67983 */ /* 0x000ea20000300a00 */
[----:B----4-:R-:W-:Y:S03]  /*35810*/  HMMA.1688.F32.TF32 R32, R92, R164, R32 ;  /* 0x000000a45c20723c */ /* 0x010fe60000081020 */
[----:B------:R3:W-:Y:S01]  /*35820*/  STL [R1+0x46e4], R167 ;  /* 0x0046e4a701007387 */ /* 0x0007e20000100800 */
[----:B------:R-:W-:-:S03]  /*35830*/  IMAD.MOV.U32 R154, RZ, RZ, R52 ;  /* 0x000000ffff9a7224 */ /* 0x000fc600078e0034 */
[----:B------:R4:W-:Y:S01]  /*35840*/  STL [R1+0x46e0], R166 ;  /* 0x0046e0a601007387 */ /* 0x0009e20000100800 */
[----:B------:R-:W-:Y:S02]  /*35850*/  IMAD.MOV.U32 R155, RZ, RZ, R53 ;  /* 0x000000ffff9b7224 */ /* 0x000fe400078e0035 */
[----:B------:R-:W-:Y:S01]  /*35860*/  IMAD.MOV.U32 R159, RZ, RZ, R55 ;  /* 0x000000ffff9f7224 */ /* 0x000fe200078e0037 */
[----:B------:R1:W-:Y:S01]  /*35870*/  STL [R1+0x46dc], R163 ;  /* 0x0046dca301007387 */ /* 0x0003e20000100800 */
[----:B------:R-:W-:-:S03]  /*35880*/  IMAD.MOV.U32 R158, RZ, RZ, R54 ;  /* 0x000000ffff9e7224 */ /* 0x000fc600078e0036 */
[----:B------:R1:W-:Y:S04]  /*35890*/  STL [R1+0x46d8], R162 ;  /* 0x0046d8a201007387 */ /* 0x0003e80000100800 */
[----:B------:R-:W3:Y:S04]  /*358a0*/  LDL.LU.64 R52, [R1+0x2630] ;  /* 0x0026300001347983 */ /* 0x000ee80000300a00 */
[----:B------:R-:W3:Y:S04]  /*358b0*/  LDL.LU.64 R54, [R1+0x2638] ;  /* 0x0026380001367983 */ /* 0x000ee80000300a00 */
[----:B------:R1:W-:Y:S01]  /*358c0*/  STL [R1+0x46f4], R159 ;  /* 0x0046f49f01007387 */ /* 0x0003e20000100800 */
[----:B------:R-:W-:-:S03]  /*358d0*/  IMAD.MOV.U32 R74, RZ, RZ, R32 ;  /* 0x000000ffff4a7224 */ /* 0x000fc600078e0020 */
[----:B------:R1:W-:Y:S01]  /*358e0*/  STL [R1+0x46f0], R158 ;  /* 0x0046f09e01007387 */ /* 0x0003e20000100800 */
[----:B------:R-:W-:-:S03]  /*358f0*/  IMAD.MOV.U32 R75, RZ, RZ, R33 ;  /* 0x000000ffff4b7224 */ /* 0x000fc600078e0021 */
[----:B------:R1:W-:Y:S01]  /*35900*/  STL [R1+0x46ec], R155 ;  /* 0x0046ec9b01007387 */ /* 0x0003e20000100800 */
[----:B------:R-:W-:Y:S02]  /*35910*/  IMAD.MOV.U32 R150, RZ, RZ, R34 ;  /* 0x000000ffff967224 */ /* 0x000fe400078e0022 */
[----:B------:R-:W-:Y:S01]  /*35920*/  IMAD.MOV.U32 R151, RZ, RZ, R35 ;  /* 0x000000ffff977224 */ /* 0x000fe200078e0023 */
        /* <DEDUP_REMOVED lines=18> */
[----:B------:R-:W-:Y:S02]  /*35a50*/  IMAD.MOV.U32 R182, RZ, RZ, R55 ;  /* 0x000000ffffb67224 */ /* 0x000fe400078e0037 */
[----:B------:R-:W-:Y:S01]  /*35a60*/  IMAD.MOV.U32 R174, RZ, RZ, R54 ;  /* 0x000000ffffae7224 */ /* 0x000fe200078e0036 */
[----:B------:R4:W-:Y:S01]  /*35a70*/  STL [R1+0x4710], R62 ;  /* 0x0047103e01007387 */ /* 0x0009e20000100800 */
[----:B------:R-:W-:Y:S02]  /*35a80*/  IMAD.MOV.U32 R170, RZ, RZ, R52 ;  /* 0x000000ffffaa7224 */ /* 0x000fe400078e0034 */
[----:B------:R-:W-:Y:S01]  /*35a90*/  IMAD.MOV.U32 R171, RZ, RZ, R53 ;  /* 0x000000ffffab7224 */ /* 0x000fe200078e0035 */
[----:B------:R1:W-:Y:S04]  /*35aa0*/  STL [R1+0x470c], R59 ;  /* 0x00470c3b01007387 */ /* 0x0003e80000100800 */
        /* <DEDUP_REMOVED lines=12> */
[----:B------:R-:W4:Y:S01]  /*35b70*/  LDL.LU.64 R34, [R1+0x25f8] ;  /* 0x0025f80001227983 */ /* 0x000f220000300a00 */
[----:B------:R-:W-:Y:S03]  /*35b80*/  HMMA.1688.F32.TF32 R200, R92, R184, R76 ;  /* 0x000000b85cc8723c */ /* 0x000fe6000008104c */
[----:B------:R1:W-:Y:S04]  /*35b90*/  STL [R1+0x4734], R7 ;  /* 0x0047340701007387 */ /* 0x0003e80000100800 */
[----:B------:R1:W-:Y:S04]  /*35ba0*/  STL [R1+0x4730], R6 ;  /* 0x0047300601007387 */ /* 0x0003e80000100800 */
[----:B------:R1:W-:Y:S04]  /*35bb0*/  STL [R1+0x472c], R195 ;  /* 0x00472cc301007387 */ /* 0x0003e80000100800 */
[----:B------:R1:W-:Y:S04]  /*35bc0*/  STL [R1+0x4728], R194 ;  /* 0x004728c201007387 */ /* 0x0003e80000100800 */
[----:B------:R-:W4:Y:S04]  /*35bd0*/  LDL.LU.64 R212, [R1+0x25e0] ;  /* 0x0025e00001d47983 */ /* 0x000f280000300a00 */
[----:B------:R-:W4:Y:S04]  /*35be0*/  LDL.LU.64 R214, [R1+0x25e8] ;  /* 0x0025e80001d67983 */ /* 0x000f280000300a00 */
[----:B------:R-:W4:Y:S04]  /*35bf0*/  LDL.LU.64 R208, [R1+0x25d0] ;  /* 0x0025d00001d07983 */ /* 0x000f280000300a00 */
[----:B------:R-:W4:Y:S04]  /*35c00*/  LDL.LU.64 R210, [R1+0x25d8] ;  /* 0x0025d80001d27983 */ /* 0x000f280000300a00 */
[----:B------:R-:W4:Y:S04]  /*35c10*/  LDL.LU.64 R204, [R1+0x25c0] ;  /* 0x0025c00001cc7983 */ /* 0x000f280000300a00 */
[----:B------:R-:W4:Y:S01]  /*35c20*/  LDL.LU.64 R206, [R1+0x25c8] ;  /* 0x0025c80001ce7983 */ /* 0x000f220000300a00 */
[----:B------:R-:W-:-:S02]  /*35c30*/  IMAD.MOV.U32 R78, RZ, RZ, R200 ;  /* 0x000000ffff4e7224 */ /* 0x000fc400078e00c8 */
[----:B------:R-:W-:Y:S02]  /*35c40*/  IMAD.MOV.U32 R79, RZ, RZ, R201 ;  /* 0x000000ffff4f7224 */ /* 0x000fe400078e00c9 */
[----:B------:R-:W-:Y:S02]  /*35c50*/  IMAD.MOV.U32 R49, RZ, RZ, R202 ;  /* 0x000000ffff317224 */ /* 0x000fe400078e00ca */
[----:B------:R-:W-:Y:S01]  /*35c60*/  IMAD.MOV.U32 R48, RZ, RZ, R203 ;  /* 0x000000ffff307224 */ /* 0x000fe200078e00cb */
[C---:B--2---:R-:W-:Y:S11]  /*35c70*/  HMMA.1688.F32.TF32 R196, R92.reuse, R148, R196 ;  /* 0x000000945cc4723c */ /* 0x044ff600000810c4 */
[----:B------:R-:W-:Y:S11]  /*35c80*/  @!UPT UIADD3 URZ, URZ, URZ, URZ ;  /* 0x0000003f3f3ff290 */ /* 0x000ff6000fffe03f */
[----:B------:R-:W-:Y:S02]  /*35c90*/  @!UPT UIADD3 URZ, URZ, URZ, URZ ;  /* 0x0000003f3f3ff290 */ /* 0x000fe4000fffe03f */
[----:B-1----:R-:W-:Y:S01]  /*35ca0*/  IMAD.MOV.U32 R11, RZ, RZ, R199 ;  /* 0x000000ffff0b7224 */ /* 0x002fe200078e00c7 */
[C---:B---3--:R-:W-:Y:S01]  /*35cb0*/  HMMA.1688.F32.TF32 R52, R92.reuse, R72, R52 ;  /* 0x000000485c34723c */ /* 0x048fe20000081034 */
[----:B------:R-:W-:Y:S02]  /*35cc0*/  IMAD.MOV.U32 R10, RZ, RZ, R198 ;  /* 0x000000ffff0a7224 */ /* 0x000fe400078e00c6 */
[----:B------:R-:W-:Y:S02]  /*35cd0*/  IMAD.MOV.U32 R14, RZ, RZ, R197 ;  /* 0x000000ffff0e7224 */ /* 0x000fe400078e00c5 */
[----:B------:R-:W-:Y:S01]  /*35ce0*/  IMAD.MOV.U32 R15, RZ, RZ, R196 ;  /* 0x000000ffff0f7224 */ /* 0x000fe200078e00c4 */
[----:B------:R1:W-:Y:S04]  /*35cf0*/  STL [R1+0x4744], R11 ;  /* 0x0047440b01007387 */ /* 0x0003e80000100800 */
[----:B------:R2:W-:Y:S01]  /*35d00*/  STL [R1+0x4740], R10 ;  /* 0x0047400a01007387 */ /* 0x0005e20000100800 */
[----:B----4-:R-:W-:Y:S03]  /*35d10*/  HMMA.1688.F32.TF32 R32, R92, R68, R32 ;  /* 0x000000445c20723c */ /* 0x010fe60000081020 */
[----:B------:R3:W-:Y:S04]  /*35d20*/  STL [R1+0x473c], R14 ;  /* 0x00473c0e01007387 */ /* 0x0007e80000100800 */
[----:B------:R4:W-:Y:S04]  /*35d30*/  STL [R1+0x4738], R15 ;  /* 0x0047380f01007387 */ /* 0x0009e80000100800 */
[----:B------:R-:W2:Y:S04]  /*35d40*/  LDL.LU.64 R200, [R1+0x25b0] ;  /* 0x0025b00001c87983 */ /* 0x000ea80000300a00 */
[----:B------:R-:W2:Y:S04]  /*35d50*/  LDL.LU.64 R202, [R1+0x25b8] ;  /* 0x0025b80001ca7983 */ /* 0x000ea80000300a00 */
[----:B------:R-:W3:Y:S01]  /*35d60*/  LDL.LU.64 R196, [R1+0x25a0] ;  /* 0x0025a00001c47983 */ /* 0x000ee20000300a00 */
[----:B------:R-:W-:-:S03]  /*35d70*/  IMAD.MOV.U32 R71, RZ, RZ, R52 ;  /* 0x000000ffff477224 */ /* 0x000fc600078e0034 */
[----:B------:R-:W3:Y:S01]  /*35d80*/  LDL.LU.64 R198, [R1+0x25a8] ;  /* 0x0025a80001c67983 */ /* 0x000ee20000300a00 */
[----:B------:R-:W-:Y:S02]  /*35d90*/  IMAD.MOV.U32 R70, RZ, RZ, R53 ;  /* 0x000000ffff467224 */ /* 0x000fe400078e0035 */
[----:B------:R-:W-:Y:S01]  /*35da0*/  IMAD.MOV.U32 R67, RZ, RZ, R54 ;  /* 0x000000ffff437224 */ /* 0x000fe200078e0036 */
[----:B------:R-:W4:Y:S01]  /*35db0*/  LDL.LU.64 R52, [R1+0x2590] ;  /* 0x0025900001347983 */ /* 0x000f220000300a00 */
[----:B------:R-:W-:Y:S02]  /*35dc0*/  IMAD.MOV.U32 R66, RZ, RZ, R55 ;  /* 0x000000ffff427224 */ /* 0x000fe400078e0037 */
[----:B------:R-:W-:Y:S01]  /*35dd0*/  IMAD.MOV.U32 R183, RZ, RZ, R32 ;  /* 0x000000ffffb77224 */ /* 0x000fe200078e0020 */
[----:B------:R-:W4:Y:S01]  /*35de0*/  LDL.LU.64 R54, [R1+0x2598] ;  /* 0x0025980001367983 */ /* 0x000f220000300a00 */
[----:B------:R-:W-:Y:S02]  /*35df0*/  IMAD.MOV.U32 R175, RZ, RZ, R33 ;  /* 0x000000ffffaf7224 */ /* 0x000fe400078e0021 */
[----:B------:R-:W-:Y:S01]  /*35e00*/  IMAD.MOV.U32 R178, RZ, RZ, R34 ;  /* 0x000000ffffb27224 */ /* 0x000fe200078e0022 */
[----:B------:R-:W4:Y:S01]  /*35e10*/  LDL.LU.64 R32, [R1+0x2580] ;  /* 0x0025800001207983 */ /* 0x000f220000300a00 */
[----:B------:R-:W-:-:S03]  /*35e20*/  IMAD.MOV.U32 R179, RZ, RZ, R35 ;  /* 0x000000ffffb37224 */ /* 0x000fc600078e0023 */
[----:B------:R-:W4:Y:S01]  /*35e30*/  LDL.LU.64 R34, [R1+0x2588] ;  /* 0x0025880001227983 */ /* 0x000f220000300a00 */
[C---:B------:R-:W-:Y:S03]  /*35e40*/  HMMA.1688.F32.TF32 R212, R92.reuse, R64, R212 ;  /* 0x000000405cd4723c */ /* 0x040fe600000810d4 */
[----:B------:R-:W4:Y:S04]  /*35e50*/  LDL.LU.64 R244, [R1+0x2570] ;  /* 0x0025700001f47983 */ /* 0x000f280000300a00 */
[----:B------:R-:W4:Y:S01]  /*35e60*/  LDL.LU.64 R246, [R1+0x2578] ;  /* 0x0025780001f67983 */ /* 0x000f220000300a00 */
[C---:B------:R-:W-:Y:S03]  /*35e70*/  HMMA.1688.F32.TF32 R208, R92.reuse, R60, R208 ;  /* 0x0000003c5cd0723c */ /* 0x040fe600000810d0 */
[----:B------:R-:W4:Y:S04]  /*35e80*/  LDL.LU.64 R240, [R1+0x2560] ;  /* 0x0025600001f07983 */ /* 0x000f280000300a00 */
[----:B------:R-:W4:Y:S01]  /*35e90*/  LDL.LU.64 R242, [R1+0x2568] ;  /* 0x0025680001f27983 */ /* 0x000f220000300a00 */
[----:B------:R-:W-:Y:S03]  /*35ea0*/  HMMA.1688.F32.TF32 R204, R92, R56, R204 ;  /* 0x000000385ccc723c */ /* 0x000fe600000810cc */
[----:B------:R-:W4:Y:S04]  /*35eb0*/  LDL.LU.64 R236, [R1+0x2550] ;  /* 0x0025500001ec7983 */ /* 0x000f280000300a00 */
[----:B------:R-:W4:Y:S04]  /*35ec0*/  LDL.LU.64 R238, [R1+0x2558] ;  /* 0x0025580001ee7983 */ /* 0x000f280000300a00 */
[----:B------:R-:W4:Y:S04]  /*35ed0*/  LDL.LU.64 R232, [R1+0x2540] ;  /* 0x0025400001e87983 */ /* 0x000f280000300a00 */
[----:B------:R-:W4:Y:S04]  /*35ee0*/  LDL.LU.64 R234, [R1+0x2548] ;  /* 0x0025480001ea7983 */ /* 0x000f280000300a00 */
[----:B------:R-:W4:Y:S04]  /*35ef0*/  LDL.LU.64 R228, [R1+0x2530] ;  /* 0x0025300001e47983 */ /* 0x000f280000300a00 */
[----:B------:R-:W4:Y:S04]  /*35f00*/  LDL.LU.64 R230, [R1+0x2538] ;  /* 0x0025380001e67983 */ /* 0x000f280000300a00 */
[----:B------:R-:W4:Y:S04]  /*35f10*/  LDL.LU.64 R224, [R1+0x2520] ;  /* 0x0025200001e07983 */ /* 0x000f280000300a00 */
[----:B------:R-:W4:Y:S01]  /*35f20*/  LDL.LU.64 R226, [R1+0x2528] ;  /* 0x0025280001e27983 */ /* 0x000f220000300a00 */
[----:B------:R-:W-:-:S03]  /*35f30*/  IMAD.MOV.U32 R167, RZ, RZ, R212 ;  /* 0x000000ffffa77224 */ /* 0x000fc600078e00d4 */
[----:B------:R-:W4:Y:S01]  /*35f40*/  LDL.LU.64 R220, [R1+0x2510] ;  /* 0x0025100001dc7983 */ /* 0x000f220000300a00 */
[----:B------:R-:W-:-:S03]  /*35f50*/  IMAD.MOV.U32 R166, RZ, RZ, R213 ;  /* 0x000000ffffa67224 */ /* 0x000fc600078e00d5 */
[----:B------:R-:W4:Y:S01]  /*35f60*/  LDL.LU.64 R222, [R1+0x2518] ;  /* 0x0025180001de7983 */ /* 0x000f220000300a00 */
[----:B------:R-:W-:-:S03]  /*35f70*/  IMAD.MOV.U32 R163, RZ, RZ, R214 ;  /* 0x000000ffffa37224 */ /* 0x000fc600078e00d6 */
[----:B------:R-:W4:Y:S01]  /*35f80*/  LDL.LU.64 R216, [R1+0x2500] ;  /* 0x0025000001d87983 */ /* 0x000f220000300a00 */
[----:B------:R-:W-:-:S03]  /*35f90*/  IMAD.MOV.U32 R162, RZ, RZ, R215 ;  /* 0x000000ffffa27224 */ /* 0x000fc600078e00d7 */
[----:B------:R-:W4:Y:S01]  /*35fa0*/  LDL.LU.64 R218, [R1+0x2508] ;  /* 0x0025080001da7983 */ /* 0x000f220000300a00 */
        /* <DEDUP_REMOVED lines=9> */
[----:B------:R-:W-:-:S02]  /*36040*/  IMAD.MOV.U32 R75, RZ, RZ, R206 ;  /* 0x000000ffff4b7224 */ /* 0x000fc400078e00ce */
[----:B------:R-:W-:Y:S01]  /*36050*/  IMAD.MOV.U32 R74, RZ, RZ, R207 ;  /* 0x000000ffff4a7224 */ /* 0x000fe200078e00cf */
[----:B------:R-:W4:Y:S04]  /*36060*/  LDL.LU.64 R210, [R1+0x24e8] ;  /* 0x0024e80001d27983 */ /* 0x000f280000300a00 */
[----:B------:R-:W4:Y:S04]  /*36070*/  LDL.LU.64 R204, [R1+0x24d0] ;  /* 0x0024d00001cc7983 */ /* 0x000f280000300a00 */
[----:B------:R-:W4:Y:S01]  /*36080*/  LDL.LU.64 R206, [R1+0x24d8] ;  /* 0x0024d80001ce7983 */ /* 0x000f220000300a00 */
[C---:B--2---:R-:W-:Y:S08]  /*36090*/  HMMA.1688.F32.TF32 R200, R92.reuse, R12, R200 ;  /* 0x0000000c5cc8723c */ /* 0x044ff000000810c8 */
[C---:B---3--:R-:W-:Y:S08]  /*360a0*/  HMMA.1688.F32.TF32 R196, R92.reuse, R8, R196 ;  /* 0x000000085cc4723c */ /* 0x048ff000000810c4 */
[C---:B----4-:R-:W-:Y:S08]  /*360b0*/  HMMA.1688.F32.TF32 R52, R92.reuse, R4, R52 ;  /* 0x000000045c34723c */ /* 0x050ff00000081034 */
[----:B------:R-:W-:Y:S01]  /*360c0*/  HMMA.1688.F32.TF32 R32, R92, R192, R32 ;  /* 0x000000c05c20723c */ /* 0x000fe20000081020 */
[----:B------:R-:W-:-:S02]  /*360d0*/  IMAD.MOV.U32 R63, RZ, RZ, R200 ;  /* 0x000000ffff3f7224 */ /* 0x000fc400078e00c8 */
[----:B------:R-:W-:Y:S02]  /*360e0*/  IMAD.MOV.U32 R62, RZ, RZ, R201 ;  /* 0x000000ffff3e7224 */ /* 0x000fe400078e00c9 */
[----:B------:R-:W-:Y:S01]  /*360f0*/  IMAD.MOV.U32 R59, RZ, RZ, R202 ;  /* 0x000000ffff3b7224 */ /* 0x000fe200078e00ca */
[----:B------:R-:W2:Y:S01]  /*36100*/  LDL.LU.64 R200, [R1+0x24c0] ;  /* 0x0024c00001c87983 */ /* 0x000ea20000300a00 */
[----:B------:R-:W-:Y:S02]  /*36110*/  IMAD.MOV.U32 R58, RZ, RZ, R203 ;  /* 0x000000ffff3a7224 */ /* 0x000fe400078e00cb */
[----:B------:R-:W-:Y:S01]  /*36120*/  IMAD.MOV.U32 R182, RZ, RZ, R196 ;  /* 0x000000ffffb67224 */ /* 0x000fe200078e00c4 */
[----:B------:R-:W2:Y:S01]  /*36130*/  LDL.LU.64 R202, [R1+0x24c8] ;  /* 0x0024c80001ca7983 */ /* 0x000ea20000300a00 */
[----:B------:R-:W-:Y:S02]  /*36140*/  IMAD.MOV.U32 R174, RZ, RZ, R197 ;  /* 0x000000ffffae7224 */ /* 0x000fe400078e00c5 */
[----:B------:R-:W-:Y:S01]  /*36150*/  IMAD.MOV.U32 R171, RZ, RZ, R198 ;  /* 0x000000ffffab7224 */ /* 0x000fe200078e00c6 */
[----:B------:R-:W3:Y:S01]  /*36160*/  LDL.LU.64 R196, [R1+0x24b0] ;  /* 0x0024b00001c47983 */ /* 0x000ee20000300a00 */
[----:B------:R-:W-:-:S03]  /*36170*/  IMAD.MOV.U32 R170, RZ, RZ, R199 ;  /* 0x000000ffffaa7224 */ /* 0x000fc600078e00c7 */
[----:B------:R-:W3:Y:S01]  /*36180*/  LDL.LU.64 R198, [R1+0x24b8] ;  /* 0x0024b80001c67983 */ /* 0x000ee20000300a00 */
[----:B------:R-:W-:-:S03]  /*36190*/  IMAD.MOV.U32 R7, RZ, RZ, R52 ;  /* 0x000000ffff077224 */ /* 0x000fc600078e0034 */
[----:B------:R-:W4:Y:S01]  /*361a0*/  LDL.LU.64 R92, [R1+0x24a0] ;  /* 0x0024a000015c7983 */ /* 0x000f220000300a00 */
[----:B------:R-:W-:-:S03]  /*361b0*/  IMAD.MOV.U32 R6, RZ, RZ, R53 ;  /* 0x000000ffff067224 */ /* 0x000fc600078e0035 */
[----:B------:R-:W4:Y:S01]  /*361c0*/  LDL.LU.64 R94, [R1+0x24a8] ;  /* 0x0024a800015e7983 */ /* 0x000f220000300a00 */
[----:B------:R-:W-:Y:S02]  /*361d0*/  IMAD.MOV.U32 R195, RZ, RZ, R54 ;  /* 0x000000ffffc37224 */ /* 0x000fe400078e0036 */
[----:B------:R-:W-:Y:S01]  /*361e0*/  IMAD.MOV.U32 R194, RZ, RZ, R55 ;  /* 0x000000ffffc27224 */ /* 0x000fe200078e0037 */
[----:B------:R-:W4:Y:S01]  /*361f0*/  LDL.LU.64 R52, [R1+0x2490] ;  /* 0x0024900001347983 */ /* 0x000f220000300a00 */
[----:B-1----:R-:W-:Y:S02]  /*36200*/  IMAD.MOV.U32 R11, RZ, RZ, R32 ;  /* 0x000000ffff0b7224 */ /* 0x002fe400078e0020 */
[----:B------:R-:W-:Y:S01]  /*36210*/  IMAD.MOV.U32 R10, RZ, RZ, R33 ;  /* 0x000000ffff0a7224 */ /* 0x000fe200078e0021 */
[----:B------:R-:W4:Y:S01]  /*36220*/  LDL.LU.64 R54, [R1+0x2498] ;  /* 0x0024980001367983 */ /* 0x000f220000300a00 */
[----:B------:R-:W-:Y:S02]  /*36230*/  IMAD.MOV.U32 R14, RZ, RZ, R34 ;  /* 0x000000ffff0e7224 */ /* 0x000fe400078e0022 */
[----:B------:R-:W-:Y:S01]  /*36240*/  IMAD.MOV.U32 R15, RZ, RZ, R35 ;  /* 0x000000ffff0f7224 */ /* 0x000fe200078e0023 */
[----:B------:R-:W4:Y:S04]  /*36250*/  LDL.LU.64 R32, [R1+0x2480] ;  /* 0x0024800001207983 */ /* 0x000f280000300a00 */
[----:B------:R-:W4:Y:S01]  /*36260*/  LDL.LU.64 R34, [R1+0x2488] ;  /* 0x0024880001227983 */ /* 0x000f220000300a00 */
[C---:B------:R-:W-:Y:S08]  /*36270*/  HMMA.1688.F32.TF32 R248, R96.reuse, R188, R244 ;  /* 0x000000bc60f8723c */ /* 0x040ff000000810f4 */
[C---:B------:R-:W-:Y:S08]  /*36280*/  HMMA.1688.F32.TF32 R244, R96.reuse, R184, R240 ;  /* 0x000000b860f4723c */ /* 0x040ff000000810f0 */
[C---:B------:R-:W-:Y:S08]  /*36290*/  HMMA.1688.F32.TF32 R240, R96.reuse, R180, R236 ;  /* 0x000000b460f0723c */ /* 0x040ff000000810ec */
[C---:B------:R-:W-:Y:S08]  /*362a0*/  HMMA.1688.F32.TF32 R236, R96.reuse, R176, R232 ;  /* 0x000000b060ec723c */ /* 0x040ff000000810e8 */
[C---:B------:R-:W-:Y:S08]  /*362b0*/  HMMA.1688.F32.TF32 R232, R96.reuse, R172, R228 ;  /* 0x000000ac60e8723c */ /* 0x040ff000000810e4 */
[C---:B------:R-:W-:Y:S08]  /*362c0*/  HMMA.1688.F32.TF32 R228, R96.reuse, R168, R224 ;  /* 0x000000a860e4723c */ /* 0x040ff000000810e0 */
[C---:B------:R-:W-:Y:S08]  /*362d0*/  HMMA.1688.F32.TF32 R224, R96.reuse, R164, R220 ;  /* 0x000000a460e0723c */ /* 0x040ff000000810dc */
[C---:B------:R-:W-:Y:S01]  /*362e0*/  HMMA.1688.F32.TF32 R220, R96.reuse, R160, R216 ;  /* 0x000000a060dc723c */ /* 0x040fe200000810d8 */
[----:B------:R1:W-:Y:S07]  /*362f0*/  STL.64 [R1+0xa20], R248 ;  /* 0x000a20f801007387 */ /* 0x0003ee0000100a00 */
[C---:B------:R-:W-:Y:S01]  /*36300*/  HMMA.1688.F32.TF32 R216, R96.reuse, R156, R212 ;  /* 0x0000009c60d8723c */ /* 0x040fe200000810d4 */
[----:B------:R1:W-:Y:S07]  /*36310*/  STL.64 [R1+0xa28], R250 ;  /* 0x000a28fa01007387 */ /* 0x0003ee0000100a00 */
[C---:B------:R-:W-:Y:S01]  /*36320*/  HMMA.1688.F32.TF32 R212, R96.reuse, R152, R208 ;  /* 0x0000009860d4723c */ /* 0x040fe200000810d0 */
[----:B------:R1:W-:Y:S07]  /*36330*/  STL.64 [R1+0xa30], R244 ;  /* 0x000a30f401007387 */ /* 0x0003ee0000100a00 */
[C---:B------:R-:W-:Y:S01]  /*36340*/  HMMA.1688.F32.TF32 R208, R96.reuse, R148, R204 ;  /* 0x0000009460d0723c */ /* 0x040fe200000810cc */
[----:B------:R1:W-:Y:S04]  /*36350*/  STL.64 [R1+0xa38], R246 ;  /* 0x000a38f601007387 */ /* 0x0003e80000100a00 */
        /* <DEDUP_REMOVED lines=17> */
[----:B------:R1:W-:Y:S01]  /*36470*/  STL.64 [R1+0xb48], R210 ;  /* 0x000b48d201007387 */ /* 0x0003e20000100a00 */
[C---:B--2---:R-:W-:Y:S08]  /*36480*/  HMMA.1688.F32.TF32 R204, R96.reuse, R72, R200 ;  /* 0x0000004860cc723c */ /* 0x044ff000000810c8 */
[C---:B---3--:R-:W-:Y:S08]  /*36490*/  HMMA.1688.F32.TF32 R200, R96.reuse, R68, R196 ;  /* 0x0000004460c8723c */ /* 0x048ff000000810c4 */
[C---:B----4-:R-:W-:Y:S08]  /*364a0*/  HMMA.1688.F32.TF32 R196, R96.reuse, R64, R92 ;  /* 0x0000004060c4723c */ /* 0x050ff0000008105c */
[C---:B------:R-:W-:Y:S08]  /*364b0*/  HMMA.1688.F32.TF32 R92, R96.reuse, R60, R52 ;  /* 0x0000003c605c723c */ /* 0x040ff00000081034 */
[C---:B------:R-:W-:Y:S01]  /*364c0*/  HMMA.1688.F32.TF32 R32, R96.reuse, R56, R32 ;  /* 0x000000386020723c */ /* 0x040fe20000081020 */
[----:B------:R2:W-:Y:S04]  /*364d0*/  STL.64 [R1+0xb50], R204 ;  /* 0x000b50cc01007387 */ /* 0x0005e80000100a00 */
[----:B------:R3:W-:Y:S04]  /*364e0*/  STL.64 [R1+0xb58], R206 ;  /* 0x000b58ce01007387 */ /* 0x0007e80000100a00 */
[----:B------:R2:W-:Y:S04]  /*364f0*/  STL.64 [R1+0xb60], R200 ;  /* 0x000b60c801007387 */ /* 0x0005e80000100a00 */
[----:B------:R1:W-:Y:S04]  /*36500*/  STL.64 [R1+0xb68], R202 ;  /* 0x000b68ca01007387 */ /* 0x0003e80000100a00 */
[----:B------:R1:W-:Y:S04]  /*36510*/  STL.64 [R1+0xb80], R196 ;  /* 0x000b80c401007387 */ /* 0x0003e80000100a00 */
[----:B------:R1:W-:Y:S04]  /*36520*/  STL.64 [R1+0xb88], R198 ;  /* 0x000b88c601007387 */ /* 0x0003e80000100a00 */
[----:B------:R-:W4:Y:S04]  /*36530*/  LDL.LU.64 R52, [R1+0x2470] ;  /* 0x0024700001347983 */ /* 0x000f280000300a00 */
[----:B------:R1:W-:Y:S04]  /*36540*/  STL.64 [R1+0xb90], R92 ;  /* 0x000b905c01007387 */ /* 0x0003e80000100a00 */
[----:B------:R1:W-:Y:S04]  /*36550*/  STL.64 [R1+0xb98], R94 ;  /* 0x000b985e01007387 */ /* 0x0003e80000100a00 */
[----:B------:R-:W4:Y:S04]  /*36560*/  LDL.LU.64 R54, [R1+0x2478] ;  /* 0x0024780001367983 */ /* 0x000f280000300a00 */
[----:B------:R2:W-:Y:S04]  /*36570*/  STL.64 [R1+0xbb0], R32 ;  /* 0x000bb02001007387 */ /* 0x0005e80000100a00 */
        /* <DEDUP_REMOVED lines=23> */
[----:B--2---:R-:W2:Y:S04]  /*366f0*/  LDL.LU.64 R204, [R1+0x2270] ;  /* 0x0022700001cc7983 */ /* 0x004ea80000300a00 */
[----:B---3--:R-:W2:Y:S04]  /*36700*/  LDL.LU.64 R206, [R1+0x2278] ;  /* 0x0022780001ce7983 */ /* 0x008ea80000300a00 */
[----:B------:R-:W3:Y:S04]  /*36710*/  LDL.LU.64 R200, [R1+0x2260] ;  /* 0x0022600001c87983 */ /* 0x000ee80000300a00 */
[----:B------:R-:W3:Y:S04]  /*36720*/  LDL.LU.64 R202, [R1+0x2268] ;  /* 0x0022680001ca7983 */ /* 0x000ee80000300a00 */
[----:B------:R-:W2:Y:S04]  /*36730*/  LDL.LU.64 R196, [R1+0x2250] ;  /* 0x0022500001c47983 */ /* 0x000ea80000300a00 */
[----:B------:R-:W2:Y:S04]  /*36740*/  LDL.LU.64 R198, [R1+0x2258] ;  /* 0x0022580001c67983 */ /* 0x000ea80000300a00 */
[----:B------:R-:W2:Y:S04]  /*36750*/  LDL.LU.64 R92, [R1+0x2240] ;  /* 0x00224000015c7983 */ /* 0x000ea80000300a00 */
[----:B------:R-:W2:Y:S04]  /*36760*/  LDL.LU.64 R94, [R1+0x2248] ;  /* 0x00224800015e7983 */ /* 0x000ea80000300a00 */
[----:B------:R-:W2:Y:S04]  /*36770*/  LDL.LU.64 R32, [R1+0x2230] ;  /* 0x0022300001207983 */ /* 0x000ea80000300a00 */
[----:B------:R-:W2:Y:S01]  /*36780*/  LDL.LU.64 R34, [R1+0x2238] ;  /* 0x0022380001227983 */ /* 0x000ea20000300a00 */
[C---:B----4-:R-:W-:Y:S08]  /*36790*/  HMMA.1688.F32.TF32 R52, R96.reuse, R12, R52 ;  /* 0x0000000c6034723c */ /* 0x050ff00000081034 */
[C---:B------:R-:W-:Y:S08]  /*367a0*/  HMMA.1688.F32.TF32 R248, R96.reuse, R8, R248 ;  /* 0x0000000860f8723c */ /* 0x040ff000000810f8 */
[C---:B------:R-:W-:Y:S08]  /*367b0*/  HMMA.1688.F32.TF32 R244, R96.reuse, R4, R244 ;  /* 0x0000000460f4723c */ /* 0x040ff000000810f4 */
[----:B------:R-:W-:Y:S01]  /*367c0*/  HMMA.1688.F32.TF32 R96, R96, R192, R240 ;  /* 0x000000c06060723c */ /* 0x000fe200000810f0 */
[----:B------:R-:W-:Y:S04]  /*367d0*/  STL.64 [R1+0xbd0], R52 ;  /* 0x000bd03401007387 */ /* 0x000fe80000100a00 */
[----:B------:R1:W-:Y:S03]  /*367e0*/  STL.64 [R1+0xbd8], R54 ;  /* 0x000bd83601007387 */ /* 0x0003e60000100a00 */
[C---:B------:R-:W-:Y:S01]  /*367f0*/  HMMA.1688.F32.TF32 R236, R100.reuse, R188, R236 ;  /* 0x000000bc64ec723c */ /* 0x040fe200000810ec */
[----:B-1----:R-:W4:Y:S04]  /*36800*/  LDL.LU.64 R54, [R1+0x47e0] ;  /* 0x0047e00001367983 */ /* 0x002f280000300a00 */
[----:B------:R-:W-:Y:S03]  /*36810*/  STL.64 [R1+0xbf0], R248 ;  /* 0x000bf0f801007387 */ /* 0x000fe60000100a00 */
[C---:B------:R-:W-:Y:S01]  /*36820*/  HMMA.1688.F32.TF32 R232, R100.reuse, R184, R232 ;  /* 0x000000b864e8723c */ /* 0x040fe200000810e8 */
[----:B------:R-:W-:Y:S04]  /*36830*/  STL.64 [R1+0xbf8], R250 ;  /* 0x000bf8fa01007387 */ /* 0x000fe80000100a00 */
[----:B------:R-:W-:Y:S04]  /*36840*/  STL.64 [R1+0xc30], R244 ;  /* 0x000c30f401007387 */ /* 0x000fe80000100a00 */
[----:B------:R-:W-:Y:S04]  /*36850*/  STL.64 [R1+0xc38], R246 ;  /* 0x000c38f601007387 */ /* 0x000fe80000100a00 */
[----:B------:R-:W-:Y:S04]  /*36860*/  STL.64 [R1+0xc20], R96 ;  /* 0x000c206001007387 */ /* 0x000fe80000100a00 */
[----:B------:R1:W-:Y:S02]  /*36870*/  STL.64 [R1+0xc28], R98 ;  /* 0x000c286201007387 */ /* 0x0003e40000100a00 */
[C---:B-1----:R-:W-:Y:S02]  /*36880*/  HMMA.1688.F32.TF32 R96, R100.reuse, R180, R228 ;  /* 0x000000b46460723c */ /* 0x042fe400000810e4 */
[----:B------:R-:W-:Y:S04]  /*36890*/  STL.64 [R1+0x5c0], R236 ;  /* 0x0005c0ec01007387 */ /* 0x000fe80000100a00 */
[----:B------:R-:W-:Y:S02]  /*368a0*/  STL.64 [R1+0x5c8], R238 ;  /* 0x0005c8ee01007387 */ /* 0x000fe40000100a00 */
[C---:B------:R-:W-:Y:S02]  /*368b0*/  HMMA.1688.F32.TF32 R224, R100.reuse, R176, R224 ;  /* 0x000000b064e0723c */ /* 0x040fe400000810e0 */
[----:B------:R-:W-:Y:S04]  /*368c0*/  STL.64 [R1+0x5b0], R232 ;  /* 0x0005b0e801007387 */ /* 0x000fe80000100a00 */
[----:B------:R-:W-:Y:S02]  /*368d0*/  STL.64 [R1+0x5b8], R234 ;  /* 0x0005b8ea01007387 */ /* 0x000fe40000100a00 */
[C---:B------:R-:W-:Y:S07]  /*368e0*/  HMMA.1688.F32.TF32 R220, R100.reuse, R172, R220 ;  /* 0x000000ac64dc723c */ /* 0x040fee00000810dc */
        /* <DEDUP_REMOVED lines=11> */
[C---:B--2---:R-:W-:Y:S02]  /*369a0*/  HMMA.1688.F32.TF32 R96, R100.reuse, R156, R204 ;  /* 0x0000009c6460723c */ /* 0x044fe400000810cc */
[----:B------:R-:W-:Y:S04]  /*369b0*/  STL.64 [R1+0x560], R212 ;  /* 0x000560d401007387 */ /* 0x000fe80000100a00 */
[----:B------:R-:W-:Y:S02]  /*369c0*/  STL.64 [R1+0x568], R214 ;  /* 0x000568d601007387 */ /* 0x000fe40000100a00 */
[C---:B---3--:R-:W-:Y:S02]  /*369d0*/  HMMA.1688.F32.TF32 R200, R100.reuse, R152, R200 ;  /* 0x0000009864c8723c */ /* 0x048fe400000810c8 */
[----:B------:R-:W-:Y:S04]  /*369e0*/  STL.64 [R1+0x550], R208 ;  /* 0x000550d001007387 */ /* 0x000fe80000100a00 */
[----:B------:R-:W-:Y:S02]  /*369f0*/  STL.64 [R1+0x558], R210 ;  /* 0x000558d201007387 */ /* 0x000fe40000100a00 */
[C---:B------:R-:W-:Y:S07]  /*36a00*/  HMMA.1688.F32.TF32 R196, R100.reuse, R148, R196 ;  /* 0x0000009464c4723c */ /* 0x040fee00000810c4 */
[----:B------:R-:W-:Y:S04]  /*36a10*/  STL.64 [R1+0x540], R96 ;  /* 0x0005406001007387 */ /* 0x000fe80000100a00 */
[----:B------:R1:W-:Y:S02]  /*36a20*/  STL.64 [R1+0x548], R98 ;  /* 0x0005486201007387 */ /* 0x0003e40000100a00 */
[C---:B-1----:R-:W-:Y:S08]  /*36a30*/  HMMA.1688.F32.TF32 R96, R100.reuse, R72, R92 ;  /* 0x000000486460723c */ /* 0x042ff0000008105c */
[C---:B------:R-:W-:Y:S01]  /*36a40*/  HMMA.1688.F32.TF32 R92, R100.reuse, R68, R32 ;  /* 0x00000044645c723c */ /* 0x040fe20000081020 */
        /* <DEDUP_REMOVED lines=35> */
[----:B--2---:R-:W2:Y:S04]  /*36c80*/  LDL.LU.64 R202, [R1+0x20f8] ;  /* 0x0020f80001ca7983 */ /* 0x004ea80000300a00 */
[----:B---3--:R-:W3:Y:S04]  /*36c90*/  LDL.LU.64 R196, [R1+0x20e0] ;  /* 0x0020e00001c47983 */ /* 0x008ee80000300a00 */
[----:B------:R-:W3:Y:S04]  /*36ca0*/  LDL.LU.64 R198, [R1+0x20e8] ;  /* 0x0020e80001c67983 */ /* 0x000ee80000300a00 */
[----:B------:R-:W2:Y:S04]  /*36cb0*/  LDL.LU.64 R96, [R1+0x20d0] ;  /* 0x0020d00001607983 */ /* 0x000ea80000300a00 */
[----:B------:R-:W2:Y:S04]  /*36cc0*/  LDL.LU.64 R98, [R1+0x20d8] ;  /* 0x0020d80001627983 */ /* 0x000ea80000300a00 */
[----:B------:R-:W2:Y:S04]  /*36cd0*/  LDL.LU.64 R92, [R1+0x20c0] ;  /* 0x0020c000015c7983 */ /* 0x000ea80000300a00 */
[----:B------:R-:W2:Y:S01]  /*36ce0*/  LDL.LU.64 R94, [R1+0x20c8] ;  /* 0x0020c800015e7983 */ /* 0x000ea20000300a00 */
[C---:B----4-:R-:W-:Y:S08]  /*36cf0*/  HMMA.1688.F32.TF32 R32, R100.reuse, R64, R32 ;  /* 0x000000406420723c */ /* 0x050ff00000081020 */
[C---:B------:R-:W-:Y:S08]  /*36d00*/  HMMA.1688.F32.TF32 R248, R100.reuse, R60, R248 ;  /* 0x0000003c64f8723c */ /* 0x040ff000000810f8 */
[C---:B------:R-:W-:Y:S08]  /*36d10*/  HMMA.1688.F32.TF32 R244, R100.reuse, R56, R244 ;  /* 0x0000003864f4723c */ /* 0x040ff000000810f4 */
[C---:B------:R-:W-:Y:S08]  /*36d20*/  HMMA.1688.F32.TF32 R240, R100.reuse, R12, R240 ;  /* 0x0000000c64f0723c */ /* 0x040ff000000810f0 */
[C---:B------:R-:W-:Y:S08]  /*36d30*/  HMMA.1688.F32.TF32 R236, R100.reuse, R8, R236 ;  /* 0x0000000864ec723c */ /* 0x040ff000000810ec */
[C---:B------:R-:W-:Y:S08]  /*36d40*/  HMMA.1688.F32.TF32 R232, R100.reuse, R4, R232 ;  /* 0x0000000464e8723c */ /* 0x040ff000000810e8 */
[----:B------:R-:W-:Y:S08]  /*36d50*/  HMMA.1688.F32.TF32 R228, R100, R192, R228 ;  /* 0x000000c064e4723c */ /* 0x000ff000000810e4 */
[C---:B------:R-:W-:Y:S01]  /*36d60*/  HMMA.1688.F32.TF32 R224, R104.reuse, R188, R224 ;  /* 0x000000bc68e0723c */ /* 0x040fe200000810e0 */
[----:B------:R-:W-:Y:S07]  /*36d70*/  STL.64 [R1+0x4f0], R32 ;  /* 0x0004f02001007387 */ /* 0x000fee0000100a00 */
[C---:B------:R-:W-:Y:S01]  /*36d80*/  HMMA.1688.F32.TF32 R100, R104.reuse, R184, R220 ;  /* 0x000000b86864723c */ /* 0x040fe200000810dc */
[----:B------:R1:W-:Y:S04]  /*36d90*/  STL.64 [R1+0x4f8], R34 ;  /* 0x0004f82201007387 */ /* 0x0003e80000100a00 */
[----:B-1----:R-:W4:Y:S04]  /*36da0*/  LDL.LU.64 R34, [R1+0x47d8] ;  /* 0x0047d80001227983 */ /* 0x002f280000300a00 */
        /* <DEDUP_REMOVED lines=8> */
[----:B------:R-:W-:Y:S01]  /*36e30*/  STL.64 [R1+0x4a0], R232 ;  /* 0x0004a0e801007387 */ /* 0x000fe20000100a00 */
[C---:B------:R-:W-:Y:S03]  /*36e40*/  HMMA.1688.F32.TF32 R216, R104.reuse, R180, R216 ;  /* 0x000000b468d8723c */ /* 0x040fe600000810d8 */
[----:B------:R-:W-:Y:S04]  /*36e50*/  STL.64 [R1+0x4a8], R234 ;  /* 0x0004a8ea01007387 */ /* 0x000fe80000100a00 */
[----:B------:R-:W-:Y:S01]  /*36e60*/  STL.64 [R1+0x490], R228 ;  /* 0x000490e401007387 */ /* 0x000fe20000100a00 */
[C---:B------:R-:W-:Y:S03]  /*36e70*/  HMMA.1688.F32.TF32 R212, R104.reuse, R176, R212 ;  /* 0x000000b068d4723c */ /* 0x040fe600000810d4 */
        /* <DEDUP_REMOVED lines=11> */
[C---:B--2---:R-:W-:Y:S07]  /*36f30*/  HMMA.1688.F32.TF32 R200, R104.reuse, R164, R200 ;  /* 0x000000a468c8723c */ /* 0x044fee00000810c8 */
[----:B------:R-:W-:Y:S04]  /*36f40*/  STL.64 [R1+0xd10], R100 ;  /* 0x000d106401007387 */ /* 0x000fe80000100a00 */
[----:B------:R3:W-:Y:S01]  /*36f50*/  STL.64 [R1+0xd18], R102 ;  /* 0x000d186601007387 */ /* 0x0007e20000100a00 */
[C---:B------:R-:W-:Y:S08]  /*36f60*/  HMMA.1688.F32.TF32 R96, R104.reuse, R156, R96 ;  /* 0x0000009c6860723c */ /* 0x040ff00000081060 */
[C---:B---3--:R-:W-:Y:S08]  /*36f70*/  HMMA.1688.F32.TF32 R100, R104.reuse, R160, R196 ;  /* 0x000000a06864723c */ /* 0x048ff000000810c4 */
        /* <DEDUP_REMOVED lines=37> */
[----:B------:R-:W3:Y:S04]  /*371d0*/  LDL.LU.64 R196, [R1+0x1e90] ;  /* 0x001e900001c47983 */ /* 0x000ee80000300a00 */
[----:B------:R-:W3:Y:S04]  /*371e0*/  LDL.LU.64 R198, [R1+0x1e98] ;  /* 0x001e980001c67983 */ /* 0x000ee80000300a00 */
[----:B------:R-:W3:Y:S04]  /*371f0*/  LDL.LU.64 R100, [R1+0x1e80] ;  /* 0x001e800001647983 */ /* 0x000ee80000300a00 */
[----:B------:R-:W3:Y:S04]  /*37200*/  LDL.LU.64 R102, [R1+0x1e88] ;  /* 0x001e880001667983 */ /* 0x000ee80000300a00 */
[----:B------:R-:W3:Y:S04]  /*37210*/  LDL.LU.64 R96, [R1+0x1e70] ;  /* 0x001e700001607983 */ /* 0x000ee80000300a00 */
[----:B------:R-:W3:Y:S04]  /*37220*/  LDL.LU.64 R98, [R1+0x1e78] ;  /* 0x001e780001627983 */ /* 0x000ee80000300a00 */
[----:B------:R-:W3:Y:S04]  /*37230*/  LDL.LU.64 R92, [R1+0x1e60] ;  /* 0x001e6000015c7983 */ /* 0x000ee80000300a00 */
[----:B------:R-:W3:Y:S01]  /*37240*/  LDL.LU.64 R94, [R1+0x1e68] ;  /* 0x001e6800015e7983 */ /* 0x000ee20000300a00 */
[C---:B----4-:R-:W-:Y:S08]  /*37250*/  HMMA.1688.F32.TF32 R248, R104.reuse, R148, R248 ;  /* 0x0000009468f8723c */ /* 0x050ff000000810f8 */
[C---:B------:R-:W-:Y:S08]  /*37260*/  HMMA.1688.F32.TF32 R244, R104.reuse, R72, R244 ;  /* 0x0000004868f4723c */ /* 0x040ff000000810f4 */
[C---:B------:R-:W-:Y:S08]  /*37270*/  HMMA.1688.F32.TF32 R240, R104.reuse, R68, R240 ;  /* 0x0000004468f0723c */ /* 0x040ff000000810f0 */
[C---:B------:R-:W-:Y:S08]  /*37280*/  HMMA.1688.F32.TF32 R236, R104.reuse, R64, R236 ;  /* 0x0000004068ec723c */ /* 0x040ff000000810ec */
[C---:B------:R-:W-:Y:S08]  /*37290*/  HMMA.1688.F32.TF32 R232, R104.reuse, R60, R232 ;  /* 0x0000003c68e8723c */ /* 0x040ff000000810e8 */
[C---:B------:R-:W-:Y:S08]  /*372a0*/  HMMA.1688.F32.TF32 R228, R104.reuse, R56, R228 ;  /* 0x0000003868e4723c */ /* 0x040ff000000810e4 */
[C---:B------:R-:W-:Y:S08]  /*372b0*/  HMMA.1688.F32.TF32 R224, R104.reuse, R12, R224 ;  /* 0x0000000c68e0723c */ /* 0x040ff000000810e0 */
[C---:B------:R-:W-:Y:S01]  /*372c0*/  HMMA.1688.F32.TF32 R220, R104.reuse, R8, R220 ;  /* 0x0000000868dc723c */ /* 0x040fe200000810dc */
[----:B------:R-:W-:Y:S07]  /*372d0*/  STL.64 [R1+0x1d10], R248 ;  /* 0x001d10f801007387 */ /* 0x000fee0000100a00 */
[C---:B------:R-:W-:Y:S01]  /*372e0*/  HMMA.1688.F32.TF32 R216, R104.reuse, R4, R216 ;  /* 0x0000000468d8723c */ /* 0x040fe200000810d8 */
[----:B------:R-:W-:Y:S07]  /*372f0*/  STL.64 [R1+0x1d18], R250 ;  /* 0x001d18fa01007387 */ /* 0x000fee0000100a00 */
[----:B------:R-:W-:Y:S01]  /*37300*/  HMMA.1688.F32.TF32 R212, R104, R192, R212 ;  /* 0x000000c068d4723c */ /* 0x000fe200000810d4 */
[----:B------:R-:W-:Y:S07]  /*37310*/  STL.64 [R1+0x1d60], R244 ;  /* 0x001d60f401007387 */ /* 0x000fee0000100a00 */
[C---:B------:R-:W-:Y:S01]  /*37320*/  HMMA.1688.F32.TF32 R208, R108.reuse, R188, R208 ;  /* 0x000000bc6cd0723c */ /* 0x040fe200000810d0 */
[----:B------:R-:W-:Y:S07]  /*37330*/  STL.64 [R1+0x1d68], R246 ;  /* 0x001d68f601007387 */ /* 0x000fee0000100a00 */
[C---:B--2---:R-:W-:Y:S01]  /*37340*/  HMMA.1688.F32.TF32 R104, R108.reuse, R184, R204 ;  /* 0x000000b86c68723c */ /* 0x044fe200000810cc */
        /* <DEDUP_REMOVED lines=13> */
[C---:B---3--:R-:W-:Y:S03]  /*37420*/  HMMA.1688.F32.TF32 R200, R108.reuse, R180, R200 ;  /* 0x000000b46cc8723c */ /* 0x048fe600000810c8 */
        /* <DEDUP_REMOVED lines=8> */
[C---:B-1----:R-:W-:Y:S08]  /*374b0*/  HMMA.1688.F32.TF32 R104, R108.reuse, R172, R100 ;  /* 0x000000ac6c68723c */ /* 0x042ff00000081064 */
[C---:B------:R-:W-:Y:S01]  /*374c0*/  HMMA.1688.F32.TF32 R100, R108.reuse, R168, R96 ;  /* 0x000000a86c64723c */ /* 0x040fe20000081060 */
[----:B------:R1:W-:Y:S04]  /*374d0*/  STL.64 [R1+0x460], R200 ;  /* 0x000460c801007387 */ /* 0x0003e80000100a00 */
[----:B------:R2:W-:Y:S04]  /*374e0*/  STL.64 [R1+0x468], R202 ;  /* 0x000468ca01007387 */ /* 0x0005e80000100a00 */
[----:B------:R3:W-:Y:S01]  /*374f0*/  STL.64 [R1+0x450], R196 ;  /* 0x000450c401007387 */ /* 0x0007e20000100a00 */
[C---:B------:R-:W-:Y:S03]  /*37500*/  HMMA.1688.F32.TF32 R96, R108.reuse, R164, R92 ;  /* 0x000000a46c60723c */ /* 0x040fe6000008105c */
        /* <DEDUP_REMOVED lines=36> */
[----:B------:R-:W3:Y:S01]  /*37750*/  LDL.LU.64 R98, [R1+0x1d38] ;  /* 0x001d380001627983 */ /* 0x000ee20000300a00 */
[C---:B----4-:R-:W-:Y:S03]  /*37760*/  HMMA.1688.F32.TF32 R240, R108.reuse, R160, R92 ;  /* 0x000000a06cf0723c */ /* 0x050fe6000008105c */
        /* <DEDUP_REMOVED lines=12> */
[C---:B------:R-:W-:Y:S01]  /*37830*/  HMMA.1688.F32.TF32 R204, R108.reuse, R12, R204 ;  /* 0x0000000c6ccc723c */ /* 0x040fe200000810cc */
[----:B------:R-:W-:Y:S07]  /*37840*/  STL.64 [R1+0x400], R236 ;  /* 0x000400ec01007387 */ /* 0x000fee0000100a00 */
[C---:B--2---:R-:W-:Y:S01]  /*37850*/  HMMA.1688.F32.TF32 R200, R108.reuse, R8, R200 ;  /* 0x000000086cc8723c */ /* 0x044fe200000810c8 */
[----:B------:R-:W-:Y:S07]  /*37860*/  STL.64 [R1+0x408], R238 ;  /* 0x000408ee01007387 */ /* 0x000fee0000100a00 */
[C---:B---3--:R-:W-:Y:S01]  /*37870*/  HMMA.1688.F32.TF32 R196, R108.reuse, R4, R196 ;  /* 0x000000046cc4723c */ /* 0x048fe200000810c4 */
[----:B------:R1:W-:Y:S07]  /*37880*/  STL.64 [R1+0x3f0], R232 ;  /* 0x0003f0e801007387 */ /* 0x0003ee0000100a00 */
[----:B------:R-:W-:Y:S01]  /*37890*/  HMMA.1688.F32.TF32 R108, R108, R192, R104 ;  /* 0x000000c06c6c723c */ /* 0x000fe20000081068 */
[----:B------:R2:W-:Y:S04]  /*378a0*/  STL.64 [R1+0x3f8], R234 ;  /* 0x0003f8ea01007387 */ /* 0x0005e80000100a00 */
[----:B------:R2:W-:Y:S03]  /*378b0*/  STL.64 [R1+0x3e0], R228 ;  /* 0x0003e0e401007387 */ /* 0x0005e60000100a00 */
        /* <DEDUP_REMOVED lines=16> */
[C---:B------:R-:W-:Y:S03]  /*379c0*/  HMMA.1688.F32.TF32 R100, R112.reuse, R184, R96 ;  /* 0x000000b87064723c */ /* 0x040fe60000081060 */
[----:B------:R1:W-:Y:S04]  /*379d0*/  STL.64 [R1+0x360], R196 ;  /* 0x000360c401007387 */ /* 0x0003e80000100a00 */
[----:B------:R1:W-:Y:S04]  /*379e0*/  STL.64 [R1+0x368], R198 ;  /* 0x000368c601007387 */ /* 0x0003e80000100a00 */
[----:B------:R1:W-:Y:S04]  /*379f0*/  STL.64 [R1+0x350], R108 ;  /* 0x0003506c01007387 */ /* 0x0003e80000100a00 */
[----:B------:R1:W-:Y:S04]  /*37a00*/  STL.64 [R1+0x358], R110 ;  /* 0x0003586e01007387 */ /* 0x0003e80000100a00 */
[----:B------:R-:W3:Y:S04]  /*37a10*/  LDL.LU.64 R96, [R1+0x1cd0] ;  /* 0x001cd00001607983 */ /* 0x000ee80000300a00 */
[----:B------:R1:W-:Y:S04]  /*37a20*/  STL.64 [R1+0x1cf0], R104 ;  /* 0x001cf06801007387 */ /* 0x0003e80000100a00 */
[----:B------:R1:W-:Y:S04]  /*37a30*/  STL.64 [R1+0x1cf8], R106 ;  /* 0x001cf86a01007387 */ /* 0x0003e80000100a00 */
[----:B------:R-:W3:Y:S04]  /*37a40*/  LDL.LU.64 R98, [R1+0x1cd8] ;  /* 0x001cd80001627983 */ /* 0x000ee80000300a00 */
[----:B------:R2:W-:Y:S04]  /*37a50*/  STL.64 [R1+0x1ce0], R100 ;  /* 0x001ce06401007387 */ /* 0x0005e80000100a00 */
[----:B------:R4:W-:Y:S04]  /*37a60*/  STL.64 [R1+0x1ce8], R102 ;  /* 0x001ce86601007387 */ /* 0x0009e80000100a00 */
[----:B-1----:R-:W3:Y:S04]  /*37a70*/  LDL.LU.64 R232, [R1+0x1cc0] ;  /* 0x001cc00001e87983 */ /* 0x002ee80000300a00 */
[----:B--2---:R-:W2:Y:S01]  /*37a80*/  LDL.LU.64 R234, [R1+0x1cc8] ;  /* 0x001cc80001ea7983 */ /* 0x004ea20000300a00 */
[C---:B----4-:R-:W-:Y:S11]  /*37a90*/  HMMA.1688.F32.TF32 R92, R112.reuse, R180, R92 ;  /* 0x000000b4705c723c */ /* 0x050ff6000008105c */
[----:B------:R-:W-:Y:S11]  /*37aa0*/  @!UPT UIADD3 URZ, URZ, URZ, URZ ;  /* 0x0000003f3f3ff290 */ /* 0x000ff6000fffe03f */
[----:B------:R-:W-:Y:S01]  /*37ab0*/  @!UPT UIADD3 URZ, URZ, URZ, URZ ;  /* 0x0000003f3f3ff290 */ /* 0x000fe2000fffe03f */
[----:B------:R1:W-:Y:S04]  /*37ac0*/  STL.64 [R1+0x1cb0], R92 ;  /* 0x001cb05c01007387 */ /* 0x0003e80000100a00 */
[----:B------:R4:W-:Y:S04]  /*37ad0*/  STL.64 [R1+0x1cb8], R94 ;  /* 0x001cb85e01007387 */ /* 0x0009e80000100a00 */
        /* <DEDUP_REMOVED lines=24> */
[----:B-1----:R-:W2:Y:S04]  /*37c60*/  LDL.LU.64 R92, [R1+0x1b60] ;  /* 0x001b6000015c7983 */ /* 0x002ea80000300a00 */
[----:B----4-:R-:W4:Y:S01]  /*37c70*/  LDL.LU.64 R94, [R1+0x1b68] ;  /* 0x001b6800015e7983 */ /* 0x010f220000300a00 */
[C---:B---3--:R-:W-:Y:S03]  /*37c80*/  HMMA.1688.F32.TF32 R236, R112.reuse, R176, R96 ;  /* 0x000000b070ec723c */ /* 0x048fe60000081060 */
[----:B------:R-:W3:Y:S04]  /*37c90*/  LDL.LU.64 R96, [R1+0x1b50] ;  /* 0x001b500001607983 */ /* 0x000ee80000300a00 */
[----:B------:R-:W3:Y:S11]  /*37ca0*/  LDL.LU.64 R98, [R1+0x1b58] ;  /* 0x001b580001627983 */ /* 0x000ef60000300a00 */
[----:B------:R-:W-:Y:S05]  /*37cb0*/  @!UPT UIADD3 URZ, URZ, URZ, URZ ;  /* 0x0000003f3f3ff290 */ /* 0x000fea000fffe03f */
[----:B------:R-:W-:Y:S04]  /*37cc0*/  STL.64 [R1+0x1c90], R236 ;  /* 0x001c90ec01007387 */ /* 0x000fe80000100a00 */
[----:B------:R2:W-:Y:S02]  /*37cd0*/  STL.64 [R1+0x1c98], R238 ;  /* 0x001c98ee01007387 */ /* 0x0005e40000100a00 */
[C---:B--2---:R-:W-:Y:S11]  /*37ce0*/  HMMA.1688.F32.TF32 R236, R112.reuse, R172, R232 ;  /* 0x000000ac70ec723c */ /* 0x044ff600000810e8 */
[----:B------:R-:W-:Y:S11]  /*37cf0*/  @!UPT UIADD3 URZ, URZ, URZ, URZ ;  /* 0x0000003f3f3ff290 */ /* 0x000ff6000fffe03f */
[----:B------:R-:W-:Y:S01]  /*37d00*/  @!UPT UIADD3 URZ, URZ, URZ, URZ ;  /* 0x0000003f3f3ff290 */ /* 0x000fe2000fffe03f */
[----:B------:R-:W-:Y:S04]  /*37d10*/  STL.64 [R1+0x1c80], R236 ;  /* 0x001c80ec01007387 */ /* 0x000fe80000100a00 */
[----:B------:R-:W-:Y:S01]  /*37d20*/  STL.64 [R1+0x1c88], R238 ;  /* 0x001c88ee01007387 */ /* 0x000fe20000100a00 */
        /* <DEDUP_REMOVED lines=30> */
[C---:B----4-:R-:W-:Y:S03]  /*37f10*/  HMMA.1688.F32.TF32 R100, R112.reuse, R8, R92 ;  /* 0x000000087064723c */ /* 0x050fe6000008105c */
[----:B------:R2:W-:Y:S04]  /*37f20*/  STL.64 [R1+0x1b00], R196 ;  /* 0x001b00c401007387 */ /* 0x0005e80000100a00 */
[----:B------:R1:W-:Y:S04]  /*37f30*/  STL.64 [R1+0x1b08], R198 ;  /* 0x001b08c601007387 */ /* 0x0003e80000100a00 */
[----:B------:R1:W-:Y:S04]  /*37f40*/  STL.64 [R1+0x1af0], R108 ;  /* 0x001af06c01007387 */ /* 0x0003e80000100a00 */
[----:B------:R1:W-:Y:S04]  /*37f50*/  STL.64 [R1+0x1af8], R110 ;  /* 0x001af86e01007387 */ /* 0x0003e80000100a00 */
[----:B------:R-:W4:Y:S04]  /*37f60*/  LDL.LU.64 R92, [R1+0x1b40] ;  /* 0x001b4000015c7983 */ /* 0x000f280000300a00 */
[----:B------:R1:W-:Y:S04]  /*37f70*/  STL.64 [R1+0x1ae0], R104 ;  /* 0x001ae06801007387 */ /* 0x0003e80000100a00 */
[----:B------:R1:W-:Y:S04]  /*37f80*/  STL.64 [R1+0x1ae8], R106 ;  /* 0x001ae86a01007387 */ /* 0x0003e80000100a00 */
[----:B------:R-:W4:Y:S01]  /*37f90*/  LDL.LU.64 R94, [R1+0x1b48] ;  /* 0x001b4800015e7983 */ /* 0x000f220000300a00 */
[C---:B---3--:R-:W-:Y:S03]  /*37fa0*/  HMMA.1688.F32.TF32 R96, R112.reuse, R4, R96 ;  /* 0x000000047060723c */ /* 0x048fe60000081060 */
[----:B------:R3:W-:Y:S04]  /*37fb0*/  STL.64 [R1+0x1ad0], R100 ;  /* 0x001ad06401007387 */ /* 0x0007e80000100a00 */
[----:B------:R3:W-:Y:S04]  /*37fc0*/  STL.64 [R1+0x1ad8], R102 ;  /* 0x001ad86601007387 */ /* 0x0007e80000100a00 */
[----:B-1----:R-:W4:Y:S04]  /*37fd0*/  LDL.LU.64 R232, [R1+0x1ab0] ;  /* 0x001ab00001e87983 */ /* 0x002f280000300a00 */
[----:B--2---:R-:W2:Y:S08]  /*37fe0*/  LDL.LU.64 R234, [R1+0x1ab8] ;  /* 0x001ab80001ea7983 */ /* 0x004eb00000300a00 */
        /* <DEDUP_REMOVED lines=24> */
[----:B---3--:R-:W3:Y:S04]  /*38170*/  LDL.LU.64 R100, [R1+0x19f0] ;  /* 0x0019f00001647983 */ /* 0x008ee80000300a00 */
[----:B------:R-:W3:Y:S04]  /*38180*/  LDL.LU.64 R102, [R1+0x19f8] ;  /* 0x0019f80001667983 */ /* 0x000ee80000300a00 */
[----:B-1----:R-:W3:Y:S04]  /*38190*/  LDL.LU.64 R96, [R1+0x19e0] ;  /* 0x0019e00001607983 */ /* 0x002ee80000300a00 */
[----:B------:R-:W3:Y:S01]  /*381a0*/  LDL.LU.64 R98, [R1+0x19e8] ;  /* 0x0019e80001627983 */ /* 0x000ee20000300a00 */
[----:B----4-:R-:W-:Y:S03]  /*381b0*/  HMMA.1688.F32.TF32 R112, R112, R192, R92 ;  /* 0x000000c07070723c */ /* 0x010fe6000008105c */
[----:B------:R-:W4:Y:S04]  /*381c0*/  LDL.LU.64 R92, [R1+0x19d0] ;  /* 0x0019d000015c7983 */ /* 0x000f280000300a00 */
[----:B------:R-:W4:Y:S01]  /*381d0*/  LDL.LU.64 R94, [R1+0x19d8] ;  /* 0x0019d800015e7983 */ /* 0x000f220000300a00 */
[C---:B--2---:R-:W-:Y:S11]  /*381e0*/  HMMA.1688.F32.TF32 R232, R116.reuse, R188, R232 ;  /* 0x000000bc74e8723c */ /* 0x044ff600000810e8 */
[----:B------:R-:W-:Y:S04]  /*381f0*/  @!UPT UIADD3 URZ, URZ, URZ, URZ ;  /* 0x0000003f3f3ff290 */ /* 0x000fe8000fffe03f */
[----:B------:R-:W-:Y:S04]  /*38200*/  STL.64 [R1+0x1970], R112 ;  /* 0x0019707001007387 */ /* 0x000fe80000100a00 */
[----:B------:R1:W-:Y:S02]  /*38210*/  STL.64 [R1+0x1978], R114 ;  /* 0x0019787201007387 */ /* 0x0003e40000100a00 */
[C---:B-1----:R-:W-:Y:S02]  /*38220*/  HMMA.1688.F32.TF32 R112, R116.reuse, R184, R228 ;  /* 0x000000b87470723c */ /* 0x042fe400000810e4 */
[----:B------:R-:W-:Y:S04]  /*38230*/  STL.64 [R1+0x340], R232 ;  /* 0x000340e801007387 */ /* 0x000fe80000100a00 */
[----:B------:R-:W-:Y:S02]  /*38240*/  STL.64 [R1+0x348], R234 ;  /* 0x000348ea01007387 */ /* 0x000fe40000100a00 */
[C---:B------:R-:W-:Y:S08]  /*38250*/  HMMA.1688.F32.TF32 R224, R116.reuse, R180, R224 ;  /* 0x000000b474e0723c */ /* 0x040ff000000810e0 */
        /* <DEDUP_REMOVED lines=21> */
[C---:B-1----:R-:W-:Y:S08]  /*383b0*/  HMMA.1688.F32.TF32 R112, R116.reuse, R148, R108 ;  /* 0x000000947470723c */ /* 0x042ff0000008106c */
[C---:B------:R-:W-:Y:S08]  /*383c0*/  HMMA.1688.F32.TF32 R108, R116.reuse, R72, R104 ;  /* 0x00000048746c723c */ /* 0x040ff00000081068 */
[C---:B---3--:R-:W-:Y:S01]  /*383d0*/  HMMA.1688.F32.TF32 R104, R116.reuse, R68, R100 ;  /* 0x000000447468723c */ /* 0x048fe20000081064 */
        /* <DEDUP_REMOVED lines=8> */
[----:B------:R-:W-:Y:S04]  /*38460*/  STL.64 [R1+0x298], R110 ;  /* 0x0002986e01007387 */ /* 0x000fe80000100a00 */
[----:B------:R-:W2:Y:S04]  /*38470*/  LDL.LU.64 R100, [R1+0x19c0] ;  /* 0x0019c00001647983 */ /* 0x000ea80000300a00 */
[----:B------:R-:W-:Y:S04]  /*38480*/  STL.64 [R1+0x280], R104 ;  /* 0x0002806801007387 */ /* 0x000fe80000100a00 */
[----:B------:R-:W-:Y:S04]  /*38490*/  STL.64 [R1+0x288], R106 ;  /* 0x0002886a01007387 */ /* 0x000fe80000100a00 */
[----:B------:R-:W2:Y:S04]  /*384a0*/  LDL.LU.64 R102, [R1+0x19c8] ;  /* 0x0019c80001667983 */ /* 0x000ea80000300a00 */
[----:B------:R-:W-:Y:S04]  /*384b0*/  STL.64 [R1+0x270], R96 ;  /* 0x0002706001007387 */ /* 0x000fe80000100a00 */
[----:B------:R4:W-:Y:S02]  /*384c0*/  STL.64 [R1+0x278], R98 ;  /* 0x0002786201007387 */ /* 0x0009e40000100a00 */
[C---:B----4-:R-:W-:Y:S02]  /*384d0*/  HMMA.1688.F32.TF32 R96, R116.reuse, R60, R92 ;  /* 0x0000003c7460723c */ /* 0x050fe4000008105c */
[----:B------:R-:W3:Y:S04]  /*384e0*/  LDL.LU.64 R92, [R1+0x19b0] ;  /* 0x0019b000015c7983 */ /* 0x000ee80000300a00 */
[----:B------:R-:W3:Y:S11]  /*384f0*/  LDL.LU.64 R94, [R1+0x19b8] ;  /* 0x0019b800015e7983 */ /* 0x000ef60000300a00 */
[----:B------:R-:W-:Y:S06]  /*38500*/  @!UPT UIADD3 URZ, URZ, URZ, URZ ;  /* 0x0000003f3f3ff290 */ /* 0x000fec000fffe03f */
[----:B------:R1:W-:Y:S04]  /*38510*/  STL.64 [R1+0x260], R96 ;  /* 0x0002606001007387 */ /* 0x0003e80000100a00 */
[----:B------:R4:W-:Y:S04]  /*38520*/  STL.64 [R1+0x268], R98 ;  /* 0x0002686201007387 */ /* 0x0009e80000100a00 */
        /* <DEDUP_REMOVED lines=20> */
[----:B-1----:R-:W3:Y:S04]  /*38670*/  LDL.LU.64 R96, [R1+0x1880] ;  /* 0x0018800001607983 */ /* 0x002ee80000300a00 */
[----:B----4-:R-:W4:Y:S01]  /*38680*/  LDL.LU.64 R98, [R1+0x1888] ;  /* 0x0018880001627983 */ /* 0x010f220000300a00 */
[C---:B--2---:R-:W-:Y:S03]  /*38690*/  HMMA.1688.F32.TF32 R224, R116.reuse, R56, R100 ;  /* 0x0000003874e0723c */ /* 0x044fe60000081064 */
[----:B------:R-:W2:Y:S04]  /*386a0*/  LDL.LU.64 R100, [R1+0x1860] ;  /* 0x0018600001647983 */ /* 0x000ea80000300a00 */
[----:B------:R-:W2:Y:S11]  /*386b0*/  LDL.LU.64 R102, [R1+0x1868] ;  /* 0x0018680001667983 */ /* 0x000eb60000300a00 */
[----:B------:R-:W-:Y:S05]  /*386c0*/  @!UPT UIADD3 URZ, URZ, URZ, URZ ;  /* 0x0000003f3f3ff290 */ /* 0x000fea000fffe03f */
[----:B------:R-:W-:Y:S04]  /*386d0*/  STL.64 [R1+0x250], R224 ;  /* 0x000250e001007387 */ /* 0x000fe80000100a00 */
[----:B------:R3:W-:Y:S02]  /*386e0*/  STL.64 [R1+0x258], R226 ;  /* 0x000258e201007387 */ /* 0x0007e40000100a00 */
[C---:B---3--:R-:W-:Y:S02]  /*386f0*/  HMMA.1688.F32.TF32 R224, R116.reuse, R12, R92 ;  /* 0x0000000c74e0723c */ /* 0x048fe4000008105c */
[----:B------:R-:W3:Y:S04]  /*38700*/  LDL.LU.64 R92, [R1+0x1850] ;  /* 0x00185000015c7983 */ /* 0x000ee80000300a00 */
[----:B------:R-:W3:Y:S02]  /*38710*/  LDL.LU.64 R94, [R1+0x1858] ;  /* 0x00185800015e7983 */ /* 0x000ee40000300a00 */
[C---:B------:R-:W-:Y:S08]  /*38720*/  HMMA.1688.F32.TF32 R220, R116.reuse, R8, R220 ;  /* 0x0000000874dc723c */ /* 0x040ff000000810dc */
[C---:B------:R-:W-:Y:S08]  /*38730*/  HMMA.1688.F32.TF32 R216, R116.reuse, R4, R216 ;  /* 0x0000000474d8723c */ /* 0x040ff000000810d8 */
[----:B------:R-:W-:Y:S08]  /*38740*/  HMMA.1688.F32.TF32 R212, R116, R192, R212 ;  /* 0x000000c074d4723c */ /* 0x000ff000000810d4 */
[C---:B------:R-:W-:Y:S08]  /*38750*/  HMMA.1688.F32.TF32 R208, R120.reuse, R188, R208 ;  /* 0x000000bc78d0723c */ /* 0x040ff000000810d0 */
[C---:B------:R-:W-:Y:S01]  /*38760*/  HMMA.1688.F32.TF32 R116, R120.reuse, R184, R204 ;  /* 0x000000b87874723c */ /* 0x040fe200000810cc */
        /* <DEDUP_REMOVED lines=15> */
[C---:B------:R-:W-:Y:S08]  /*38860*/  HMMA.1688.F32.TF32 R112, R120.reuse, R168, R108 ;  /* 0x000000a87870723c */ /* 0x040ff0000008106c */
[C---:B------:R-:W-:Y:S01]  /*38870*/  HMMA.1688.F32.TF32 R108, R120.reuse, R164, R104 ;  /* 0x000000a4786c723c */ /* 0x040fe20000081068 */
[----:B------:R-:W-:Y:S04]  /*38880*/  STL.64 [R1+0x18e0], R200 ;  /* 0x0018e0c801007387 */ /* 0x000fe80000100a00 */
[----:B------:R-:W-:Y:S04]  /*38890*/  STL.64 [R1+0x18e8], R202 ;  /* 0x0018e8ca01007387 */ /* 0x000fe80000100a00 */
[----:B------:R-:W-:Y:S04]  /*388a0*/  STL.64 [R1+0x18d0], R196 ;  /* 0x0018d0c401007387 */ /* 0x000fe80000100a00 */
[----:B------:R-:W-:Y:S01]  /*388b0*/  STL.64 [R1+0x18d8], R198 ;  /* 0x0018d8c601007387 */ /* 0x000fe20000100a00 */
[C---:B----4-:R-:W-:Y:S03]  /*388c0*/  HMMA.1688.F32.TF32 R104, R120.reuse, R160, R96 ;  /* 0x000000a07868723c */ /* 0x050fe60000081060 */
[----:B------:R-:W-:Y:S04]  /*388d0*/  STL.64 [R1+0x18c0], R116 ;  /* 0x0018c07401007387 */ /* 0x000fe80000100a00 */
[----:B------:R-:W-:Y:S04]  /*388e0*/  STL.64 [R1+0x18c8], R118 ;  /* 0x0018c87601007387 */ /* 0x000fe80000100a00 */
[----:B------:R-:W-:Y:S04]  /*388f0*/  STL.64 [R1+0x18a0], R112 ;  /* 0x0018a07001007387 */ /* 0x000fe80000100a00 */
[----:B------:R-:W-:Y:S04]  /*38900*/  STL.64 [R1+0x18a8], R114 ;  /* 0x0018a87201007387 */ /* 0x000fe80000100a00 */
[----:B------:R-:W4:Y:S04]  /*38910*/  LDL.LU.64 R96, [R1+0x1840] ;  /* 0x0018400001607983 */ /* 0x000f280000300a00 */
[----:B------:R-:W-:Y:S04]  /*38920*/  STL.64 [R1+0x1890], R108 ;  /* 0x0018906c01007387 */ /* 0x000fe80000100a00 */
[----:B------:R-:W-:Y:S04]  /*38930*/  STL.64 [R1+0x1898], R110 ;  /* 0x0018986e01007387 */ /* 0x000fe80000100a00 */
[----:B------:R-:W4:Y:S04]  /*38940*/  LDL.LU.64 R98, [R1+0x1848] ;  /* 0x0018480001627983 */ /* 0x000f280000300a00 */
[----:B------:R-:W-:Y:S04]  /*38950*/  STL.64 [R1+0x1870], R104 ;  /* 0x0018706801007387 */ /* 0x000fe80000100a00 */
[----:B------:R-:W-:Y:S04]  /*38960*/  STL.64 [R1+0x1878], R106 ;  /* 0x0018786a01007387 */ /* 0x000fe80000100a00 */
[----:B------:R-:W4:Y:S04]  /*38970*/  LDL.LU.64 R216, [R1+0x1830] ;  /* 0x0018300001d87983 */ /* 0x000f280000300a00 */
[----:B------:R-:W4:Y:S01]  /*38980*/  LDL.LU.64 R218, [R1+0x1838] ;  /* 0x0018380001da7983 */ /* 0x000f220000300a00 */
[C---:B--2---:R-:W-:Y:S11]  /*38990*/  HMMA.1688.F32.TF32 R100, R120.reuse, R156, R100 ;  /* 0x0000009c7864723c */ /* 0x044ff60000081064 */
[----:B------:R-:W-:Y:S11]  /*389a0*/  @!UPT UIADD3 URZ, URZ, URZ, URZ ;  /* 0x0000003f3f3ff290 */ /* 0x000ff6000fffe03f */
[----:B------:R-:W-:Y:S01]  /*389b0*/  @!UPT UIADD3 URZ, URZ, URZ, URZ ;  /* 0x0000003f3f3ff290 */ /* 0x000fe2000fffe03f */
[----:B------:R-:W-:Y:S04]  /*389c0*/  STL.64 [R1+0x1860], R100 ;  /* 0x0018606401007387 */ /* 0x000fe80000100a00 */
[----:B------:R-:W-:Y:S04]  /*389d0*/  STL.64 [R1+0x1868], R102 ;  /* 0x0018686601007387 */ /* 0x000fe80000100a00 */
[----:B------:R-:W2:Y:S04]  /*389e0*/  LDL.LU.64 R212, [R1+0x1820] ;  /* 0x0018200001d47983 */ /* 0x000ea80000300a00 */
[----:B------:R-:W2:Y:S01]  /*389f0*/  LDL.LU.64 R214, [R1+0x1828] ;  /* 0x0018280001d67983 */ /* 0x000ea20000300a00 */
[C---:B---3--:R-:W-:Y:S11]  /*38a00*/  HMMA.1688.F32.TF32 R92, R120.reuse, R152, R92 ;  /* 0x00000098785c723c */ /* 0x048ff6000008105c */
[----:B------:R-:W-:Y:S11]  /*38a10*/  @!UPT UIADD3 URZ, URZ, URZ, URZ ;  /* 0x0000003f3f3ff290 */ /* 0x000ff6000fffe03f */
[----:B------:R-:W-:Y:S01]  /*38a20*/  @!UPT UIADD3 URZ, URZ, URZ, URZ ;  /* 0x0000003f3f3ff290 */ /* 0x000fe2000fffe03f */
[----:B------:R1:W-:Y:S04]  /*38a30*/  STL.64 [R1+0x1850], R92 ;  /* 0x0018505c01007387 */ /* 0x0003e80000100a00 */
[----:B------:R3:W-:Y:S04]  /*38a40*/  STL.64 [R1+0x1858], R94 ;  /* 0x0018585e01007387 */ /* 0x0007e80000100a00 */
[----:B-1----:R-:W2:Y:S04]  /*38a50*/  LDL.LU.64 R92, [R1+0x1810] ;  /* 0x00181000015c7983 */ /* 0x002ea80000300a00 */
        /* <DEDUP_REMOVED lines=21> */
[----:B------:R-:W4:Y:S11]  /*38bb0*/  LDL.LU.64 R98, [R1+0x16f8] ;  /* 0x0016f80001627983 */ /* 0x000f360000300a00 */
[----:B------:R-:W-:Y:S05]  /*38bc0*/  @!UPT UIADD3 URZ, URZ, URZ, URZ ;  /* 0x0000003f3f3ff290 */ /* 0x000fea000fffe03f */
[----:B------:R-:W-:Y:S04]  /*38bd0*/  STL.64 [R1+0x1840], R220 ;  /* 0x001840dc01007387 */ /* 0x000fe80000100a00 */
[----:B------:R1:W-:Y:S02]  /*38be0*/  STL.64 [R1+0x1848], R222 ;  /* 0x001848de01007387 */ /* 0x0003e40000100a00 */
[C---:B-1----:R-:W-:Y:S08]  /*38bf0*/  HMMA.1688.F32.TF32 R220, R120.reuse, R72, R216 ;  /* 0x0000004878dc723c */ /* 0x042ff000000810d8 */
[C---:B--2---:R-:W-:Y:S11]  /*38c00*/  HMMA.1688.F32.TF32 R216, R120.reuse, R68, R212 ;  /* 0x0000004478d8723c */ /* 0x044ff600000810d4 */
[----:B------:R-:W-:Y:S04]  /*38c10*/  @!UPT UIADD3 URZ, URZ, URZ, URZ ;  /* 0x0000003f3f3ff290 */ /* 0x000fe8000fffe03f */
[----:B------:R-:W-:Y:S04]  /*38c20*/  STL.64 [R1+0x1830], R220 ;  /* 0x001830dc01007387 */ /* 0x000fe80000100a00 */
[----:B------:R-:W-:Y:S01]  /*38c30*/  STL.64 [R1+0x1838], R222 ;  /* 0x001838de01007387 */ /* 0x000fe20000100a00 */
[C---:B---3--:R-:W-:Y:S03]  /*38c40*/  HMMA.1688.F32.TF32 R212, R120.reuse, R64, R92 ;  /* 0x0000004078d4723c */ /* 0x048fe6000008105c */
[----:B------:R-:W3:Y:S04]  /*38c50*/  LDL.LU.64 R92, [R1+0x16e0] ;  /* 0x0016e000015c7983 */ /* 0x000ee80000300a00 */
[----:B------:R-:W-:Y:S04]  /*38c60*/  STL.64 [R1+0x17d0], R216 ;  /* 0x0017d0d801007387 */ /* 0x000fe80000100a00 */
[----:B------:R-:W-:Y:S04]  /*38c70*/  STL.64 [R1+0x17d8], R218 ;  /* 0x0017d8da01007387 */ /* 0x000fe80000100a00 */
[----:B------:R-:W3:Y:S08]  /*38c80*/  LDL.LU.64 R94, [R1+0x16e8] ;  /* 0x0016e800015e7983 */ /* 0x000ef00000300a00 */
[----:B------:R-:W-:Y:S04]  /*38c90*/  STL.64 [R1+0x17a0], R212 ;  /* 0x0017a0d401007387 */ /* 0x000fe80000100a00 */
[----:B------:R1:W-:Y:S02]  /*38ca0*/  STL.64 [R1+0x17a8], R214 ;  /* 0x0017a8d601007387 */ /* 0x0003e40000100a00 */
[C---:B-1----:R-:W-:Y:S08]  /*38cb0*/  HMMA.1688.F32.TF32 R212, R120.reuse, R60, R208 ;  /* 0x0000003c78d4723c */ /* 0x042ff000000810d0 */
[C---:B------:R-:W-:Y:S08]  /*38cc0*/  HMMA.1688.F32.TF32 R208, R120.reuse, R56, R204 ;  /* 0x0000003878d0723c */ /* 0x040ff000000810cc */
[C---:B------:R-:W-:Y:S08]  /*38cd0*/  HMMA.1688.F32.TF32 R204, R120.reuse, R12, R200 ;  /* 0x0000000c78cc723c */ /* 0x040ff000000810c8 */
        /* <DEDUP_REMOVED lines=9> */
[----:B------:R1:W-:Y:S04]  /*38d70*/  STL.64 [R1+0x1760], R204 ;  /* 0x001760cc01007387 */ /* 0x0003e80000100a00 */
[----:B------:R3:W-:Y:S04]  /*38d80*/  STL.64 [R1+0x1768], R206 ;  /* 0x001768ce01007387 */ /* 0x0007e80000100a00 */
[----:B------:R1:W-:Y:S04]  /*38d90*/  STL.64 [R1+0x1750], R200 ;  /* 0x001750c801007387 */ /* 0x0003e80000100a00 */
[----:B------:R1:W-:Y:S04]  /*38da0*/  STL.64 [R1+0x1758], R202 ;  /* 0x001758ca01007387 */ /* 0x0003e80000100a00 */
        /* <DEDUP_REMOVED lines=8> */
[----:B------:R-:W-:Y:S01]  /*38e30*/  STL.64 [R1+0x1f0], R108 ;  /* 0x0001f06c01007387 */ /* 0x000fe20000100a00 */
[C---:B----4-:R-:W-:Y:S03]  /*38e40*/  HMMA.1688.F32.TF32 R96, R124.reuse, R176, R96 ;  /* 0x000000b07c60723c */ /* 0x050fe60000081060 */
[----:B------:R-:W-:Y:S04]  /*38e50*/  STL.64 [R1+0x1f8], R110 ;  /* 0x0001f86e01007387 */ /* 0x000fe80000100a00 */
[----:B------:R-:W2:Y:S04]  /*38e60*/  LDL.LU.64 R106, [R1+0x16d8] ;  /* 0x0016d800016a7983 */ /* 0x000ea80000300a00 */
[----:B------:R4:W-:Y:S04]  /*38e70*/  STL.64 [R1+0x1e0], R100 ;  /* 0x0001e06401007387 */ /* 0x0009e80000100a00 */
[----:B------:R3:W-:Y:S04]  /*38e80*/  STL.64 [R1+0x1e8], R102 ;  /* 0x0001e86601007387 */ /* 0x0007e80000100a00 */
[----:B-1----:R-:W2:Y:S04]  /*38e90*/  LDL.LU.64 R204, [R1+0x16c0] ;  /* 0x0016c00001cc7983 */ /* 0x002ea80000300a00 */
[----:B---3--:R-:W3:Y:S04]  /*38ea0*/  LDL.LU.64 R206, [R1+0x16c8] ;  /* 0x0016c80001ce7983 */ /* 0x008ee80000300a00 */
[----:B------:R-:W-:Y:S04]  /*38eb0*/  STL.64 [R1+0x1d0], R96 ;  /* 0x0001d06001007387 */ /* 0x000fe80000100a00 */
[----:B------:R-:W-:Y:S04]  /*38ec0*/  STL.64 [R1+0x1d8], R98 ;  /* 0x0001d86201007387 */ /* 0x000fe80000100a00 */
[----:B------:R-:W3:Y:S04]  /*38ed0*/  LDL.LU.64 R200, [R1+0x16b0] ;  /* 0x0016b00001c87983 */ /* 0x000ee80000300a00 */
[----:B------:R-:W3:Y:S04]  /*38ee0*/  LDL.LU.64 R202, [R1+0x16b8] ;  /* 0x0016b80001ca7983 */ /* 0x000ee80000300a00 */
[----:B----4-:R-:W3:Y:S04]  /*38ef0*/  LDL.LU.64 R100, [R1+0x16a0] ;  /* 0x0016a00001647983 */ /* 0x010ee80000300a00 */
[----:B------:R-:W3:Y:S01]  /*38f00*/  LDL.LU.64 R102, [R1+0x16a8] ;  /* 0x0016a80001667983 */ /* 0x000ee20000300a00 */
[C---:B------:R-:W-:Y:S11]  /*38f10*/  HMMA.1688.F32.TF32 R92, R124.reuse, R172, R92 ;  /* 0x000000ac7c5c723c */ /* 0x040ff6000008105c */
[----:B------:R-:W-:Y:S11]  /*38f20*/  @!UPT UIADD3 URZ, URZ, URZ, URZ ;  /* 0x0000003f3f3ff290 */ /* 0x000ff6000fffe03f */
[----:B------:R-:W-:Y:S01]  /*38f30*/  @!UPT UIADD3 URZ, URZ, URZ, URZ ;  /* 0x0000003f3f3ff290 */ /* 0x000fe2000fffe03f */
        /* <DEDUP_REMOVED lines=16> */
[C---:B--2---:R-:W-:Y:S03]  /*39040*/  HMMA.1688.F32.TF32 R208, R124.reuse, R168, R104 ;  /* 0x000000a87cd0723c */ /* 0x044fe60000081068 */
[----:B------:R-:W2:Y:S04]  /*39050*/  LDL.LU.64 R104, [R1+0x1620] ;  /* 0x0016200001687983 */ /* 0x000ea80000300a00 */
[----:B------:R-:W2:Y:S11]  /*39060*/  LDL.LU.64 R106, [R1+0x1628] ;  /* 0x00162800016a7983 */ /* 0x000eb60000300a00 */
[----:B------:R-:W-:Y:S05]  /*39070*/  @!UPT UIADD3 URZ, URZ, URZ, URZ ;  /* 0x0000003f3f3ff290 */ /* 0x000fea000fffe03f */
[----:B------:R-:W-:Y:S04]  /*39080*/  STL.64 [R1+0x1b0], R208 ;  /* 0x0001b0d001007387 */ /* 0x000fe80000100a00 */
[----:B------:R3:W-:Y:S02]  /*39090*/  STL.64 [R1+0x1b8], R210 ;  /* 0x0001b8d201007387 */ /* 0x0007e40000100a00 */
[C---:B---3--:R-:W-:Y:S08]  /*390a0*/  HMMA.1688.F32.TF32 R208, R124.reuse, R164, R204 ;  /* 0x000000a47cd0723c */ /* 0x048ff000000810cc */
[C---:B------:R-:W-:Y:S08]  /*390b0*/  HMMA.1688.F32.TF32 R204, R124.reuse, R160, R200 ;  /* 0x000000a07ccc723c */ /* 0x040ff000000810c8 */
[C---:B------:R-:W-:Y:S07]  /*390c0*/  HMMA.1688.F32.TF32 R200, R124.reuse, R156, R100 ;  /* 0x0000009c7cc8723c */ /* 0x040fee0000081064 */
[----:B------:R-:W-:Y:S04]  /*390d0*/  STL.64 [R1+0x1a0], R208 ;  /* 0x0001a0d001007387 */ /* 0x000fe80000100a00 */
[----:B------:R-:W-:Y:S04]  /*390e0*/  STL.64 [R1+0x1a8], R210 ;  /* 0x0001a8d201007387 */ /* 0x000fe80000100a00 */
[----:B------:R-:W3:Y:S04]  /*390f0*/  LDL.LU.64 R100, [R1+0x1610] ;  /* 0x0016100001647983 */ /* 0x000ee80000300a00 */
[----:B------:R-:W-:Y:S04]  /*39100*/  STL.64 [R1+0x190], R204 ;  /* 0x000190cc01007387 */ /* 0x000fe80000100a00 */
[----:B------:R-:W-:Y:S04]  /*39110*/  STL.64 [R1+0x198], R206 ;  /* 0x000198ce01007387 */ /* 0x000fe80000100a00 */
[----:B------:R-:W3:Y:S04]  /*39120*/  LDL.LU.64 R102, [R1+0x1618] ;  /* 0x0016180001667983 */ /* 0x000ee80000300a00 */
[----:B------:R-:W-:Y:S04]  /*39130*/  STL.64 [R1+0x180], R200 ;  /* 0x000180c801007387 */ /* 0x000fe80000100a00 */
[----:B------:R4:W-:Y:S02]  /*39140*/  STL.64 [R1+0x188], R202 ;  /* 0x000188ca01007387 */ /* 0x0009e40000100a00 */
[C---:B----4-:R-:W-:Y:S02]  /*39150*/  HMMA.1688.F32.TF32 R200, R124.reuse, R152, R92 ;  /* 0x000000987cc8723c */ /* 0x050fe4000008105c */
[----:B------:R-:W4:Y:S04]  /*39160*/  LDL.LU.64 R92, [R1+0x1600] ;  /* 0x00160000015c7983 */ /* 0x000f280000300a00 */
[----:B------:R-:W4:Y:S11]  /*39170*/  LDL.LU.64 R94, [R1+0x1608] ;  /* 0x00160800015e7983 */ /* 0x000f360000300a00 */
[----:B------:R-:W-:Y:S06]  /*39180*/  @!UPT UIADD3 URZ, URZ, URZ, URZ ;  /* 0x0000003f3f3ff290 */ /* 0x000fec000fffe03f */
[----:B------:R-:W-:Y:S04]  /*39190*/  STL.64 [R1+0x170], R200 ;  /* 0x000170c801007387 */ /* 0x000fe80000100a00 */
[----:B------:R1:W-:Y:S02]  /*391a0*/  STL.64 [R1+0x178], R202 ;  /* 0x000178ca01007387 */ /* 0x0003e40000100a00 */
[C---:B-1----:R-:W-:Y:S08]  /*391b0*/  HMMA.1688.F32.TF32 R200, R124.reuse, R148, R196 ;  /* 0x000000947cc8723c */ /* 0x042ff000000810c4 */
[C---:B------:R-:W-:Y:S08]  /*391c0*/  HMMA.1688.F32.TF32 R196, R124.reuse, R72, R120 ;  /* 0x000000487cc4723c */ /* 0x040ff00000081078 */
[C---:B------:R-:W-:Y:S08]  /*391d0*/  HMMA.1688.F32.TF32 R120, R124.reuse, R68, R116 ;  /* 0x000000447c78723c */ /* 0x040ff00000081074 */
[C---:B------:R-:W-:Y:S08]  /*391e0*/  HMMA.1688.F32.TF32 R116, R124.reuse, R64, R112 ;  /* 0x000000407c74723c */ /* 0x040ff00000081070 */
        /* <DEDUP_REMOVED lines=10> */
[----:B------:R-:W4:Y:S04]  /*39290*/  LDL.LU.64 R96, [R1+0x15f0] ;  /* 0x0015f00001607983 */ /* 0x000f280000300a00 */
[----:B------:R1:W-:Y:S01]  /*392a0*/  STL.64 [R1+0x120], R112 ;  /* 0x0001207001007387 */ /* 0x0003e20000100a00 */
[C---:B--2---:R-:W-:Y:S03]  /*392b0*/  HMMA.1688.F32.TF32 R104, R124.reuse, R12, R104 ;  /* 0x0000000c7c68723c */ /* 0x044fe60000081068 */
[----:B------:R2:W-:Y:S04]  /*392c0*/  STL.64 [R1+0x128], R114 ;  /* 0x0001287201007387 */ /* 0x0005e80000100a00 */
[----:B------:R-:W4:Y:S04]  /*392d0*/  LDL.LU.64 R98, [R1+0x15f8] ;  /* 0x0015f80001627983 */ /* 0x000f280000300a00 */
[----:B------:R1:W-:Y:S04]  /*392e0*/  STL.64 [R1+0x110], R108 ;  /* 0x0001106c01007387 */ /* 0x0003e80000100a00 */
[----:B------:R1:W-:Y:S04]  /*392f0*/  STL.64 [R1+0x118], R110 ;  /* 0x0001186e01007387 */ /* 0x0003e80000100a00 */
[----:B------:R-:W4:Y:S04]  /*39300*/  LDL.LU.64 R204, [R1+0x15e0] ;  /* 0x0015e00001cc7983 */ /* 0x000f280000300a00 */
[----:B------:R-:W4:Y:S04]  /*39310*/  LDL.LU.64 R206, [R1+0x15e8] ;  /* 0x0015e80001ce7983 */ /* 0x000f280000300a00 */
[----:B------:R-:W-:Y:S04]  /*39320*/  STL.64 [R1+0x100], R104 ;  /* 0x0001006801007387 */ /* 0x000fe80000100a00 */
[----:B------:R-:W-:Y:S04]  /*39330*/  STL.64 [R1+0x108], R106 ;  /* 0x0001086a01007387 */ /* 0x000fe80000100a00 */
[----:B-1----:R-:W4:Y:S04]  /*39340*/  LDL.LU.64 R200, [R1+0x15d0] ;  /* 0x0015d00001c87983 */ /* 0x002f280000300a00 */
[----:B------:R-:W4:Y:S01]  /*39350*/  LDL.LU.64 R202, [R1+0x15d8] ;  /* 0x0015d80001ca7983 */ /* 0x000f220000300a00 */
[C---:B---3--:R-:W-:Y:S11]  /*39360*/  HMMA.1688.F32.TF32 R100, R124.reuse, R8, R100 ;  /* 0x000000087c64723c */ /* 0x048ff60000081064 */
[----:B------:R-:W-:Y:S11]  /*39370*/  @!UPT UIADD3 URZ, URZ, URZ, URZ ;  /* 0x0000003f3f3ff290 */ /* 0x000ff6000fffe03f */
[----:B------:R-:W-:Y:S01]  /*39380*/  @!UPT UIADD3 URZ, URZ, URZ, URZ ;  /* 0x0000003f3f3ff290 */ /* 0x000fe2000fffe03f */
[----:B------:R-:W-:Y:S04]  /*39390*/  STL.64 [R1+0xf0], R100 ;  /* 0x0000f06401007387 */ /* 0x000fe80000100a00 */
[----:B------:R-:W4:Y:S04]  /*393a0*/  LDL.LU.64 R196, [R1+0x15c0] ;  /* 0x0015c00001c47983 */ /* 0x000f280000300a00 */
[----:B------:R-:W4:Y:S02]  /*393b0*/  LDL.LU.64 R198, [R1+0x15c8] ;  /* 0x0015c80001c67983 */ /* 0x000f240000300a00 */
[----:B----4-:R-:W-:Y:S11]  /*393c0*/  HMMA.1688.F32.TF32 R92, R124, R4, R92 ;  /* 0x000000047c5c723c */ /* 0x010ff6000008105c */
[----:B------:R-:W-:Y:S11]  /*393d0*/  @!UPT UIADD3 URZ, URZ, URZ, URZ ;  /* 0x0000003f3f3ff290 */ /* 0x000ff6000fffe03f */
[----:B------:R-:W-:Y:S01]  /*393e0*/  @!UPT UIADD3 URZ, URZ, URZ, URZ ;  /* 0x0000003f3f3ff290 */ /* 0x000fe2000fffe03f */
[----:B------:R1:W-:Y:S04]  /*393f0*/  STL.64 [R1+0xe0], R92 ;  /* 0x0000e05c01007387 */ /* 0x0003e80000100a00 */
[----:B------:R4:W-:Y:S04]  /*39400*/  STL.64 [R1+0xe8], R94 ;  /* 0x0000e85e01007387 */ /* 0x0009e80000100a00 */
[----:B------:R-:W3:Y:S04]  /*39410*/  LDL.LU.64 R120, [R1+0x15b0] ;  /* 0x0015b00001787983 */ /* 0x000ee80000300a00 */
[----:B------:R-:W3:Y:S04]  /*39420*/  LDL.LU.64 R122, [R1+0x15b8] ;  /* 0x0015b800017a7983 */ /* 0x000ee80000300a00 */
[----:B------:R-:W3:Y:S04]  /*39430*/  LDL.LU.64 R116, [R1+0x15a0] ;  /* 0x0015a00001747983 */ /* 0x000ee80000300a00 */
[----:B------:R-:W3:Y:S04]  /*39440*/  LDL.LU.64 R118, [R1+0x15a8] ;  /* 0x0015a80001767983 */ /* 0x000ee80000300a00 */
[----:B------:R-:W3:Y:S04]  /*39450*/  LDL.LU.64 R112, [R1+0x1590] ;  /* 0x0015900001707983 */ /* 0x000ee80000300a00 */
[----:B--2---:R-:W2:Y:S04]  /*39460*/  LDL.LU.64 R114, [R1+0x1598] ;  /* 0x0015980001727983 */ /* 0x004ea80000300a00 */
[----:B------:R-:W2:Y:S04]  /*39470*/  LDL.LU.64 R108, [R1+0x1580] ;  /* 0x00158000016c7983 */ /* 0x000ea80000300a00 */
[----:B------:R-:W2:Y:S04]  /*39480*/  LDL.LU.64 R110, [R1+0x1588] ;  /* 0x00158800016e7983 */ /* 0x000ea80000300a00 */
[----:B-1----:R-:W2:Y:S04]  /*39490*/  LDL.LU.64 R92, [R1+0x1560] ;  /* 0x00156000015c7983 */ /* 0x002ea80000300a00 */
[----:B----4-:R-:W4:Y:S04]  /*394a0*/  LDL.LU.64 R94, [R1+0x1568] ;  /* 0x00156800015e7983 */ /* 0x010f280000300a00 */
[----:B------:R-:W4:Y:S04]  /*394b0*/  LDL.LU.64 R104, [R1+0x1550] ;  /* 0x0015500001687983 */ /* 0x000f280000300a00 */
[----:B------:R-:W4:Y:S01]  /*394c0*/  LDL.LU.64 R106, [R1+0x1558] ;  /* 0x00155800016a7983 */ /* 0x000f220000300a00 */
[----:B------:R-:W-:-:S02]  /*394d0*/  IMAD.MOV.U32 R33, RZ, RZ, R102 ;  /* 0x000000ffff217224 */ /* 0x000fc400078e0066 */
[----:B------:R-:W-:Y:S01]  /*394e0*/  IMAD.MOV.U32 R32, RZ, RZ, R103 ;  /* 0x000000ffff207224 */ /* 0x000fe200078e0067 */
[----:B------:R-:W4:Y:S04]  /*394f0*/  LDL.LU.64 R100, [R1+0x1530] ;  /* 0x0015300001647983 */ /* 0x000f280000300a00 */
[----:B------:R-:W4:Y:S01]  /*39500*/  LDL.LU.64 R102, [R1+0x1538] ;  /* 0x0015380001667983 */ /* 0x000f220000300a00 */
[----:B------:R-:W-:Y:S08]  /*39510*/  HMMA.1688.F32.TF32 R96, R124, R192, R96 ;  /* 0x000000c07c60723c */ /* 0x000ff00000081060 */
[C---:B------:R-:W-:Y:S11]  /*39520*/  HMMA.1688.F32.TF32 R124, R128.reuse, R188, R204 ;  /* 0x000000bc807c723c */ /* 0x040ff600000810cc */
[----:B------:R-:W-:Y:S05]  /*39530*/  @!UPT UIADD3 URZ, URZ, URZ, URZ ;  /* 0x0000003f3f3ff290 */ /* 0x000fea000fffe03f */
[----:B------:R-:W-:Y:S02]  /*39540*/  IMAD.MOV.U32 R25, RZ, RZ, R96 ;  /* 0x000000ffff197224 */ /* 0x000fe400078e0060 */
[----:B------:R-:W-:Y:S02]  /*39550*/  IMAD.MOV.U32 R24, RZ, RZ, R97 ;  /* 0x000000ffff187224 */ /* 0x000fe400078e0061 */
[----:B------:R-:W-:Y:S01]  /*39560*/  IMAD.MOV.U32 R17, RZ, RZ, R98 ;  /* 0x000000ffff117224 */ /* 0x000fe200078e0062 */
[----:B------:R-:W4:Y:S01]  /*39570*/  LDL.LU.64 R96, [R1+0x1520] ;  /* 0x0015200001607983 */ /* 0x000f220000300a00 */
[----:B------:R-:W-:Y:S01]  /*39580*/  IMAD.MOV.U32 R16, RZ, RZ, R99 ;  /* 0x000000ffff107224 */ /* 0x000fe200078e0063 */
[C---:B------:R-:W-:Y:S02]  /*39590*/  HMMA.1688.F32.TF32 R200, R128.reuse, R184, R200 ;  /* 0x000000b880c8723c */ /* 0x040fe400000810c8 */
[----:B------:R-:W4:Y:S04]  /*395a0*/  LDL.LU.64 R98, [R1+0x1528] ;  /* 0x0015280001627983 */ /* 0x000f280000300a00 */
[----:B------:R-:W-:Y:S04]  /*395b0*/  STL.64 [R1+0x1660], R124 ;  /* 0x0016607c01007387 */ /* 0x000fe80000100a00 */
[----:B------:R3:W-:Y:S11]  /*395c0*/  STL.64 [R1+0x1668], R126 ;  /* 0x0016687e01007387 */ /* 0x0007f60000100a00 */
[----:B------:R-:W-:Y:S02]  /*395d0*/  @!UPT UIADD3 URZ, URZ, URZ, URZ ;  /* 0x0000003f3f3ff290 */ /* 0x000fe4000fffe03f */
[----:B------:R-:W-:Y:S04]  /*395e0*/  STL.64 [R1+0x1650], R200 ;  /* 0x001650c801007387 */ /* 0x000fe80000100a00 */
[----:B------:R-:W-:Y:S01]  /*395f0*/  STL.64 [R1+0x1658], R202 ;  /* 0x001658ca01007387 */ /* 0x000fe20000100a00 */
[C---:B------:R-:W-:Y:S11]  /*39600*/  HMMA.1688.F32.TF32 R196, R128.reuse, R180, R196 ;  /* 0x000000b480c4723c */ /* 0x040ff600000810c4 */
[----:B------:R-:W-:Y:S11]  /*39610*/  @!UPT UIADD3 URZ, URZ, URZ, URZ ;  /* 0x0000003f3f3ff290 */ /* 0x000ff6000fffe03f */
[----:B------:R-:W-:Y:S01]  /*39620*/  @!UPT UIADD3 URZ, URZ, URZ, URZ ;  /* 0x0000003f3f3ff290 */ /* 0x000fe2000fffe03f */
[----:B------:R-:W-:Y:S04]  /*39630*/  STL.64 [R1+0x1640], R196 ;  /* 0x001640c401007387 */ /* 0x000fe80000100a00 */
[----:B------:R-:W-:Y:S01]  /*39640*/  STL.64 [R1+0x1648], R198 ;  /* 0x001648c601007387 */ /* 0x000fe20000100a00 */
[C---:B---3--:R-:W-:Y:S08]  /*39650*/  HMMA.1688.F32.TF32 R124, R128.reuse, R176, R120 ;  /* 0x000000b0807c723c */ /* 0x048ff00000081078 */
[C---:B------:R-:W-:Y:S08]  /*39660*/  HMMA.1688.F32.TF32 R120, R128.reuse, R172, R116 ;  /* 0x000000ac8078723c */ /* 0x040ff00000081074 */
[C---:B--2---:R-:W-:Y:S08]  /*39670*/  HMMA.1688.F32.TF32 R116, R128.reuse, R168, R112 ;  /* 0x000000a88074723c */ /* 0x044ff00000081070 */
[C---:B------:R-:W-:Y:S01]  /*39680*/  HMMA.1688.F32.TF32 R112, R128.reuse, R164, R108 ;  /* 0x000000a48070723c */ /* 0x040fe2000008106c */
[----:B------:R-:W-:Y:S04]  /*39690*/  STL.64 [R1+0x1630], R124 ;  /* 0x0016307c01007387 */ /* 0x000fe80000100a00 */
[----:B------:R-:W-:Y:S04]  /*396a0*/  STL.64 [R1+0x1638], R126 ;  /* 0x0016387e01007387 */ /* 0x000fe80000100a00 */
[----:B------:R-:W-:Y:S01]  /*396b0*/  STL.64 [R1+0x1620], R120 ;  /* 0x0016207801007387 */ /* 0x000fe20000100a00 */
[C---:B----4-:R-:W-:Y:S03]  /*396c0*/  HMMA.1688.F32.TF32 R108, R128.reuse, R160, R92 ;  /* 0x000000a0806c723c */ /* 0x050fe6000008105c */
[----:B------:R-:W-:Y:S04]  /*396d0*/  STL.64 [R1+0x1628], R122 ;  /* 0x0016287a01007387 */ /* 0x000fe80000100a00 */
[----:B------:R-:W-:Y:S04]  /*396e0*/  STL.64 [R1+0x1610], R116 ;  /* 0x0016107401007387 */ /* 0x000fe80000100a00 */
[----:B------:R-:W-:Y:S04]  /*396f0*/  STL.64 [R1+0x1618], R118 ;  /* 0x0016187601007387 */ /* 0x000fe80000100a00 */
[----:B------:R-:W2:Y:S04]  /*39700*/  LDL.LU.64 R92, [R1+0x1510] ;  /* 0x00151000015c7983 */ /* 0x000ea80000300a00 */
[----:B------:R-:W-:Y:S04]  /*39710*/  STL.64 [R1+0x1600], R112 ;  /* 0x0016007001007387 */ /* 0x000fe80000100a00 */
[----:B------:R-:W-:Y:S04]  /*39720*/  STL.64 [R1+0x1608], R114 ;  /* 0x0016087201007387 */ /* 0x000fe80000100a00 */
[----:B------:R-:W2:Y:S01]  /*39730*/  LDL.LU.64 R94, [R1+0x1518] ;  /* 0x00151800015e7983 */ /* 0x000ea20000300a00 */
[C---:B------:R-:W-:Y:S03]  /*39740*/  HMMA.1688.F32.TF32 R104, R128.reuse, R156, R104 ;  /* 0x0000009c8068723c */ /* 0x040fe60000081068 */
[----:B------:R1:W-:Y:S04]  /*39750*/  STL.64 [R1+0x15f0], R108 ;  /* 0x0015f06c01007387 */ /* 0x0003e80000100a00 */
[----:B------:R3:W-:Y:S04]  /*39760*/  STL.64 [R1+0x15f8], R110 ;  /* 0x0015f86e01007387 */ /* 0x0007e80000100a00 */
[----:B-1----:R-:W4:Y:S04]  /*39770*/  LDL.LU.64 R108, [R1+0x1500] ;  /* 0x00150000016c7983 */ /* 0x002f280000300a00 */
[----:B---3--:R-:W4:Y:S08]  /*39780*/  LDL.LU.64 R110, [R1+0x1508] ;  /* 0x00150800016e7983 */ /* 0x008f300000300a00 */
[----:B------:R1:W-:Y:S04]  /*39790*/  STL.64 [R1+0x15e0], R104 ;  /* 0x0015e06801007387 */ /* 0x0003e80000100a00 */
[----:B------:R3:W-:Y:S04]  /*397a0*/  STL.64 [R1+0x15e8], R106 ;  /* 0x0015e86a01007387 */ /* 0x0007e80000100a00 */
[----:B-1----:R-:W4:Y:S04]  /*397b0*/  LDL.LU.64 R104, [R1+0x14f0] ;  /* 0x0014f00001687983 */ /* 0x002f280000300a00 */
[----:B---3--:R-:W3:Y:S01]  /*397c0*/  LDL.LU.64 R106, [R1+0x14f8] ;  /* 0x0014f800016a7983 */ /* 0x008ee20000300a00 */
[C---:B------:R-:W-:Y:S11]  /*397d0*/  HMMA.1688.F32.TF32 R100, R128.reuse, R152, R100 ;  /* 0x000000988064723c */ /* 0x040ff60000081064 */
[----:B------:R-:W-:Y:S11]  /*397e0*/  @!UPT UIADD3 URZ, URZ, URZ, URZ ;  /* 0x0000003f3f3ff290 */ /* 0x000ff6000fffe03f */
[----:B------:R-:W-:Y:S01]  /*397f0*/  @!UPT UIADD3 URZ, URZ, URZ, URZ ;  /* 0x0000003f3f3ff290 */ /* 0x000fe2000fffe03f */
[----:B------:R1:W-:Y:S04]  /*39800*/  STL.64 [R1+0x15d0], R100 ;  /* 0x0015d06401007387 */ /* 0x0003e80000100a00 */
[----:B------:R1:W-:Y:S04]  /*39810*/  STL.64 [R1+0x15d8], R102 ;  /* 0x0015d86601007387 */ /* 0x0003e80000100a00 */
[----:B-1----:R-:W3:Y:S04]  /*39820*/  LDL.LU.64 R100, [R1+0x14e0] ;  /* 0x0014e00001647983 */ /* 0x002ee80000300a00 */
[----:B------:R-:W3:Y:S01]  /*39830*/  LDL.LU.64 R102, [R1+0x14e8] ;  /* 0x0014e80001667983 */ /* 0x000ee20000300a00 */
[C---:B------:R-:W-:Y:S11]  /*39840*/  HMMA.1688.F32.TF32 R96, R128.reuse, R148, R96 ;  /* 0x000000948060723c */ /* 0x040ff60000081060 */
        /* <DEDUP_REMOVED lines=13> */
[----:B------:R-:W3:Y:S01]  /*39920*/  LDL.LU.64 R98, [R1+0x1478] ;  /* 0x0014780001627983 */ /* 0x000ee20000300a00 */
[C---:B--2---:R-:W-:Y:S03]  /*39930*/  HMMA.1688.F32.TF32 R196, R128.reuse, R72, R92 ;  /* 0x0000004880c4723c */ /* 0x044fe6000008105c */
[----:B------:R-:W2:Y:S04]  /*39940*/  LDL.LU.64 R92, [R1+0x1450] ;  /* 0x00145000015c7983 */ /* 0x000ea80000300a00 */
[----:B------:R-:W2:Y:S11]  /*39950*/  LDL.LU.64 R94, [R1+0x1458] ;  /* 0x00145800015e7983 */ /* 0x000eb60000300a00 */
[----:B------:R-:W-:Y:S05]  /*39960*/  @!UPT UIADD3 URZ, URZ, URZ, URZ ;  /* 0x0000003f3f3ff290 */ /* 0x000fea000fffe03f */
        /* <DEDUP_REMOVED lines=8> */
[C---:B---3--:R-:W-:Y:S02]  /*399f0*/  HMMA.1688.F32.TF32 R196, R128.reuse, R64, R104 ;  /* 0x0000004080c4723c */ /* 0x048fe40000081068 */
[----:B------:R-:W3:Y:S04]  /*39a00*/  LDL.LU.64 R104, [R1+0x1430] ;  /* 0x0014300001687983 */ /* 0x000ee80000300a00 */
[----:B------:R-:W3:Y:S11]  /*39a10*/  LDL.LU.64 R106, [R1+0x1438] ;  /* 0x00143800016a7983 */ /* 0x000ef60000300a00 */
[----:B------:R-:W-:Y:S06]  /*39a20*/  @!UPT UIADD3 URZ, URZ, URZ, URZ ;  /* 0x0000003f3f3ff290 */ /* 0x000fec000fffe03f */
[----:B------:R-:W-:Y:S04]  /*39a30*/  STL.64 [R1+0x1550], R196 ;  /* 0x001550c401007387 */ /* 0x000fe80000100a00 */
[----:B------:R1:W-:Y:S02]  /*39a40*/  STL.64 [R1+0x1558], R198 ;  /* 0x001558c601007387 */ /* 0x0003e40000100a00 */
[C---:B-1----:R-:W-:Y:S02]  /*39a50*/  HMMA.1688.F32.TF32 R196, R128.reuse, R60, R100 ;  /* 0x0000003c80c4723c */ /* 0x042fe40000081064 */
[----:B------:R-:W3:Y:S04]  /*39a60*/  LDL.LU.64 R100, [R1+0x1420] ;  /* 0x0014200001647983 */ /* 0x000ee80000300a00 */
[----:B------:R-:W3:Y:S11]  /*39a70*/  LDL.LU.64 R102, [R1+0x1428] ;  /* 0x0014280001667983 */ /* 0x000ef60000300a00 */
[----:B------:R-:W-:Y:S06]  /*39a80*/  @!UPT UIADD3 URZ, URZ, URZ, URZ ;  /* 0x0000003f3f3ff290 */ /* 0x000fec000fffe03f */
[----:B------:R-:W-:Y:S04]  /*39a90*/  STL.64 [R1+0x1590], R196 ;  /* 0x001590c401007387 */ /* 0x000fe80000100a00 */
[----:B------:R1:W-:Y:S02]  /*39aa0*/  STL.64 [R1+0x1598], R198 ;  /* 0x001598c601007387 */ /* 0x0003e40000100a00 */
[C---:B-1----:R-:W-:Y:S08]  /*39ab0*/  HMMA.1688.F32.TF32 R196, R128.reuse, R56, R124 ;  /* 0x0000003880c4723c */ /* 0x042ff0000008107c */
[C---:B------:R-:W-:Y:S08]  /*39ac0*/  HMMA.1688.F32.TF32 R124, R128.reuse, R12, R120 ;  /* 0x0000000c807c723c */ /* 0x040ff00000081078 */
[C---:B------:R-:W-:Y:S08]  /*39ad0*/  HMMA.1688.F32.TF32 R120, R128.reuse, R8, R116 ;  /* 0x000000088078723c */ /* 0x040ff00000081074 */
[C---:B------:R-:W-:Y:S08]  /*39ae0*/  HMMA.1688.F32.TF32 R116, R128.reuse, R4, R112 ;  /* 0x000000048074723c */ /* 0x040ff00000081070 */
[----:B------:R-:W-:Y:S01]  /*39af0*/  HMMA.1688.F32.TF32 R112, R128, R192, R96 ;  /* 0x000000c08070723c */ /* 0x000fe20000081060 */
[----:B------:R-:W-:Y:S04]  /*39b00*/  STL.64 [R1+0x1580], R196 ;  /* 0x001580c401007387 */ /* 0x000fe80000100a00 */
[----:B------:R-:W-:Y:S04]  /*39b10*/  STL.64 [R1+0x1588], R198 ;  /* 0x001588c601007387 */ /* 0x000fe80000100a00 */
[----:B------:R-:W-:Y:S04]  /*39b20*/  STL.64 [R1+0x1570], R124 ;  /* 0x0015707c01007387 */ /* 0x000fe80000100a00 */
[----:B------:R-:W-:Y:S04]  /*39b30*/  STL.64 [R1+0x1578], R126 ;  /* 0x0015787e01007387 */ /* 0x000fe80000100a00 */
        /* <DEDUP_REMOVED lines=8> */
[C---:B--2---:R-:W-:Y:S02]  /*39bc0*/  HMMA.1688.F32.TF32 R112, R132.reuse, R188, R92 ;  /* 0x000000bc8470723c */ /* 0x044fe4000008105c */
[----:B------:R-:W2:Y:S04]  /*39bd0*/  LDL.LU.64 R92, [R1+0x1400] ;  /* 0x00140000015c7983 */ /* 0x000ea80000300a00 */
[----:B------:R-:W2:Y:S02]  /*39be0*/  LDL.LU.64 R94, [R1+0x1408] ;  /* 0x00140800015e7983 */ /* 0x000ea40000300a00 */
[C---:B----4-:R-:W-:Y:S11]  /*39bf0*/  HMMA.1688.F32.TF32 R108, R132.reuse, R184, R108 ;  /* 0x000000b8846c723c */ /* 0x050ff6000008106c */
[----:B------:R-:W-:Y:S04]  /*39c00*/  @!UPT UIADD3 URZ, URZ, URZ, URZ ;  /* 0x0000003f3f3ff290 */ /* 0x000fe8000fffe03f */
[----:B------:R1:W-:Y:S04]  /*39c10*/  STL.64 [R1+0xc0], R112 ;  /* 0x0000c07001007387 */ /* 0x0003e80000100a00 */
[----:B------:R4:W-:Y:S04]  /*39c20*/  STL.64 [R1+0xc8], R114 ;  /* 0x0000c87201007387 */ /* 0x0009e80000100a00 */
[----:B------:R-:W2:Y:S04]  /*39c30*/  LDL.LU.64 R116, [R1+0x13f0] ;  /* 0x0013f00001747983 */ /* 0x000ea80000300a00 */
[----:B------:R-:W2:Y:S01]  /*39c40*/  LDL.LU.64 R118, [R1+0x13f8] ;  /* 0x0013f80001767983 */ /* 0x000ea20000300a00 */
[C---:B---3--:R-:W-:Y:S03]  /*39c50*/  HMMA.1688.F32.TF32 R104, R132.reuse, R180, R104 ;  /* 0x000000b48468723c */ /* 0x048fe60000081068 */
[----:B------:R-:W-:Y:S04]  /*39c60*/  STL.64 [R1+0xb0], R108 ;  /* 0x0000b06c01007387 */ /* 0x000fe80000100a00 */
[----:B------:R-:W-:Y:S04]  /*39c70*/  STL.64 [R1+0xb8], R110 ;  /* 0x0000b86e01007387 */ /* 0x000fe80000100a00 */
[----:B-1----:R-:W3:Y:S04]  /*39c80*/  LDL.LU.64 R112, [R1+0x13e0] ;  /* 0x0013e00001707983 */ /* 0x002ee80000300a00 */
[----:B----4-:R-:W3:Y:S08]  /*39c90*/  LDL.LU.64 R114, [R1+0x13e8] ;  /* 0x0013e80001727983 */ /* 0x010ef00000300a00 */
[----:B------:R1:W-:Y:S04]  /*39ca0*/  STL.64 [R1+0xa0], R104 ;  /* 0x0000a06801007387 */ /* 0x0003e80000100a00 */
[----:B------:R4:W-:Y:S04]  /*39cb0*/  STL.64 [R1+0xa8], R106 ;  /* 0x0000a86a01007387 */ /* 0x0009e80000100a00 */
[----:B-1----:R-:W3:Y:S04]  /*39cc0*/  LDL.LU.64 R104, [R1+0x13d0] ;  /* 0x0013d00001687983 */ /* 0x002ee80000300a00 */
[----:B----4-:R-:W4:Y:S01]  /*39cd0*/  LDL.LU.64 R106, [R1+0x13d8] ;  /* 0x0013d800016a7983 */ /* 0x010f220000300a00 */
[C---:B------:R-:W-:Y:S11]  /*39ce0*/  HMMA.1688.F32.TF32 R100, R132.reuse, R176, R100 ;  /* 0x000000b08464723c */ /* 0x040ff60000081064 */
[----:B------:R-:W-:Y:S11]  /*39cf0*/  @!UPT UIADD3 URZ, URZ, URZ, URZ ;  /* 0x0000003f3f3ff290 */ /* 0x000ff6000fffe03f */
[----:B------:R-:W-:Y:S01]  /*39d00*/  @!UPT UIADD3 URZ, URZ, URZ, URZ ;  /* 0x0000003f3f3ff290 */ /* 0x000fe2000fffe03f */
[----:B------:R1:W-:Y:S04]  /*39d10*/  STL.64 [R1+0x90], R100 ;  /* 0x0000906401007387 */ /* 0x0003e80000100a00 */
[----:B------:R1:W-:Y:S04]  /*39d20*/  STL.64 [R1+0x98], R102 ;  /* 0x0000986601007387 */ /* 0x0003e80000100a00 */
[----:B------:R-:W4:Y:S04]  /*39d30*/  LDL.LU.64 R108, [R1+0x13c0] ;  /* 0x0013c000016c7983 */ /* 0x000f280000300a00 */
[----:B------:R-:W4:Y:S04]  /*39d40*/  LDL.LU.64 R110, [R1+0x13c8] ;  /* 0x0013c800016e7983 */ /* 0x000f280000300a00 */
[----:B-1----:R-:W4:Y:S04]  /*39d50*/  LDL.LU.64 R100, [R1+0x13b0] ;  /* 0x0013b00001647983 */ /* 0x002f280000300a00 */
[----:B------:R-:W4:Y:S01]  /*39d60*/  LDL.LU.64 R102, [R1+0x13b8] ;  /* 0x0013b80001667983 */ /* 0x000f220000300a00 */
[C---:B------:R-:W-:Y:S11]  /*39d70*/  HMMA.1688.F32.TF32 R96, R132.reuse, R172, R96 ;  /* 0x000000ac8460723c */ /* 0x040ff60000081060 */
[----:B------:R-:W-:Y:S11]  /*39d80*/  @!UPT UIADD3 URZ, URZ, URZ, URZ ;  /* 0x0000003f3f3ff290 */ /* 0x000ff6000fffe03f */
[----:B------:R-:W-:Y:S02]  /*39d90*/  @!UPT UIADD3 URZ, URZ, URZ, URZ ;  /* 0x0000003f3f3ff290 */ /* 0x000fe4000fffe03f */
[----:B------:R-:W-:Y:S01]  /*39da0*/  IMAD.MOV.U32 R20, RZ, RZ, R99 ;  /* 0x000000ffff147224 */ /* 0x000fe200078e0063 */
[----:B------:R1:W-:Y:S04]  /*39db0*/  STL.64 [R1+0x80], R96 ;  /* 0x0000806001007387 */ /* 0x0003e80000100a00 */
[----:B------:R1:W-:Y:S04]  /*39dc0*/  STL [R1+0x88], R98 ;  /* 0x0000886201007387 */ /* 0x0003e80000100800 */
[----:B------:R-:W-:Y:S04]  /*39dd0*/  STL [R1+0x4528], R20 ;  /* 0x0045281401007387 */ /* 0x000fe80000100800 */
[----:B-1----:R-:W4:Y:S04]  /*39de0*/  LDL.LU.64 R96, [R1+0x13a0] ;  /* 0x0013a00001607983 */ /* 0x002f280000300a00 */
[----:B------:R-:W4:Y:S01]  /*39df0*/  LDL.LU.64 R98, [R1+0x13a8] ;  /* 0x0013a80001627983 */ /* 0x000f220000300a00 */
[C---:B--2---:R-:W-:Y:S11]  /*39e00*/  HMMA.1688.F32.TF32 R92, R132.reuse, R168, R92 ;  /* 0x000000a8845c723c */ /* 0x044ff6000008105c */
[----:B------:R-:W-:Y:S11]  /*39e10*/  @!UPT UIADD3 URZ, URZ, URZ, URZ ;  /* 0x0000003f3f3ff290 */ /* 0x000ff6000fffe03f */
[----:B------:R-:W-:Y:S01]  /*39e20*/  @!UPT UIADD3 URZ, URZ, URZ, URZ ;  /* 0x0000003f3f3ff290 */ /* 0x000fe2000fffe03f */
[----:B------:R1:W-:Y:S04]  /*39e30*/  STL.64 [R1+0x70], R92 ;  /* 0x0000705c01007387 */ /* 0x0003e80000100a00 */
[----:B------:R2:W-:Y:S04]  /*39e40*/  STL.64 [R1+0x78], R94 ;  /* 0x0000785e01007387 */ /* 0x0005e80000100a00 */
[----:B-1----:R-:W4:Y:S04]  /*39e50*/  LDL.LU.64 R92, [R1+0x1390] ;  /* 0x00139000015c7983 */ /* 0x002f280000300a00 */
[----:B--2---:R-:W2:Y:S01]  /*39e60*/  LDL.LU.64 R94, [R1+0x1398] ;  /* 0x00139800015e7983 */ /* 0x004ea20000300a00 */
[C---:B------:R-:W-:Y:S08]  /*39e70*/  HMMA.1688.F32.TF32 R116, R132.reuse, R164, R116 ;  /* 0x000000a48474723c */ /* 0x040ff00000081074 */
[C---:B---3--:R-:W-:Y:S11]  /*39e80*/  HMMA.1688.F32.TF32 R112, R132.reuse, R160, R112 ;  /* 0x000000a08470723c */ /* 0x048ff60000081070 */
[----:B------:R-:W-:Y:S05]  /*39e90*/  @!UPT UIADD3 URZ, URZ, URZ, URZ ;  /* 0x0000003f3f3ff290 */ /* 0x000fea000fffe03f */
[----:B------:R-:W-:Y:S01]  /*39ea0*/  IMAD.MOV.U32 R20, RZ, RZ, R119 ;  /* 0x000000ffff147224 */ /* 0x000fe200078e0077 */
[----:B------:R-:W-:Y:S01]  /*39eb0*/  STL.64 [R1+0x60], R116 ;  /* 0x0000607401007387 */ /* 0x000fe20000100a00 */
[----:B----4-:R-:W-:Y:S03]  /*39ec0*/  HMMA.1688.F32.TF32 R104, R132, R156, R104 ;  /* 0x0000009c8468723c */ /* 0x010fe60000081068 */
[----:B------:R-:W-:Y:S04]  /*39ed0*/  STL [R1+0x68], R118 ;  /* 0x0000687601007387 */ /* 0x000fe80000100800 */
[----:B------:R1:W-:Y:S04]  /*39ee0*/  STL [R1+0x452c], R20 ;  /* 0x00452c1401007387 */ /* 0x0003e80000100800 */
[----:B------:R-:W-:Y:S04]  /*39ef0*/  STL.64 [R1+0x50], R112 ;  /* 0x0000507001007387 */ /* 0x000fe80000100a00 */
[----:B------:R-:W-:Y:S09]  /*39f00*/  STL.64 [R1+0x58], R114 ;  /* 0x0000587201007387 */ /* 0x000ff20000100a00 */
[----:B------:R-:W-:-:S02]  /*39f10*/  IMAD.MOV.U32 R21, RZ, RZ, R104 ;  /* 0x000000ffff157224 */ /* 0x000fc400078e0068 */
[----:B------:R-:W-:Y:S02]  /*39f20*/  IMAD.MOV.U32 R28, RZ, RZ, R105 ;  /* 0x000000ffff1c7224 */ /* 0x000fe400078e0069 */
[----:B------:R-:W-:Y:S01]  /*39f30*/  IMAD.MOV.U32 R29, RZ, RZ, R106 ;  /* 0x000000ffff1d7224 */ /* 0x000fe200078e006a */
[----:B------:R-:W3:Y:S01]  /*39f40*/  LDL.LU.64 R104, [R1+0x1380] ;  /* 0x0013800001687983 */ /* 0x000ee20000300a00 */
[----:B------:R-:W-:-:S03]  /*39f50*/  IMAD.MOV.U32 R40, RZ, RZ, R107 ;  /* 0x000000ffff287224 */ /* 0x000fc600078e006b */
[----:B------:R-:W3:Y:S01]  /*39f60*/  LDL.LU.64 R106, [R1+0x1388] ;  /* 0x00138800016a7983 */ /* 0x000ee20000300a00 */
[C---:B------:R-:W-:Y:S03]  /*39f70*/  HMMA.1688.F32.TF32 R108, R132.reuse, R152, R108 ;  /* 0x00000098846c723c */ /* 0x040fe6000008106c */
[----:B------:R-:W-:Y:S04]  /*39f80*/  STL [R1+0x453c], R40 ;  /* 0x00453c2801007387 */ /* 0x000fe80000100800 */
[----:B------:R-:W-:Y:S04]  /*39f90*/  STL [R1+0x4538], R29 ;  /* 0x0045381d01007387 */ /* 0x000fe80000100800 */
[----:B------:R-:W-:Y:S04]  /*39fa0*/  STL [R1+0x4534], R28 ;  /* 0x0045341c01007387 */ /* 0x000fe80000100800 */
[----:B------:R-:W-:Y:S09]  /*39fb0*/  STL [R1+0x4530], R21 ;  /* 0x0045301501007387 */ /* 0x000ff20000100800 */
[----:B-1----:R-:W-:Y:S01]  /*39fc0*/  IMAD.MOV.U32 R20, RZ, RZ, R111 ;  /* 0x000000ffff147224 */ /* 0x002fe200078e006f */
[----:B------:R1:W-:Y:S04]  /*39fd0*/  STL.64 [R1+0x30], R108 ;  /* 0x0000306c01007387 */ /* 0x0003e80000100a00 */
[----:B------:R4:W-:Y:S04]  /*39fe0*/  STL [R1+0x38], R110 ;  /* 0x0000386e01007387 */ /* 0x0009e80000100800 */
[----:B------:R4:W-:Y:S04]  /*39ff0*/  STL [R1+0x4540], R20 ;  /* 0x0045401401007387 */ /* 0x0009e80000100800 */
[----:B-1----:R-:W3:Y:S04]  /*3a000*/  LDL.LU.64 R108, [R1+0x1370] ;  /* 0x00137000016c7983 */ /* 0x002ee80000300a00 */
[----:B----4-:R-:W4:Y:S01]  /*3a010*/  LDL.LU.64 R110, [R1+0x1378] ;  /* 0x00137800016e7983 */ /* 0x010f220000300a00 */
[C---:B------:R-:W-:Y:S11]  /*3a020*/  HMMA.1688.F32.TF32 R100, R132.reuse, R148, R100 ;  /* 0x000000948464723c */ /* 0x040ff60000081064 */
[----:B------:R-:W-:Y:S11]  /*3a030*/  @!UPT UIADD3 URZ, URZ, URZ, URZ ;  /* 0x0000003f3f3ff290 */ /* 0x000ff6000fffe03f */
[----:B------:R-:W-:Y:S02]  /*3a040*/  @!UPT UIADD3 URZ, URZ, URZ, URZ ;  /* 0x0000003f3f3ff290 */ /* 0x000fe4000fffe03f */
[----:B------:R-:W-:Y:S02]  /*3a050*/  IMAD.MOV.U32 R40, RZ, RZ, R100 ;  /* 0x000000ffff287224 */ /* 0x000fe400078e0064 */
[----:B------:R-:W-:Y:S02]  /*3a060*/  IMAD.MOV.U32 R29, RZ, RZ, R101 ;  /* 0x000000ffff1d7224 */ /* 0x000fe400078e0065 */
[----:B------:R-:W-:Y:S02]  /*3a070*/  IMAD.MOV.U32 R28, RZ, RZ, R102 ;  /* 0x000000ffff1c7224 */ /* 0x000fe400078e0066 */
[----:B------:R-:W-:Y:S01]  /*3a080*/  IMAD.MOV.U32 R21, RZ, RZ, R103 ;  /* 0x000000ffff157224 */ /* 0x000fe200078e0067 */
[----:B------:R-:W-:Y:S11]  /*3a090*/  HMMA.1688.F32.TF32 R96, R132, R72, R96 ;  /* 0x000000488460723c */ /* 0x000ff60000081060 */
[----:B------:R-:W-:Y:S11]  /*3a0a0*/  @!UPT UIADD3 URZ, URZ, URZ, URZ ;  /* 0x0000003f3f3ff290 */ /* 0x000ff6000fffe03f */
[----:B------:R-:W-:Y:S01]  /*3a0b0*/  @!UPT UIADD3 URZ, URZ, URZ, URZ ;  /* 0x0000003f3f3ff290 */ /* 0x000fe2000fffe03f */
[----:B------:R1:W-:Y:S01]  /*3a0c0*/  STL.64 [R1+0x10], R96 ;  /* 0x0000106001007387 */ /* 0x0003e20000100a00 */
[----:B------:R-:W-:-:S03]  /*3a0d0*/  IMAD.MOV.U32 R20, RZ, RZ, R99 ;  /* 0x000000ffff147224 */ /* 0x000fc600078e0063 */
[----:B------:R1:W-:Y:S01]  /*3a0e0*/  STL [R1+0x18], R98 ;  /* 0x0000186201007387 */ /* 0x0003e20000100800 */
[----:B--2---:R-:W-:Y:S11]  /*3a0f0*/  HMMA.1688.F32.TF32 R92, R132, R68, R92 ;  /* 0x00000044845c723c */ /* 0x004ff6000008105c */
[----:B------:R-:W-:Y:S11]  /*3a100*/  @!UPT UIADD3 URZ, URZ, URZ, URZ ;  /* 0x0000003f3f3ff290 */ /* 0x000ff6000fffe03f */
[----:B------:R-:W-:Y:S02]  /*3a110*/  @!UPT UIADD3 URZ, URZ, URZ, URZ ;  /* 0x0000003f3f3ff290 */ /* 0x000fe4000fffe03f */
[----:B------:R-:W-:Y:S02]  /*3a120*/  IMAD.MOV.U32 R41, RZ, RZ, R92 ;  /* 0x000000ffff297224 */ /* 0x000fe400078e005c */
[----:B------:R-:W-:Y:S02]  /*3a130*/  IMAD.MOV.U32 R44, RZ, RZ, R93 ;  /* 0x000000ffff2c7224 */ /* 0x000fe400078e005d */
[----:B------:R-:W-:Y:S01]  /*3a140*/  IMAD.MOV.U32 R45, RZ, RZ, R94 ;  /* 0x000000ffff2d7224 */ /* 0x000fe200078e005e */
[----:B------:R-:W2:Y:S01]  /*3a150*/  LDL.LU.64 R92, [R1+0x1360] ;  /* 0x00136000015c7983 */ /* 0x000ea20000300a00 */
[----:B------:R-:W-:-:S03]  /*3a160*/  IMAD.MOV.U32 R36, RZ, RZ, R95 ;  /* 0x000000ffff247224 */ /* 0x000fc600078e005f */
[----:B------:R-:W2:Y:S04]  /*3a170*/  LDL.LU.64 R94, [R1+0x1368] ;  /* 0x00136800015e7983 */ /* 0x000ea80000300a00 */
[----:B-1----:R-:W2:Y:S04]  /*3a180*/  LDL.LU.64 R96, [R1+0x1350] ;  /* 0x0013500001607983 */ /* 0x002ea80000300a00 */
[----:B------:R-:W2:Y:S04]  /*3a190*/  LDL.LU.64 R98, [R1+0x1358] ;  /* 0x0013580001627983 */ /* 0x000ea80000300a00 */
[----:B------:R-:W2:Y:S04]  /*3a1a0*/  LDL.LU.64 R100, [R1+0x1340] ;  /* 0x0013400001647983 */ /* 0x000ea80000300a00 */
[----:B------:R-:W2:Y:S01]  /*3a1b0*/  LDL.LU.64 R102, [R1+0x1348] ;  /* 0x0013480001667983 */ /* 0x000ea20000300a00 */
[C---:B---3--:R-:W-:Y:S03]  /*3a1c0*/  HMMA.1688.F32.TF32 R248, R132.reuse, R64, R104 ;  /* 0x0000004084f8723c */ /* 0x048fe60000081068 */
        /* <DEDUP_REMOVED lines=14> */
[----:B------:R-:W-:Y:S04]  /*3a2b0*/  STL.64 [R1+0x4420], R250 ;  /* 0x004420fa01007387 */ /* 0x000fe80000100a00 */
[----:B------:R-:W-:Y:S04]  /*3a2c0*/  STL.64 [R1+0x4418], R248 ;  /* 0x004418f801007387 */ /* 0x000fe80000100a00 */
[----:B------:R-:W3:Y:S04]  /*3a2d0*/  LDL.LU.64 R112, [R1+0x12c0] ;  /* 0x0012c00001707983 */ /* 0x000ee80000300a00 */
[----:B------:R-:W3:Y:S01]  /*3a2e0*/  LDL.LU.64 R114, [R1+0x12c8] ;  /* 0x0012c80001727983 */ /* 0x000ee20000300a00 */
[C---:B----4-:R-:W-:Y:S03]  /*3a2f0*/  HMMA.1688.F32.TF32 R244, R132.reuse, R60, R108 ;  /* 0x0000003c84f4723c */ /* 0x050fe6000008106c */
[----:B------:R-:W4:Y:S04]  /*3a300*/  LDL.LU.64 R108, [R1+0x12b0] ;  /* 0x0012b000016c7983 */ /* 0x000f280000300a00 */
[----:B------:R-:W4:Y:S11]  /*3a310*/  LDL.LU.64 R110, [R1+0x12b8] ;  /* 0x0012b800016e7983 */ /* 0x000f360000300a00 */
[----:B------:R-:W-:Y:S05]  /*3a320*/  @!UPT UIADD3 URZ, URZ, URZ, URZ ;  /* 0x0000003f3f3ff290 */ /* 0x000fea000fffe03f */
[----:B------:R-:W-:Y:S04]  /*3a330*/  STL.64 [R1+0x4430], R246 ;  /* 0x004430f601007387 */ /* 0x000fe80000100a00 */
[----:B------:R-:W-:Y:S01]  /*3a340*/  STL.64 [R1+0x4428], R244 ;  /* 0x004428f401007387 */ /* 0x000fe20000100a00 */
[C---:B--2---:R-:W-:Y:S08]  /*3a350*/  HMMA.1688.F32.TF32 R92, R132.reuse, R56, R92 ;  /* 0x00000038845c723c */ /* 0x044ff0000008105c */
[C---:B------:R-:W-:Y:S08]  /*3a360*/  HMMA.1688.F32.TF32 R96, R132.reuse, R12, R96 ;  /* 0x0000000c8460723c */ /* 0x040ff00000081060 */
[C---:B------:R-:W-:Y:S07]  /*3a370*/  HMMA.1688.F32.TF32 R100, R132.reuse, R8, R100 ;  /* 0x000000088464723c */ /* 0x040fee0000081064 */
[----:B------:R-:W-:Y:S04]  /*3a380*/  STL.64 [R1+0x4440], R94 ;  /* 0x0044405e01007387 */ /* 0x000fe80000100a00 */
[----:B------:R-:W-:Y:S04]  /*3a390*/  STL.64 [R1+0x4438], R92 ;  /* 0x0044385c01007387 */ /* 0x000fe80000100a00 */
[----:B------:R-:W-:Y:S04]  /*3a3a0*/  STL.64 [R1+0x4450], R98 ;  /* 0x0044506201007387 */ /* 0x000fe80000100a00 */
[----:B------:R1:W-:Y:S04]  /*3a3b0*/  STL.64 [R1+0x4448], R96 ;  /* 0x0044486001007387 */ /* 0x0003e80000100a00 */
[----:B------:R-:W-:Y:S04]  /*3a3c0*/  STL.64 [R1+0x4460], R102 ;  /* 0x0044606601007387 */ /* 0x000fe80000100a00 */
[----:B------:R2:W-:Y:S01]  /*3a3d0*/  STL.64 [R1+0x4458], R100 ;  /* 0x0044586401007387 */ /* 0x0005e20000100a00 */
[C---:B---3--:R-:W-:Y:S08]  /*3a3e0*/  HMMA.1688.F32.TF32 R104, R132.reuse, R4, R104 ;  /* 0x000000048468723c */ /* 0x048ff00000081068 */
[----:B------:R-:W-:Y:S08]  /*3a3f0*/  HMMA.1688.F32.TF32 R132, R132, R192, R200 ;  /* 0x000000c08484723c */ /* 0x000ff000000810c8 */
[C---:B-1----:R-:W-:Y:S08]  /*3a400*/  HMMA.1688.F32.TF32 R96, R136.reuse, R188, R196 ;  /* 0x000000bc8860723c */ /* 0x042ff000000810c4 */
[C---:B--2---:R-:W-:Y:S01]  /*3a410*/  HMMA.1688.F32.TF32 R100, R136.reuse, R184, R128 ;  /* 0x000000b88864723c */ /* 0x044fe20000081080 */
[----:B------:R-:W-:Y:S04]  /*3a420*/  STL.64 [R1+0x4470], R106 ;  /* 0x0044706a01007387 */ /* 0x000fe80000100a00 */
[----:B------:R-:W-:Y:S04]  /*3a430*/  STL.64 [R1+0x4468], R104 ;  /* 0x0044686801007387 */ /* 0x000fe80000100a00 */
[----:B------:R-:W-:Y:S04]  /*3a440*/  STL.64 [R1+0x4480], R134 ;  /* 0x0044808601007387 */ /* 0x000fe80000100a00 */
[----:B------:R-:W-:Y:S04]  /*3a450*/  STL.64 [R1+0x4478], R132 ;  /* 0x0044788401007387 */ /* 0x000fe80000100a00 */
[----:B------:R1:W-:Y:S04]  /*3a460*/  STL.64 [R1+0x1510], R96 ;  /* 0x0015106001007387 */ /* 0x0003e80000100a00 */
[----:B------:R2:W-:Y:S04]  /*3a470*/  STL.64 [R1+0x1518], R98 ;  /* 0x0015186201007387 */ /* 0x0005e80000100a00 */
[----:B-1----:R-:W3:Y:S04]  /*3a480*/  LDL.LU.64 R96, [R1+0x1280] ;  /* 0x0012800001607983 */ /* 0x002ee80000300a00 */
[----:B------:R-:W-:Y:S04]  /*3a490*/  STL.64 [R1+0x1500], R100 ;  /* 0x0015006401007387 */ /* 0x000fe80000100a00 */
[----:B------:R-:W-:Y:S04]  /*3a4a0*/  STL.64 [R1+0x1508], R102 ;  /* 0x0015086601007387 */ /* 0x000fe80000100a00 */
[----:B--2---:R-:W3:Y:S01]  /*3a4b0*/  LDL.LU.64 R98, [R1+0x1288] ;  /* 0x0012880001627983 */ /* 0x004ee20000300a00 */
[C---:B------:R-:W-:Y:S11]  /*3a4c0*/  HMMA.1688.F32.TF32 R92, R136.reuse, R180, R124 ;  /* 0x000000b4885c723c */ /* 0x040ff6000008107c */
[----:B------:R-:W-:Y:S11]  /*3a4d0*/  @!UPT UIADD3 URZ, URZ, URZ, URZ ;  /* 0x0000003f3f3ff290 */ /* 0x000ff6000fffe03f */
[----:B------:R-:W-:Y:S01]  /*3a4e0*/  @!UPT UIADD3 URZ, URZ, URZ, URZ ;  /* 0x0000003f3f3ff290 */ /* 0x000fe2000fffe03f */
[----:B------:R1:W-:Y:S04]  /*3a4f0*/  STL.64 [R1+0x14f0], R92 ;  /* 0x0014f05c01007387 */ /* 0x0003e80000100a00 */
[----:B------:R2:W-:Y:S04]  /*3a500*/  STL.64 [R1+0x14f8], R94 ;  /* 0x0014f85e01007387 */ /* 0x0005e80000100a00 */
[----:B-1----:R-:W3:Y:S04]  /*3a510*/  LDL.LU.64 R92, [R1+0x1250] ;  /* 0x00125000015c7983 */ /* 0x002ee80000300a00 */
[----:B--2---:R-:W2:Y:S01]  /*3a520*/  LDL.LU.64 R94, [R1+0x1258] ;  /* 0x00125800015e7983 */ /* 0x004ea20000300a00 */
[C---:B------:R-:W-:Y:S11]  /*3a530*/  HMMA.1688.F32.TF32 R100, R136.reuse, R176, R120 ;  /* 0x000000b08864723c */ /* 0x040ff60000081078 */
[----:B------:R-:W-:Y:S11]  /*3a540*/  @!UPT UIADD3 URZ, URZ, URZ, URZ ;  /* 0x0000003f3f3ff290 */ /* 0x000ff6000fffe03f */
[----:B------:R-:W-:Y:S01]  /*3a550*/  @!UPT UIADD3 URZ, URZ, URZ, URZ ;  /* 0x0000003f3f3ff290 */ /* 0x000fe2000fffe03f */
[----:B------:R-:W-:Y:S04]  /*3a560*/  STL.64 [R1+0x14d0], R100 ;  /* 0x0014d06401007387 */ /* 0x000fe80000100a00 */
[----:B------:R1:W-:Y:S04]  /*3a570*/  STL.64 [R1+0x14d8], R102 ;  /* 0x0014d86601007387 */ /* 0x0003e80000100a00 */
[----:B------:R-:W2:Y:S04]  /*3a580*/  LDL.LU.64 R124, [R1+0x1230] ;  /* 0x00123000017c7983 */ /* 0x000ea80000300a00 */
[----:B------:R-:W2:Y:S01]  /*3a590*/  LDL.LU.64 R126, [R1+0x1238] ;  /* 0x00123800017e7983 */ /* 0x000ea20000300a00 */
[C---:B-1----:R-:W-:Y:S11]  /*3a5a0*/  HMMA.1688.F32.TF32 R100, R136.reuse, R172, R116 ;  /* 0x000000ac8864723c */ /* 0x042ff60000081074 */
        /* <DEDUP_REMOVED lines=13> */
[C---:B----4-:R-:W-:Y:S11]  /*3a680*/  HMMA.1688.F32.TF32 R100, R136.reuse, R164, R108 ;  /* 0x000000a48864723c */ /* 0x050ff6000008106c */
[----:B------:R-:W-:Y:S11]  /*3a690*/  @!UPT UIADD3 URZ, URZ, URZ, URZ ;  /* 0x0000003f3f3ff290 */ /* 0x000ff6000fffe03f */
[----:B------:R-:W-:Y:S01]  /*3a6a0*/  @!UPT UIADD3 URZ, URZ, URZ, URZ ;  /* 0x0000003f3f3ff290 */ /* 0x000fe2000fffe03f */
[----:B------:R1:W-:Y:S04]  /*3a6b0*/  STL.64 [R1+0x1420], R100 ;  /* 0x0014206401007387 */ /* 0x0003e80000100a00 */
[----:B------:R4:W-:Y:S04]  /*3a6c0*/  STL.64 [R1+0x1428], R102 ;  /* 0x0014286601007387 */ /* 0x0009e80000100a00 */
[----:B-1----:R-:W2:Y:S04]  /*3a6d0*/  LDL.LU.64 R100, [R1+0x11c0] ;  /* 0x0011c00001647983 */ /* 0x002ea80000300a00 */
[----:B----4-:R-:W4:Y:S04]  /*3a6e0*/  LDL.LU.64 R102, [R1+0x11c8] ;  /* 0x0011c80001667983 */ /* 0x010f280000300a00 */
[----:B------:R-:W4:Y:S04]  /*3a6f0*/  LDL.LU.64 R116, [R1+0x11a0] ;  /* 0x0011a00001747983 */ /* 0x000f280000300a00 */
[----:B------:R-:W4:Y:S04]  /*3a700*/  LDL.LU.64 R118, [R1+0x11a8] ;  /* 0x0011a80001767983 */ /* 0x000f280000300a00 */
[----:B------:R-:W4:Y:S04]  /*3a710*/  LDL.LU.64 R112, [R1+0x1190] ;  /* 0x0011900001707983 */ /* 0x000f280000300a00 */
[----:B------:R-:W4:Y:S04]  /*3a720*/  LDL.LU.64 R114, [R1+0x1198] ;  /* 0x0011980001727983 */ /* 0x000f280000300a00 */
[----:B------:R-:W4:Y:S04]  /*3a730*/  LDL.LU.64 R108, [R1+0x1100] ;  /* 0x00110000016c7983 */ /* 0x000f280000300a00 */
[----:B------:R-:W4:Y:S01]  /*3a740*/  LDL.LU.64 R110, [R1+0x1108] ;  /* 0x00110800016e7983 */ /* 0x000f220000300a00 */
[C---:B---3--:R-:W-:Y:S03]  /*3a750*/  HMMA.1688.F32.TF32 R128, R136.reuse, R160, R96 ;  /* 0x000000a08880723c */ /* 0x048fe60000081060 */
[----:B------:R-:W3:Y:S04]  /*3a760*/  LDL.LU.64 R96, [R1+0x10e0] ;  /* 0x0010e00001607983 */ /* 0x000ee80000300a00 */
[----:B------:R-:W3:Y:S11]  /*3a770*/  LDL.LU.64 R98, [R1+0x10e8] ;  /* 0x0010e80001627983 */ /* 0x000ef60000300a00 */
[----:B------:R-:W-:Y:S05]  /*3a780*/  @!UPT UIADD3 URZ, URZ, URZ, URZ ;  /* 0x0000003f3f3ff290 */ /* 0x000fea000fffe03f */
[----:B------:R-:W-:Y:S04]  /*3a790*/  STL.64 [R1+0x13f0], R128 ;  /* 0x0013f08001007387 */ /* 0x000fe80000100a00 */
[----:B------:R2:W-:Y:S02]  /*3a7a0*/  STL.64 [R1+0x13f8], R130 ;  /* 0x0013f88201007387 */ /* 0x0005e40000100a00 */
[C---:B--2---:R-:W-:Y:S02]  /*3a7b0*/  HMMA.1688.F32.TF32 R128, R136.reuse, R156, R92 ;  /* 0x0000009c8880723c */ /* 0x044fe4000008105c */
[----:B------:R-:W3:Y:S04]  /*3a7c0*/  LDL.LU.64 R92, [R1+0x10c0] ;  /* 0x0010c000015c7983 */ /* 0x000ee80000300a00 */
[----:B------:R-:W3:Y:S11]  /*3a7d0*/  LDL.LU.64 R94, [R1+0x10c8] ;  /* 0x0010c800015e7983 */ /* 0x000ef60000300a00 */
[----:B------:R-:W-:Y:S06]  /*3a7e0*/  @!UPT UIADD3 URZ, URZ, URZ, URZ ;  /* 0x0000003f3f3ff290 */ /* 0x000fec000fffe03f */
[----:B------:R-:W-:Y:S04]  /*3a7f0*/  STL.64 [R1+0x13e0], R128 ;  /* 0x0013e08001007387 */ /* 0x000fe80000100a00 */
[----:B------:R1:W-:Y:S02]  /*3a800*/  STL.64 [R1+0x13e8], R130 ;  /* 0x0013e88201007387 */ /* 0x0003e40000100a00 */
[C---:B-1----:R-:W-:Y:S08]  /*3a810*/  HMMA.1688.F32.TF32 R128, R136.reuse, R152, R124 ;  /* 0x000000988880723c */ /* 0x042ff0000008107c */
[C---:B------:R-:W-:Y:S11]  /*3a820*/  HMMA.1688.F32.TF32 R124, R136.reuse, R148, R120 ;  /* 0x00000094887c723c */ /* 0x040ff60000081078 */
[----:B------:R-:W-:Y:S04]  /*3a830*/  @!UPT UIADD3 URZ, URZ, URZ, URZ ;  /* 0x0000003f3f3ff290 */ /* 0x000fe8000fffe03f */
[----:B------:R-:W-:Y:S04]  /*3a840*/  STL.64 [R1+0x13d0], R128 ;  /* 0x0013d08001007387 */ /* 0x000fe80000100a00 */
[----:B------:R-:W-:Y:S01]  /*3a850*/  STL.64 [R1+0x13d8], R130 ;  /* 0x0013d88201007387 */ /* 0x000fe20000100a00 */
[C---:B------:R-:W-:Y:S03]  /*3a860*/  HMMA.1688.F32.TF32 R120, R136.reuse, R72, R104 ;  /* 0x000000488878723c */ /* 0x040fe60000081068 */
[----:B------:R-:W2:Y:S04]  /*3a870*/  LDL.LU.64 R104, [R1+0x1080] ;  /* 0x0010800001687983 */ /* 0x000ea80000300a00 */
[----:B------:R-:W-:Y:S04]  /*3a880*/  STL.64 [R1+0x13c0], R124 ;  /* 0x0013c07c01007387 */ /* 0x000fe80000100a00 */
[----:B------:R-:W-:Y:S04]  /*3a890*/  STL.64 [R1+0x13c8], R126 ;  /* 0x0013c87e01007387 */ /* 0x000fe80000100a00 */
[----:B------:R-:W2:Y:S08]  /*3a8a0*/  LDL.LU.64 R106, [R1+0x1088] ;  /* 0x00108800016a7983 */ /* 0x000eb00000300a00 */
        /* <DEDUP_REMOVED lines=10> */
[C---:B------:R-:W-:Y:S07]  /*3a950*/  HMMA.1688.F32.TF32 R112, R136.reuse, R56, R108 ;  /* 0x000000388870723c */ /* 0x040fee000008106c */
[----:B------:R-:W-:Y:S04]  /*3a960*/  STL.64 [R1+0x1390], R120 ;  /* 0x0013907801007387 */ /* 0x000fe80000100a00 */
[----:B------:R-:W-:Y:S04]  /*3a970*/  STL.64 [R1+0x1398], R122 ;  /* 0x0013987a01007387 */ /* 0x000fe80000100a00 */
[----:B------:R-:W4:Y:S04]  /*3a980*/  LDL.LU.64 R108, [R1+0x1050] ;  /* 0x00105000016c7983 */ /* 0x000f280000300a00 */
[----:B------:R-:W-:Y:S04]  /*3a990*/  STL.64 [R1+0x1380], R116 ;  /* 0x0013807401007387 */ /* 0x000fe80000100a00 */
[----:B------:R-:W-:Y:S04]  /*3a9a0*/  STL.64 [R1+0x1388], R118 ;  /* 0x0013887601007387 */ /* 0x000fe80000100a00 */
[----:B------:R-:W4:Y:S04]  /*3a9b0*/  LDL.LU.64 R110, [R1+0x1058] ;  /* 0x00105800016e7983 */ /* 0x000f280000300a00 */
        /* <DEDUP_REMOVED lines=13> */
[----:B------:R2:W-:Y:S04]  /*3aa90*/  STL.64 [R1+0x1358], R114 ;  /* 0x0013587201007387 */ /* 0x0005e80000100a00 */
[----:B------:R-:W3:Y:S04]  /*3aaa0*/  LDL.LU.64 R120, [R1+0x1020] ;  /* 0x0010200001787983 */ /* 0x000ee80000300a00 */
[----:B------:R-:W3:Y:S01]  /*3aab0*/  LDL.LU.64 R122, [R1+0x1028] ;  /* 0x00102800017a7983 */ /* 0x000ee20000300a00 */
[C---:B--2---:R-:W-:Y:S03]  /*3aac0*/  HMMA.1688.F32.TF32 R112, R136.reuse, R4, R104 ;  /* 0x000000048870723c */ /* 0x044fe60000081068 */
[----:B------:R-:W2:Y:S04]  /*3aad0*/  LDL.LU.64 R104, [R1+0x1010] ;  /* 0x0010100001687983 */ /* 0x000ea80000300a00 */
[----:B------:R-:W2:Y:S11]  /*3aae0*/  LDL.LU.64 R106, [R1+0x1018] ;  /* 0x00101800016a7983 */ /* 0x000eb60000300a00 */
[----:B------:R-:W-:Y:S05]  /*3aaf0*/  @!UPT UIADD3 URZ, URZ, URZ, URZ ;  /* 0x0000003f3f3ff290 */ /* 0x000fea000fffe03f */
[----:B------:R-:W-:Y:S04]  /*3ab00*/  STL.64 [R1+0x1340], R112 ;  /* 0x0013407001007387 */ /* 0x000fe80000100a00 */
[----:B------:R-:W-:Y:S04]  /*3ab10*/  STL.64 [R1+0x1348], R114 ;  /* 0x0013487201007387 */ /* 0x000fe80000100a00 */
[----:B------:R-:W2:Y:S01]  /*3ab20*/  LDL.LU.64 R128, [R1+0x1000] ;  /* 0x0010000001807983 */ /* 0x000ea20000300a00 */
[----:B----4-:R-:W-:Y:S03]  /*3ab30*/  HMMA.1688.F32.TF32 R100, R136, R192, R100 ;  /* 0x000000c08864723c */ /* 0x010fe60000081064 */
[----:B------:R-:W4:Y:S11]  /*3ab40*/  LDL.LU.64 R130, [R1+0x1008] ;  /* 0x0010080001827983 */ /* 0x000f360000300a00 */
[----:B------:R-:W-:Y:S09]  /*3ab50*/  @!UPT UIADD3 URZ, URZ, URZ, URZ ;  /* 0x0000003f3f3ff290 */ /* 0x000ff2000fffe03f */
[----:B------:R1:W-:Y:S04]  /*3ab60*/  STL.64 [R1+0x1330], R100 ;  /* 0x0013306401007387 */ /* 0x0003e80000100a00 */
[----:B------:R1:W-:Y:S04]  /*3ab70*/  STL.64 [R1+0x1338], R102 ;  /* 0x0013386601007387 */ /* 0x0003e80000100a00 */
[----:B-1----:R-:W4:Y:S04]  /*3ab80*/  LDL.LU.64 R100, [R1+0xff0] ;  /* 0x000ff00001647983 */ /* 0x002f280000300a00 */
[----:B------:R-:W4:Y:S04]  /*3ab90*/  LDL.LU.64 R102, [R1+0xff8] ;  /* 0x000ff80001667983 */ /* 0x000f280000300a00 */
[----:B------:R-:W4:Y:S04]  /*3aba0*/  LDL.LU.64 R196, [R1+0xfe0] ;  /* 0x000fe00001c47983 */ /* 0x000f280000300a00 */
[----:B------:R-:W4:Y:S01]  /*3abb0*/  LDL.LU.64 R198, [R1+0xfe8] ;  /* 0x000fe80001c67983 */ /* 0x000f220000300a00 */
[C---:B------:R-:W-:Y:S11]  /*3abc0*/  HMMA.1688.F32.TF32 R108, R144.reuse, R188, R108 ;  /* 0x000000bc906c723c */ /* 0x040ff6000008106c */
[----:B------:R-:W-:Y:S11]  /*3abd0*/  @!UPT UIADD3 URZ, URZ, URZ, URZ ;  /* 0x0000003f3f3ff290 */ /* 0x000ff6000fffe03f */
[----:B------:R-:W-:Y:S01]  /*3abe0*/  @!UPT UIADD3 URZ, URZ, URZ, URZ ;  /* 0x0000003f3f3ff290 */ /* 0x000fe2000fffe03f */
[----:B------:R-:W-:Y:S04]  /*3abf0*/  STL.64 [R1+0x4410], R110 ;  /* 0x0044106e01007387 */ /* 0x000fe80000100a00 */
[----:B------:R1:W-:Y:S04]  /*3ac00*/  STL.64 [R1+0x4408], R108 ;  /* 0x0044086c01007387 */ /* 0x0003e80000100a00 */
[----:B------:R-:W4:Y:S04]  /*3ac10*/  LDL.LU.64 R132, [R1+0xfd0] ;  /* 0x000fd00001847983 */ /* 0x000f280000300a00 */
[----:B------:R-:W4:Y:S01]  /*3ac20*/  LDL.LU.64 R134, [R1+0xfd8] ;  /* 0x000fd80001867983 */ /* 0x000f220000300a00 */
[C---:B---3--:R-:W-:Y:S03]  /*3ac30*/  HMMA.1688.F32.TF32 R112, R144.reuse, R184, R96 ;  /* 0x000000b89070723c */ /* 0x048fe60000081060 */
[----:B------:R-:W3:Y:S04]  /*3ac40*/  LDL.LU.64 R96, [R1+0xfc0] ;  /* 0x000fc00001607983 */ /* 0x000ee80000300a00 */
[----:B------:R-:W3:Y:S11]  /*3ac50*/  LDL.LU.64 R98, [R1+0xfc8] ;  /* 0x000fc80001627983 */ /* 0x000ef60000300a00 */
[----:B------:R-:W-:Y:S05]  /*3ac60*/  @!UPT UIADD3 URZ, URZ, URZ, URZ ;  /* 0x0000003f3f3ff290 */ /* 0x000fea000fffe03f */
[----:B------:R-:W-:Y:S04]  /*3ac70*/  STL.64 [R1+0x4490], R114 ;  /* 0x0044907201007387 */ /* 0x000fe80000100a00 */
[----:B------:R-:W-:Y:S01]  /*3ac80*/  STL.64 [R1+0x4488], R112 ;  /* 0x0044887001007387 */ /* 0x000fe20000100a00 */
[C---:B------:R-:W-:Y:S03]  /*3ac90*/  HMMA.1688.F32.TF32 R116, R144.reuse, R180, R92 ;  /* 0x000000b49074723c */ /* 0x040fe6000008105c */
[----:B------:R-:W3:Y:S04]  /*3aca0*/  LDL.LU.64 R92, [R1+0xfb0] ;  /* 0x000fb000015c7983 */ /* 0x000ee80000300a00 */
[----:B------:R-:W3:Y:S11]  /*3acb0*/  LDL.LU.64 R94, [R1+0xfb8] ;  /* 0x000fb800015e7983 */ /* 0x000ef60000300a00 */
[----:B------:R-:W-:Y:S05]  /*3acc0*/  @!UPT UIADD3 URZ, URZ, URZ, URZ ;  /* 0x0000003f3f3ff290 */ /* 0x000fea000fffe03f */
[----:B------:R-:W-:Y:S04]  /*3acd0*/  STL.64 [R1+0x44a0], R118 ;  /* 0x0044a07601007387 */ /* 0x000fe80000100a00 */
[----:B------:R-:W-:Y:S01]  /*3ace0*/  STL.64 [R1+0x4498], R116 ;  /* 0x0044987401007387 */ /* 0x000fe20000100a00 */
[C---:B------:R-:W-:Y:S03]  /*3acf0*/  HMMA.1688.F32.TF32 R120, R144.reuse, R176, R120 ;  /* 0x000000b09078723c */ /* 0x040fe60000081078 */
[----:B-1----:R-:W3:Y:S04]  /*3ad00*/  LDL.LU.64 R108, [R1+0xfa0] ;  /* 0x000fa000016c7983 */ /* 0x002ee80000300a00 */
[----:B------:R-:W3:Y:S11]  /*3ad10*/  LDL.LU.64 R110, [R1+0xfa8] ;  /* 0x000fa800016e7983 */ /* 0x000ef60000300a00 */
[----:B------:R-:W-:Y:S05]  /*3ad20*/  @!UPT UIADD3 URZ, URZ, URZ, URZ ;  /* 0x0000003f3f3ff290 */ /* 0x000fea000fffe03f */
[----:B------:R-:W-:Y:S04]  /*3ad30*/  STL.64 [R1+0x44b0], R122 ;  /* 0x0044b07a01007387 */ /* 0x000fe80000100a00 */
[----:B------:R-:W-:Y:S01]  /*3ad40*/  STL.64 [R1+0x44a8], R120 ;  /* 0x0044a87801007387 */ /* 0x000fe20000100a00 */
[C---:B--2---:R-:W-:Y:S03]  /*3ad50*/  HMMA.1688.F32.TF32 R124, R144.reuse, R172, R104 ;  /* 0x000000ac907c723c */ /* 0x044fe60000081068 */
[----:B------:R-:W2:Y:S04]  /*3ad60*/  LDL.LU.64 R104, [R1+0xf90] ;  /* 0x000f900001687983 */ /* 0x000ea80000300a00 */
[----:B------:R-:W2:Y:S01]  /*3ad70*/  LDL.LU.64 R106, [R1+0xf98] ;  /* 0x000f9800016a7983 */ /* 0x000ea20000300a00 */
[C---:B----4-:R-:W-:Y:S11]  /*3ad80*/  HMMA.1688.F32.TF32 R128, R144.reuse, R168, R128 ;  /* 0x000000a89080723c */ /* 0x050ff60000081080 */
[----:B------:R-:W-:Y:S04]  /*3ad90*/  @!UPT UIADD3 URZ, URZ, URZ, URZ ;  /* 0x0000003f3f3ff290 */ /* 0x000fe8000fffe03f */
[----:B------:R-:W-:Y:S04]  /*3ada0*/  STL.64 [R1+0x44c0], R126 ;  /* 0x0044c07e01007387 */ /* 0x000fe80000100a00 */
[----:B------:R-:W-:Y:S04]  /*3adb0*/  STL.64 [R1+0x44b8], R124 ;  /* 0x0044b87c01007387 */ /* 0x000fe80000100a00 */
[----:B------:R-:W-:Y:S04]  /*3adc0*/  STL.64 [R1+0x44d0], R130 ;  /* 0x0044d08201007387 */ /* 0x000fe80000100a00 */
[----:B------:R1:W-:Y:S01]  /*3add0*/  STL.64 [R1+0x44c8], R128 ;  /* 0x0044c88001007387 */ /* 0x0003e20000100a00 */
[C---:B------:R-:W-:Y:S03]  /*3ade0*/  HMMA.1688.F32.TF32 R136, R144.reuse, R164, R100 ;  /* 0x000000a49088723c */ /* 0x040fe60000081064 */
[----:B------:R-:W4:Y:S04]  /*3adf0*/  LDL.LU.64 R100, [R1+0xf80] ;  /* 0x000f800001647983 */ /* 0x000f280000300a00 */
[----:B------:R-:W4:Y:S01]  /*3ae00*/  LDL.LU.64 R102, [R1+0xf88] ;  /* 0x000f880001667983 */ /* 0x000f220000300a00 */
[C---:B------:R-:W-:Y:S11]  /*3ae10*/  HMMA.1688.F32.TF32 R196, R144.reuse, R160, R196 ;  /* 0x000000a090c4723c */ /* 0x040ff600000810c4 */
[----:B------:R-:W-:Y:S04]  /*3ae20*/  @!UPT UIADD3 URZ, URZ, URZ, URZ ;  /* 0x0000003f3f3ff290 */ /* 0x000fe8000fffe03f */
[----:B------:R-:W-:Y:S04]  /*3ae30*/  STL.64 [R1+0x44e0], R138 ;  /* 0x0044e08a01007387 */ /* 0x000fe80000100a00 */
[----:B------:R-:W-:Y:S04]  /*3ae40*/  STL.64 [R1+0x44d8], R136 ;  /* 0x0044d88801007387 */ /* 0x000fe80000100a00 */
[----:B------:R-:W-:Y:S04]  /*3ae50*/  STL.64 [R1+0x44f0], R198 ;  /* 0x0044f0c601007387 */ /* 0x000fe80000100a00 */
[----:B------:R-:W-:Y:S01]  /*3ae60*/  STL.64 [R1+0x44e8], R196 ;  /* 0x0044e8c401007387 */ /* 0x000fe20000100a00 */
[C---:B------:R-:W-:Y:S08]  /*3ae70*/  HMMA.1688.F32.TF32 R200, R144.reuse, R156, R132 ;  /* 0x0000009c90c8723c */ /* 0x040ff00000081084 */
[C---:B---3--:R-:W-:Y:S11]  /*3ae80*/  HMMA.1688.F32.TF32 R204, R144.reuse, R152, R96 ;  /* 0x0000009890cc723c */ /* 0x048ff60000081060 */
[----:B------:R-:W-:Y:S04]  /*3ae90*/  @!UPT UIADD3 URZ, URZ, URZ, URZ ;  /* 0x0000003f3f3ff290 */ /* 0x000fe8000fffe03f */
[----:B------:R-:W-:Y:S04]  /*3aea0*/  STL.64 [R1+0x4500], R202 ;  /* 0x004500ca01007387 */ /* 0x000fe80000100a00 */
[----:B------:R-:W-:Y:S04]  /*3aeb0*/  STL.64 [R1+0x44f8], R200 ;  /* 0x0044f8c801007387 */ /* 0x000fe80000100a00 */
[----:B------:R-:W3:Y:S04]  /*3aec0*/  LDL.LU.64 R96, [R1+0xf70] ;  /* 0x000f700001607983 */ /* 0x000ee80000300a00 */
[----:B------:R-:W3:Y:S04]  /*3aed0*/  LDL.LU.64 R98, [R1+0xf78] ;  /* 0x000f780001627983 */ /* 0x000ee80000300a00 */
[----:B------:R-:W-:Y:S01]  /*3aee0*/  STL.64 [R1+0x4550], R206 ;  /* 0x004550ce01007387 */ /* 0x000fe20000100a00 */
[C---:B------:R-:W-:Y:S03]  /*3aef0*/  HMMA.1688.F32.TF32 R208, R144.reuse, R148, R92 ;  /* 0x0000009490d0723c */ /* 0x040fe6000008105c */
[----:B------:R-:W-:Y:S04]  /*3af00*/  STL.64 [R1+0x4548], R204 ;  /* 0x004548cc01007387 */ /* 0x000fe80000100a00 */
[----:B------:R-:W3:Y:S04]  /*3af10*/  LDL.LU.64 R92, [R1+0xf10] ;  /* 0x000f1000015c7983 */ /* 0x000ee80000300a00 */
[----:B------:R-:W3:Y:S01]  /*3af20*/  LDL.LU.64 R94, [R1+0xf18] ;  /* 0x000f1800015e7983 */ /* 0x000ee20000300a00 */
[C---:B------:R-:W-:Y:S11]  /*3af30*/  HMMA.1688.F32.TF32 R212, R144.reuse, R72, R108 ;  /* 0x0000004890d4723c */ /* 0x040ff6000008106c */
[----:B------:R-:W-:Y:S04]  /*3af40*/  STL.64 [R1+0x4560], R210 ;  /* 0x004560d201007387 */ /* 0x000fe80000100a00 */
[----:B------:R-:W-:Y:S04]  /*3af50*/  STL.64 [R1+0x4558], R208 ;  /* 0x004558d001007387 */ /* 0x000fe80000100a00 */
[----:B-1----:R-:W3:Y:S04]  /*3af60*/  LDL.LU.64 R128, [R1+0xf00] ;  /* 0x000f000001807983 */ /* 0x002ee80000300a00 */
[----:B------:R-:W3:Y:S04]  /*3af70*/  LDL.LU.64 R130, [R1+0xf08] ;  /* 0x000f080001827983 */ /* 0x000ee80000300a00 */
[----:B------:R-:W-:Y:S04]  /*3af80*/  STL.64 [R1+0x4570], R214 ;  /* 0x004570d601007387 */ /* 0x000fe80000100a00 */
[----:B------:R-:W-:Y:S04]  /*3af90*/  STL.64 [R1+0x4568], R212 ;  /* 0x004568d401007387 */ /* 0x000fe80000100a00 */
[----:B------:R-:W3:Y:S04]  /*3afa0*/  LDL.LU.64 R124, [R1+0xef0] ;  /* 0x000ef000017c7983 */ /* 0x000ee80000300a00 */
[----:B------:R-:W3:Y:S04]  /*3afb0*/  LDL.LU.64 R126, [R1+0xef8] ;  /* 0x000ef800017e7983 */ /* 0x000ee80000300a00 */
[----:B------:R-:W3:Y:S04]  /*3afc0*/  LDL.LU.64 R120, [R1+0xee0] ;  /* 0x000ee00001787983 */ /* 0x000ee80000300a00 */
[----:B------:R-:W3:Y:S04]  /*3afd0*/  LDL.LU.64 R122, [R1+0xee8] ;  /* 0x000ee800017a7983 */ /* 0x000ee80000300a00 */
[----:B------:R-:W3:Y:S04]  /*3afe0*/  LDL.LU.64 R116, [R1+0x7c0] ;  /* 0x0007c00001747983 */ /* 0x000ee80000300a00 */
[----:B------:R-:W3:Y:S01]  /*3aff0*/  LDL.LU.64 R118, [R1+0x7c8] ;  /* 0x0007c80001767983 */ /* 0x000ee20000300a00 */
[C---:B--2---:R-:W-:Y:S11]  /*3b000*/  HMMA.1688.F32.TF32 R216, R144.reuse, R68, R104 ;  /* 0x0000004490d8723c */ /* 0x044ff60000081068 */
[----:B------:R-:W-:Y:S11]  /*3b010*/  @!UPT UIADD3 URZ, URZ, URZ, URZ ;  /* 0x0000003f3f3ff290 */ /* 0x000ff6000fffe03f */
[----:B------:R-:W-:Y:S01]  /*3b020*/  @!UPT UIADD3 URZ, URZ, URZ, URZ ;  /* 0x0000003f3f3ff290 */ /* 0x000fe2000fffe03f */
[----:B------:R-:W-:Y:S04]  /*3b030*/  STL.64 [R1+0x4580], R218 ;  /* 0x004580da01007387 */ /* 0x000fe80000100a00 */
[----:B------:R-:W-:Y:S01]  /*3b040*/  STL.64 [R1+0x4578], R216 ;  /* 0x004578d801007387 */ /* 0x000fe20000100a00 */
[C---:B----4-:R-:W-:Y:S03]  /*3b050*/  HMMA.1688.F32.TF32 R220, R144.reuse, R64, R100 ;  /* 0x0000004090dc723c */ /* 0x050fe60000081064 */
[----:B------:R-:W2:Y:S04]  /*3b060*/  LDL.LU.64 R100, [R1+0xed0] ;  /* 0x000ed00001647983 */ /* 0x000ea80000300a00 */
[----:B------:R-:W2:Y:S04]  /*3b070*/  LDL.LU.64 R102, [R1+0xed8] ;  /* 0x000ed80001667983 */ /* 0x000ea80000300a00 */
[----:B------:R-:W4:Y:S04]  /*3b080*/  LDL.LU.64 R112, [R1+0xec0] ;  /* 0x000ec00001707983 */ /* 0x000f280000300a00 */
[----:B------:R-:W4:Y:S04]  /*3b090*/  LDL.LU.64 R114, [R1+0xec8] ;  /* 0x000ec80001727983 */ /* 0x000f280000300a00 */
[----:B------:R-:W4:Y:S04]  /*3b0a0*/  LDL.LU.64 R108, [R1+0xeb0] ;  /* 0x000eb000016c7983 */ /* 0x000f280000300a00 */
[----:B------:R-:W4:Y:S04]  /*3b0b0*/  LDL.LU.64 R110, [R1+0xeb8] ;  /* 0x000eb800016e7983 */ /* 0x000f280000300a00 */
[----:B------:R-:W4:Y:S04]  /*3b0c0*/  LDL.LU.64 R104, [R1+0xea0] ;  /* 0x000ea00001687983 */ /* 0x000f280000300a00 */
[----:B------:R-:W4:Y:S04]  /*3b0d0*/  LDL.LU.64 R106, [R1+0xea8] ;  /* 0x000ea800016a7983 */ /* 0x000f280000300a00 */
[----:B------:R-:W-:Y:S04]  /*3b0e0*/  STL.64 [R1+0x4590], R222 ;  /* 0x004590de01007387 */ /* 0x000fe80000100a00 */
[----:B------:R-:W-:Y:S01]  /*3b0f0*/  STL.64 [R1+0x4588], R220 ;  /* 0x004588dc01007387 */ /* 0x000fe20000100a00 */
[C---:B---3--:R-:W-:Y:S11]  /*3b100*/  HMMA.1688.F32.TF32 R224, R144.reuse, R60, R96 ;  /* 0x0000003c90e0723c */ /* 0x048ff60000081060 */
[----:B------:R-:W-:Y:S11]  /*3b110*/  @!UPT UIADD3 URZ, URZ, URZ, URZ ;  /* 0x0000003f3f3ff290 */ /* 0x000ff6000fffe03f */
[----:B------:R-:W-:Y:S01]  /*3b120*/  @!UPT UIADD3 URZ, URZ, URZ, URZ ;  /* 0x0000003f3f3ff290 */ /* 0x000fe2000fffe03f */
[----:B------:R-:W-:Y:S04]  /*3b130*/  STL.64 [R1+0x45a0], R226 ;  /* 0x0045a0e201007387 */ /* 0x000fe80000100a00 */
[----:B------:R-:W-:Y:S04]  /*3b140*/  STL.64 [R1+0x4598], R224 ;  /* 0x004598e001007387 */ /* 0x000fe80000100a00 */
[----:B------:R-:W3:Y:S04]  /*3b150*/  LDL.LU.64 R96, [R1+0xe90] ;  /* 0x000e900001607983 */ /* 0x000ee80000300a00 */
[----:B------:R-:W3:Y:S01]  /*3b160*/  LDL.LU.64 R98, [R1+0xe98] ;  /* 0x000e980001627983 */ /* 0x000ee20000300a00 */
[C---:B------:R-:W-:Y:S03]  /*3b170*/  HMMA.1688.F32.TF32 R228, R144.reuse, R56, R92 ;  /* 0x0000003890e4723c */ /* 0x040fe6000008105c */
[----:B------:R-:W3:Y:S04]  /*3b180*/  LDL.LU.64 R92, [R1+0xe80] ;  /* 0x000e8000015c7983 */ /* 0x000ee80000300a00 */
[----:B------:R-:W3:Y:S01]  /*3b190*/  LDL.LU.64 R94, [R1+0xe88] ;  /* 0x000e8800015e7983 */ /* 0x000ee20000300a00 */
        /* <DEDUP_REMOVED lines=14> */
[C---:B--2---:R-:W-:Y:S03]  /*3b280*/  HMMA.1688.F32.TF32 R116, R140.reuse, R188, R100 ;  /* 0x000000bc8c74723c */ /* 0x044fe60000081064 */
[----:B------:R-:W2:Y:S04]  /*3b290*/  LDL.LU.64 R100, [R1+0xe70] ;  /* 0x000e700001647983 */ /* 0x000ea80000300a00 */
[----:B------:R-:W2:Y:S01]  /*3b2a0*/  LDL.LU.64 R102, [R1+0xe78] ;  /* 0x000e780001667983 */ /* 0x000ea20000300a00 */
[C---:B----4-:R-:W-:Y:S08]  /*3b2b0*/  HMMA.1688.F32.TF32 R112, R140.reuse, R184, R112 ;  /* 0x000000b88c70723c */ /* 0x050ff00000081070 */
[C---:B------:R-:W-:Y:S08]  /*3b2c0*/  HMMA.1688.F32.TF32 R108, R140.reuse, R180, R108 ;  /* 0x000000b48c6c723c */ /* 0x040ff0000008106c */
[C---:B------:R-:W-:Y:S01]  /*3b2d0*/  HMMA.1688.F32.TF32 R104, R140.reuse, R176, R104 ;  /* 0x000000b08c68723c */ /* 0x040fe20000081068 */
[----:B------:R1:W-:Y:S04]  /*3b2e0*/  STL.64 [R1+0x1320], R116 ;  /* 0x0013207401007387 */ /* 0x0003e80000100a00 */
[----:B------:R4:W-:Y:S04]  /*3b2f0*/  STL.64 [R1+0x1328], R118 ;  /* 0x0013287601007387 */ /* 0x0009e80000100a00 */
[----:B------:R-:W2:Y:S04]  /*3b300*/  LDL.LU.64 R124, [R1+0xe60] ;  /* 0x000e6000017c7983 */ /* 0x000ea80000300a00 */
[----:B------:R-:W-:Y:S04]  /*3b310*/  STL.64 [R1+0x1310], R112 ;  /* 0x0013107001007387 */ /* 0x000fe80000100a00 */
[----:B------:R-:W-:Y:S04]  /*3b320*/  STL.64 [R1+0x1318], R114 ;  /* 0x0013187201007387 */ /* 0x000fe80000100a00 */
[----:B------:R-:W2:Y:S04]  /*3b330*/  LDL.LU.64 R126, [R1+0xe68] ;  /* 0x000e6800017e7983 */ /* 0x000ea80000300a00 */
[----:B------:R-:W-:Y:S04]  /*3b340*/  STL.64 [R1+0x1300], R108 ;  /* 0x0013006c01007387 */ /* 0x000fe80000100a00 */
[----:B------:R-:W-:Y:S04]  /*3b350*/  STL.64 [R1+0x1308], R110 ;  /* 0x0013086e01007387 */ /* 0x000fe80000100a00 */
[----:B------:R-:W2:Y:S04]  /*3b360*/  LDL.LU.64 R120, [R1+0xe50] ;  /* 0x000e500001787983 */ /* 0x000ea80000300a00 */
[----:B------:R-:W2:Y:S04]  /*3b370*/  LDL.LU.64 R122, [R1+0xe58] ;  /* 0x000e5800017a7983 */ /* 0x000ea80000300a00 */
[----:B------:R4:W-:Y:S04]  /*3b380*/  STL.64 [R1+0x12f0], R104 ;  /* 0x0012f06801007387 */ /* 0x0009e80000100a00 */
[----:B------:R4:W-:Y:S04]  /*3b390*/  STL.64 [R1+0x12f8], R106 ;  /* 0x0012f86a01007387 */ /* 0x0009e80000100a00 */
[----:B-1----:R-:W2:Y:S04]  /*3b3a0*/  LDL.LU.64 R116, [R1+0xe40] ;  /* 0x000e400001747983 */ /* 0x002ea80000300a00 */
[----:B----4-:R-:W4:Y:S04]  /*3b3b0*/  LDL.LU.64 R118, [R1+0xe48] ;  /* 0x000e480001767983 */ /* 0x010f280000300a00 */
        /* <DEDUP_REMOVED lines=8> */
[C---:B-1----:R-:W-:Y:S02]  /*3b440*/  HMMA.1688.F32.TF32 R108, R140.reuse, R168, R92 ;  /* 0x000000a88c6c723c */ /* 0x042fe4000008105c */
[----:B------:R-:W3:Y:S04]  /*3b450*/  LDL.LU.64 R92, [R1+0x880] ;  /* 0x00088000015c7983 */ /* 0x000ee80000300a00 */
[----:B------:R-:W3:Y:S11]  /*3b460*/  LDL.LU.64 R94, [R1+0x888] ;  /* 0x00088800015e7983 */ /* 0x000ef60000300a00 */
[----:B------:R-:W-:Y:S06]  /*3b470*/  @!UPT UIADD3 URZ, URZ, URZ, URZ ;  /* 0x0000003f3f3ff290 */ /* 0x000fec000fffe03f */
[----:B------:R1:W-:Y:S04]  /*3b480*/  STL.64 [R1+0x12d0], R108 ;  /* 0x0012d06c01007387 */ /* 0x0003e80000100a00 */
[----:B------:R1:W-:Y:S04]  /*3b490*/  STL.64 [R1+0x12d8], R110 ;  /* 0x0012d86e01007387 */ /* 0x0003e80000100a00 */
[----:B-1----:R-:W3:Y:S04]  /*3b4a0*/  LDL.LU.64 R108, [R1+0x870] ;  /* 0x00087000016c7983 */ /* 0x002ee80000300a00 */
[----:B------:R-:W3:Y:S01]  /*3b4b0*/  LDL.LU.64 R110, [R1+0x878] ;  /* 0x00087800016e7983 */ /* 0x000ee20000300a00 */
[C---:B--2---:R-:W-:Y:S11]  /*3b4c0*/  HMMA.1688.F32.TF32 R100, R140.reuse, R164, R100 ;  /* 0x000000a48c64723c */ /* 0x044ff60000081064 */
[----:B------:R-:W-:Y:S11]  /*3b4d0*/  @!UPT UIADD3 URZ, URZ, URZ, URZ ;  /* 0x0000003f3f3ff290 */ /* 0x000ff6000fffe03f */
[----:B------:R-:W-:Y:S01]  /*3b4e0*/  @!UPT UIADD3 URZ, URZ, URZ, URZ ;  /* 0x0000003f3f3ff290 */ /* 0x000fe2000fffe03f */
[----:B------:R1:W-:Y:S04]  /*3b4f0*/  STL.64 [R1+0x12c0], R100 ;  /* 0x0012c06401007387 */ /* 0x0003e80000100a00 */
[----:B------:R2:W-:Y:S04]  /*3b500*/  STL.64 [R1+0x12c8], R102 ;  /* 0x0012c86601007387 */ /* 0x0005e80000100a00 */
[----:B------:R-:W3:Y:S04]  /*3b510*/  LDL.LU.64 R112, [R1+0x860] ;  /* 0x0008600001707983 */ /* 0x000ee80000300a00 */
[----:B------:R-:W3:Y:S04]  /*3b520*/  LDL.LU.64 R114, [R1+0x868] ;  /* 0x0008680001727983 */ /* 0x000ee80000300a00 */
[----:B-1----:R-:W3:Y:S01]  /*3b530*/  LDL.LU.64 R100, [R1+0x850] ;  /* 0x0008500001647983 */ /* 0x002ee20000300a00 */
[C---:B------:R-:W-:Y:S03]  /*3b540*/  HMMA.1688.F32.TF32 R128, R140.reuse, R160, R124 ;  /* 0x000000a08c80723c */ /* 0x040fe6000008107c */
[----:B--2---:R-:W2:Y:S05]  /*3b550*/  LDL.LU.64 R102, [R1+0x858] ;  /* 0x0008580001667983 */ /* 0x004eaa0000300a00 */
[C---:B------:R-:W-:Y:S08]  /*3b560*/  HMMA.1688.F32.TF32 R124, R140.reuse, R156, R120 ;  /* 0x0000009c8c7c723c */ /* 0x040ff00000081078 */
[C---:B----4-:R-:W-:Y:S08]  /*3b570*/  HMMA.1688.F32.TF32 R120, R140.reuse, R152, R116 ;  /* 0x000000988c78723c */ /* 0x050ff00000081074 */
[C---:B------:R-:W-:Y:S01]  /*3b580*/  HMMA.1688.F32.TF32 R116, R140.reuse, R148, R104 ;  /* 0x000000948c74723c */ /* 0x040fe20000081068 */
        /* <DEDUP_REMOVED lines=27> */
[----:B------:R-:W-:Y:S01]  /*3b740*/  STL.64 [R1+0x11a8], R118 ;  /* 0x0011a87601007387 */ /* 0x000fe20000100a00 */
[C---:B------:R-:W-:Y:S08]  /*3b750*/  HMMA.1688.F32.TF32 R112, R140.reuse, R60, R112 ;  /* 0x0000003c8c70723c */ /* 0x040ff00000081070 */
[C---:B--2---:R-:W-:Y:S11]  /*3b760*/  HMMA.1688.F32.TF32 R100, R140.reuse, R56, R100 ;  /* 0x000000388c64723c */ /* 0x044ff60000081064 */
[----:B------:R-:W-:Y:S04]  /*3b770*/  @!UPT UIADD3 URZ, URZ, URZ, URZ ;  /* 0x0000003f3f3ff290 */ /* 0x000fe8000fffe03f */
[----:B------:R-:W-:Y:S04]  /*3b780*/  STL.64 [R1+0x1190], R112 ;  /* 0x0011907001007387 */ /* 0x000fe80000100a00 */
[----:B------:R-:W-:Y:S04]  /*3b790*/  STL.64 [R1+0x1198], R114 ;  /* 0x0011987201007387 */ /* 0x000fe80000100a00 */
[----:B------:R1:W-:Y:S01]  /*3b7a0*/  STL.64 [R1+0x1150], R100 ;  /* 0x0011506401007387 */ /* 0x0003e20000100a00 */
[----:B------:R-:W-:Y:S02]  /*3b7b0*/  IMAD.MOV.U32 R53, RZ, RZ, R103 ;  /* 0x000000ffff357224 */ /* 0x000fe400078e0067 */
[----:B------:R-:W-:Y:S01]  /*3b7c0*/  IMAD.MOV.U32 R52, RZ, RZ, R102 ;  /* 0x000000ffff347224 */ /* 0x000fe200078e0066 */
[----:B-1----:R-:W2:Y:S04]  /*3b7d0*/  LDL.LU.64 R100, [R1+0x790] ;  /* 0x0007900001647983 */ /* 0x002ea80000300a00 */
[----:B------:R-:W2:Y:S04]  /*3b7e0*/  LDL.LU.64 R102, [R1+0x798] ;  /* 0x0007980001667983 */ /* 0x000ea80000300a00 */
[----:B------:R-:W2:Y:S04]  /*3b7f0*/  LDL R37, [R1+0x2170] ;  /* 0x0021700001257983 */ /* 0x000ea80000100800 */
[----:B------:R-:W-:Y:S04]  /*3b800*/  STL [R1+0x43c4], R53 ;  /* 0x0043c43501007387 */ /* 0x000fe80000100800 */
[----:B------:R-:W-:Y:S04]  /*3b810*/  STL [R1+0x43c0], R52 ;  /* 0x0043c03401007387 */ /* 0x000fe80000100800 */
[----:B------:R-:W2:Y:S04]  /*3b820*/  LDL.LU.64 R120, [R1+0x780] ;  /* 0x0007800001787983 */ /* 0x000ea80000300a00 */
[----:B------:R-:W2:Y:S01]  /*3b830*/  LDL.LU.64 R122, [R1+0x788] ;  /* 0x00078800017a7983 */ /* 0x000ea20000300a00 */
[C---:B----4-:R-:W-:Y:S08]  /*3b840*/  HMMA.1688.F32.TF32 R104, R140.reuse, R12, R104 ;  /* 0x0000000c8c68723c */ /* 0x050ff00000081068 */
[----:B---3--:R-:W-:Y:S11]  /*3b850*/  HMMA.1688.F32.TF32 R96, R140, R8, R96 ;  /* 0x000000088c60723c */ /* 0x008ff60000081060 */
[----:B------:R-:W-:Y:S04]  /*3b860*/  @!UPT UIADD3 URZ, URZ, URZ, URZ ;  /* 0x0000003f3f3ff290 */ /* 0x000fe8000fffe03f */
[----:B------:R1:W-:Y:S04]  /*3b870*/  STL.64 [R1+0x1130], R104 ;  /* 0x0011306801007387 */ /* 0x0003e80000100a00 */
[----:B------:R3:W-:Y:S04]  /*3b880*/  STL.64 [R1+0x1138], R106 ;  /* 0x0011386a01007387 */ /* 0x0007e80000100a00 */
[----:B------:R4:W-:Y:S04]  /*3b890*/  STL.64 [R1+0x1120], R96 ;  /* 0x0011206001007387 */ /* 0x0009e80000100a00 */
[----:B------:R-:W2:Y:S04]  /*3b8a0*/  LDL.LU.64 R116, [R1+0x810] ;  /* 0x0008100001747983 */ /* 0x000ea80000300a00 */
[----:B------:R-:W2:Y:S04]  /*3b8b0*/  LDL.LU.64 R118, [R1+0x818] ;  /* 0x0008180001767983 */ /* 0x000ea80000300a00 */
[----:B-1----:R-:W2:Y:S04]  /*3b8c0*/  LDL.LU.64 R104, [R1+0x770] ;  /* 0x0007700001687983 */ /* 0x002ea80000300a00 */
[----:B---3--:R-:W3:Y:S01]  /*3b8d0*/  LDL.LU.64 R106, [R1+0x778] ;  /* 0x00077800016a7983 */ /* 0x008ee20000300a00 */
[----:B------:R-:W-:-:S02]  /*3b8e0*/  IMAD.MOV.U32 R52, RZ, RZ, R99 ;  /* 0x000000ffff347224 */ /* 0x000fc400078e0063 */
[----:B------:R-:W-:-:S03]  /*3b8f0*/  IMAD.MOV.U32 R53, RZ, RZ, R98 ;  /* 0x000000ffff357224 */ /* 0x000fc600078e0062 */
[----:B------:R-:W-:Y:S04]  /*3b900*/  STL [R1+0x43cc], R52 ;  /* 0x0043cc3401007387 */ /* 0x000fe80000100800 */
[----:B------:R-:W-:Y:S04]  /*3b910*/  STL [R1+0x43c8], R53 ;  /* 0x0043c83501007387 */ /* 0x000fe80000100800 */
[----:B----4-:R-:W4:Y:S04]  /*3b920*/  LDL.LU.64 R96, [R1+0xf30] ;  /* 0x000f300001607983 */ /* 0x010f280000300a00 */
[----:B------:R-:W4:Y:S01]  /*3b930*/  LDL.LU.64 R98, [R1+0xf38] ;  /* 0x000f380001627983 */ /* 0x000f220000300a00 */
[C---:B------:R-:W-:Y:S11]  /*3b940*/  HMMA.1688.F32.TF32 R92, R140.reuse, R4, R92 ;  /* 0x000000048c5c723c */ /* 0x040ff6000008105c */
[----:B------:R-:W-:Y:S11]  /*3b950*/  @!UPT UIADD3 URZ, URZ, URZ, URZ ;  /* 0x0000003f3f3ff290 */ /* 0x000ff6000fffe03f */
[----:B------:R-:W-:Y:S01]  /*3b960*/  @!UPT UIADD3 URZ, URZ, URZ, URZ ;  /* 0x0000003f3f3ff290 */ /* 0x000fe2000fffe03f */
[----:B------:R1:W-:Y:S04]  /*3b970*/  STL.64 [R1+0x1100], R92 ;  /* 0x0011005c01007387 */ /* 0x0003e80000100a00 */
[----:B------:R1:W-:Y:S04]  /*3b980*/  STL.64 [R1+0x1108], R94 ;  /* 0x0011085e01007387 */ /* 0x0003e80000100a00 */
[----:B-1----:R-:W4:Y:S04]  /*3b990*/  LDL.LU.64 R92, [R1+0xf50] ;  /* 0x000f5000015c7983 */ /* 0x002f280000300a00 */
[----:B------:R-:W4:Y:S01]  /*3b9a0*/  LDL.LU.64 R94, [R1+0xf58] ;  /* 0x000f5800015e7983 */ /* 0x000f220000300a00 */
[----:B------:R-:W-:Y:S01]  /*3b9b0*/  HMMA.1688.F32.TF32 R108, R140, R192, R108 ;  /* 0x000000c08c6c723c */ /* 0x000fe2000008106c */
[----:B------:R-:W-:-:S02]  /*3b9c0*/  IMAD.MOV.U32 R244, RZ, RZ, R47 ;  /* 0x000000fffff47224 */ /* 0x000fc400078e002f */
[----:B------:R-:W-:Y:S01]  /*3b9d0*/  IMAD.MOV.U32 R245, RZ, RZ, R46 ;  /* 0x000000fffff57224 */ /* 0x000fe200078e002e */
[----:B------:R-:W-:Y:S01]  /*3b9e0*/  LDS R141, [R252+0x22000] ;  /* 0x02200000fc8d7984 */ /* 0x000fe20000000800 */
[----:B------:R-:W-:Y:S02]  /*3b9f0*/  IMAD.MOV.U32 R246, RZ, RZ, R26 ;  /* 0x000000fffff67224 */ /* 0x000fe400078e001a */
[----:B------:R-:W-:Y:S01]  /*3ba00*/  IMAD.MOV.U32 R247, RZ, RZ, R27 ;  /* 0x000000fffff77224 */ /* 0x000fe200078e001b */
[----:B------:R-:W-:Y:S11]  /*3ba10*/  LDS R143, [R252+0x23000] ;  /* 0x02300000fc8f7984 */ /* 0x000ff60000000800 */
[----:B------:R-:W-:Y:S05]  /*3ba20*/  @!UPT UIADD3 URZ, URZ, URZ, URZ ;  /* 0x0000003f3f3ff290 */ /* 0x000fea000fffe03f */
[----:B------:R-:W-:Y:S02]  /*3ba30*/  IMAD.MOV.U32 R76, RZ, RZ, R108 ;  /* 0x000000ffff4c7224 */ /* 0x000fe400078e006c */
[----:B------:R-:W-:Y:S02]  /*3ba40*/  IMAD.MOV.U32 R77, RZ, RZ, R109 ;  /* 0x000000ffff4d7224 */ /* 0x000fe400078e006d */
[----:B------:R-:W-:Y:S02]  /*3ba50*/  IMAD.MOV.U32 R80, RZ, RZ, R110 ;  /* 0x000000ffff507224 */ /* 0x000fe400078e006e */
[----:B------:R-:W-:-:S05]  /*3ba60*/  IMAD.MOV.U32 R81, RZ, RZ, R111 ;  /* 0x000000ffff517224 */ /* 0x000fca00078e006f */
[----:B------:R-:W-:Y:S04]  /*3ba70*/  STL [R1+0x43dc], R81 ;  /* 0x0043dc5101007387 */ /* 0x000fe80000100800 */
[----:B------:R-:W-:Y:S04]  /*3ba80*/  STL [R1+0x43d8], R80 ;  /* 0x0043d85001007387 */ /* 0x000fe80000100800 */
[----:B------:R-:W-:Y:S04]  /*3ba90*/  STL [R1+0x43d4], R77 ;  /* 0x0043d44d01007387 */ /* 0x000fe80000100800 */
[----:B------:R-:W-:Y:S01]  /*3baa0*/  STL [R1+0x43d0], R76 ;  /* 0x0043d04c01007387 */ /* 0x000fe20000100800 */
[----:B--2---:R-:W-:Y:S03]  /*3bab0*/  HMMA.1688.F32.TF32 R108, R84, R188, R100 ;  /* 0x000000bc546c723c */ /* 0x004fe60000081064 */
[----:B------:R-:W2:Y:S04]  /*3bac0*/  LDL.LU.64 R100, [R1+0x1070] ;  /* 0x0010700001647983 */ /* 0x000ea80000300a00 */
[----:B------:R-:W2:Y:S01]  /*3bad0*/  LDL.LU.64 R102, [R1+0x1078] ;  /* 0x0010780001667983 */ /* 0x000ea20000300a00 */
[----:B------:R-:W-:-:S02]  /*3bae0*/  IMAD.MOV.U32 R248, RZ, RZ, R78 ;  /* 0x000000fffff87224 */ /* 0x000fc400078e004e */
[----:B------:R-:W-:Y:S01]  /*3baf0*/  IMAD.MOV.U32 R249, RZ, RZ, R79 ;  /* 0x000000fffff97224 */ /* 0x000fe200078e004f */
[----:B------:R-:W-:Y:S04]  /*3bb00*/  LDS R140, [R37+0x22000] ;  /* 0x02200000258c7984 */ /* 0x000fe80000000800 */
[----:B------:R-:W1:Y:S01]  /*3bb10*/  LDS R142, [R37+0x23000] ;  /* 0x02300000258e7984 */ /* 0x000e620000000800 */
[----:B------:R-:W-:Y:S07]  /*3bb20*/  HMMA.1688.F32.TF32 R120, R88, R188, R120 ;  /* 0x000000bc5878723c */ /* 0x000fee0000081078 */
[----:B------:R1:W-:Y:S04]  /*3bb30*/  STL.64 [R1+0x8a0], R108 ;  /* 0x0008a06c01007387 */ /* 0x0003e80000100a00 */
[----:B------:R1:W-:Y:S04]  /*3bb40*/  STL.64 [R1+0x8a8], R110 ;  /* 0x0008a86e01007387 */ /* 0x0003e80000100a00 */
[----:B------:R-:W2:Y:S04]  /*3bb50*/  LDL.LU.64 R112, [R1+0x10b0] ;  /* 0x0010b00001707983 */ /* 0x000ea80000300a00 */
[----:B------:R-:W2:Y:S04]  /*3bb60*/  LDL.LU.64 R114, [R1+0x10b8] ;  /* 0x0010b80001727983 */ /* 0x000ea80000300a00 */
[----:B-1----:R-:W2:Y:S04]  /*3bb70*/  LDL.LU.64 R108, [R1+0x10d0] ;  /* 0x0010d000016c7983 */ /* 0x002ea80000300a00 */
[----:B------:R-:W2:Y:S01]  /*3bb80*/  LDL.LU.64 R110, [R1+0x10d8] ;  /* 0x0010d800016e7983 */ /* 0x000ea20000300a00 */
[----:B------:R-:W-:-:S02]  /*3bb90*/  IMAD.MOV.U32 R2, RZ, RZ, R122 ;  /* 0x000000ffff027224 */ /* 0x000fc400078e007a */
[----:B------:R-:W-:Y:S01]  /*3bba0*/  IMAD.MOV.U32 R0, RZ, RZ, R123 ;  /* 0x000000ffff007224 */ /* 0x000fe200078e007b */
[----:B------:R1:W-:Y:S04]  /*3bbb0*/  STL.64 [R1+0x1210], R120 ;  /* 0x0012107801007387 */ /* 0x0003e80000100a00 */
[----:B------:R-:W-:Y:S04]  /*3bbc0*/  STL [R1+0x4384], R0 ;  /* 0x0043840001007387 */ /* 0x000fe80000100800 */
[----:B------:R-:W-:Y:S01]  /*3bbd0*/  STL [R1+0x4380], R2 ;  /* 0x0043800201007387 */ /* 0x000fe20000100800 */
[-C--:B-1----:R-:W-:Y:S08]  /*3bbe0*/  HMMA.1688.F32.TF32 R120, R84, R184.reuse, R116 ;  /* 0x000000b85478723c */ /* 0x082ff00000081074 */
[----:B---3--:R-:W-:Y:S01]  /*3bbf0*/  HMMA.1688.F32.TF32 R116, R88, R184, R104 ;  /* 0x000000b85874723c */ /* 0x008fe20000081068 */
[----:B------:R-:W3:Y:S11]  /*3bc00*/  LDL.LU.64 R104, [R1+0x1110] ;  /* 0x0011100001687983 */ /* 0x000ef60000300a00 */
[----:B------:R-:W-:Y:S03]  /*3bc10*/  @!UPT UIADD3 URZ, URZ, URZ, URZ ;  /* 0x0000003f3f3ff290 */ /* 0x000fe6000fffe03f */
        /* <DEDUP_REMOVED lines=11> */
[C---:B-1----:R-:W-:Y:S02]  /*3bcd0*/  HMMA.1688.F32.TF32 R116, R84.reuse, R176, R92 ;  /* 0x000000b05474723c */ /* 0x042fe4000008105c */
[----:B------:R-:W4:Y:S04]  /*3bce0*/  LDL.LU.64 R92, [R1+0x1160] ;  /* 0x00116000015c7983 */ /* 0x000f280000300a00 */
[----:B------:R-:W4:Y:S11]  /*3bcf0*/  LDL.LU.64 R94, [R1+0x1168] ;  /* 0x00116800015e7983 */ /* 0x000f360000300a00 */
[----:B------:R-:W-:Y:S06]  /*3bd00*/  @!UPT UIADD3 URZ, URZ, URZ, URZ ;  /* 0x0000003f3f3ff290 */ /* 0x000fec000fffe03f */
[----:B------:R-:W-:Y:S04]  /*3bd10*/  STL.64 [R1+0x870], R116 ;  /* 0x0008707401007387 */ /* 0x000fe80000100a00 */
[----:B------:R2:W-:Y:S02]  /*3bd20*/  STL.64 [R1+0x878], R118 ;  /* 0x0008787601007387 */ /* 0x0005e40000100a00 */
[C---:B--2---:R-:W-:Y:S02]  /*3bd30*/  HMMA.1688.F32.TF32 R116, R84.reuse, R172, R100 ;  /* 0x000000ac5474723c */ /* 0x044fe40000081064 */
[----:B------:R-:W2:Y:S04]  /*3bd40*/  LDL.LU.64 R100, [R1+0x1170] ;  /* 0x0011700001647983 */ /* 0x000ea80000300a00 */
[----:B------:R-:W2:Y:S02]  /*3bd50*/  LDL.LU.64 R102, [R1+0x1178] ;  /* 0x0011780001667983 */ /* 0x000ea40000300a00 */
[C---:B------:R-:W-:Y:S08]  /*3bd60*/  HMMA.1688.F32.TF32 R112, R84.reuse, R168, R112 ;  /* 0x000000a85470723c */ /* 0x040ff00000081070 */
[C---:B------:R-:W-:Y:S07]  /*3bd70*/  HMMA.1688.F32.TF32 R108, R84.reuse, R164, R108 ;  /* 0x000000a4546c723c */ /* 0x040fee000008106c */
[----:B------:R1:W-:Y:S04]  /*3bd80*/  STL.64 [R1+0x860], R116 ;  /* 0x0008607401007387 */ /* 0x0003e80000100a00 */
[----:B------:R1:W-:Y:S04]  /*3bd90*/  STL.64 [R1+0x868], R118 ;  /* 0x0008687601007387 */ /* 0x0003e80000100a00 */
[----:B-1----:R-:W2:Y:S04]  /*3bda0*/  LDL.LU.64 R116, [R1+0x1180] ;  /* 0x0011800001747983 */ /* 0x002ea80000300a00 */
[----:B------:R-:W2:Y:S04]  /*3bdb0*/  LDL.LU.64 R118, [R1+0x1188] ;  /* 0x0011880001767983 */ /* 0x000ea80000300a00 */
[----:B------:R1:W-:Y:S04]  /*3bdc0*/  STL.64 [R1+0x850], R112 ;  /* 0x0008507001007387 */ /* 0x0003e80000100a00 */
[----:B------:R1:W-:Y:S04]  /*3bdd0*/  STL.64 [R1+0x858], R114 ;  /* 0x0008587201007387 */ /* 0x0003e80000100a00 */
[----:B-1----:R-:W2:Y:S04]  /*3bde0*/  LDL.LU.64 R112, [R1+0x11b0] ;  /* 0x0011b00001707983 */ /* 0x002ea80000300a00 */
[----:B------:R-:W2:Y:S04]  /*3bdf0*/  LDL.LU.64 R114, [R1+0x11b8] ;  /* 0x0011b80001727983 */ /* 0x000ea80000300a00 */
[----:B------:R1:W-:Y:S04]  /*3be00*/  STL.64 [R1+0x840], R108 ;  /* 0x0008406c01007387 */ /* 0x0003e80000100a00 */
[----:B------:R1:W-:Y:S04]  /*3be10*/  STL.64 [R1+0x848], R110 ;  /* 0x0008486e01007387 */ /* 0x0003e80000100a00 */
[----:B-1----:R-:W2:Y:S04]  /*3be20*/  LDL.LU.64 R108, [R1+0x11e0] ;  /* 0x0011e000016c7983 */ /* 0x002ea80000300a00 */
[----:B------:R-:W2:Y:S01]  /*3be30*/  LDL.LU.64 R110, [R1+0x11e8] ;  /* 0x0011e800016e7983 */ /* 0x000ea20000300a00 */
[C---:B---3--:R-:W-:Y:S08]  /*3be40*/  HMMA.1688.F32.TF32 R104, R84.reuse, R160, R104 ;  /* 0x000000a05468723c */ /* 0x048ff00000081068 */
[C---:B----4-:R-:W-:Y:S11]  /*3be50*/  HMMA.1688.F32.TF32 R96, R84.reuse, R156, R96 ;  /* 0x0000009c5460723c */ /* 0x050ff60000081060 */
[----:B------:R-:W-:Y:S04]  /*3be60*/  @!UPT UIADD3 URZ, URZ, URZ, URZ ;  /* 0x0000003f3f3ff290 */ /* 0x000fe8000fffe03f */
[----:B------:R1:W-:Y:S04]  /*3be70*/  STL.64 [R1+0x830], R104 ;  /* 0x0008306801007387 */ /* 0x0003e80000100a00 */
[----:B------:R3:W-:Y:S04]  /*3be80*/  STL.64 [R1+0x838], R106 ;  /* 0x0008386a01007387 */ /* 0x0007e80000100a00 */
[----:B-1----:R-:W4:Y:S04]  /*3be90*/  LDL.LU.64 R104, [R1+0x1200] ;  /* 0x0012000001687983 */ /* 0x002f280000300a00 */
[----:B---3--:R-:W4:Y:S04]  /*3bea0*/  LDL.LU.64 R106, [R1+0x1208] ;  /* 0x00120800016a7983 */ /* 0x008f280000300a00 */
[----:B------:R1:W-:Y:S04]  /*3beb0*/  STL.64 [R1+0x820], R96 ;  /* 0x0008206001007387 */ /* 0x0003e80000100a00 */
[----:B------:R3:W-:Y:S04]  /*3bec0*/  STL.64 [R1+0x828], R98 ;  /* 0x0008286201007387 */ /* 0x0007e80000100a00 */
[----:B-1----:R-:W4:Y:S04]  /*3bed0*/  LDL.LU.64 R96, [R1+0x1220] ;  /* 0x0012200001607983 */ /* 0x002f280000300a00 */
[----:B---3--:R-:W3:Y:S01]  /*3bee0*/  LDL.LU.64 R98, [R1+0x1228] ;  /* 0x0012280001627983 */ /* 0x008ee20000300a00 */
[C---:B------:R-:W-:Y:S03]  /*3bef0*/  HMMA.1688.F32.TF32 R120, R84.reuse, R152, R92 ;  /* 0x000000985478723c */ /* 0x040fe6000008105c */
[----:B------:R-:W3:Y:S04]  /*3bf00*/  LDL.LU.64 R92, [R1+0x1240] ;  /* 0x00124000015c7983 */ /* 0x000ee80000300a00 */
[----:B------:R-:W3:Y:S11]  /*3bf10*/  LDL.LU.64 R94, [R1+0x1248] ;  /* 0x00124800015e7983 */ /* 0x000ef60000300a00 */
[----:B------:R-:W-:Y:S05]  /*3bf20*/  @!UPT UIADD3 URZ, URZ, URZ, URZ ;  /* 0x0000003f3f3ff290 */ /* 0x000fea000fffe03f */
[----:B------:R-:W-:Y:S04]  /*3bf30*/  STL.64 [R1+0x810], R120 ;  /* 0x0008107801007387 */ /* 0x000fe80000100a00 */
[----:B------:R2:W-:Y:S02]  /*3bf40*/  STL.64 [R1+0x818], R122 ;  /* 0x0008187a01007387 */ /* 0x0005e40000100a00 */
[C---:B--2---:R-:W-:Y:S02]  /*3bf50*/  HMMA.1688.F32.TF32 R120, R84.reuse, R148, R100 ;  /* 0x000000945478723c */ /* 0x044fe40000081064 */
[----:B------:R-:W2:Y:S04]  /*3bf60*/  LDL.LU.64 R100, [R1+0x1260] ;  /* 0x0012600001647983 */ /* 0x000ea80000300a00 */
[----:B------:R-:W2:Y:S11]  /*3bf70*/  LDL.LU.64 R102, [R1+0x1268] ;  /* 0x0012680001667983 */ /* 0x000eb60000300a00 */
[----:B------:R-:W-:Y:S06]  /*3bf80*/  @!UPT UIADD3 URZ, URZ, URZ, URZ ;  /* 0x0000003f3f3ff290 */ /* 0x000fec000fffe03f */
[----:B------:R-:W-:Y:S01]  /*3bf90*/  STL.64 [R1+0x800], R120 ;  /* 0x0008007801007387 */ /* 0x000fe20000100a00 */
[C---:B------:R-:W-:Y:S03]  /*3bfa0*/  HMMA.1688.F32.TF32 R116, R84.reuse, R72, R116 ;  /* 0x000000485474723c */ /* 0x040fe60000081074 */
[----:B------:R-:W-:Y:S05]  /*3bfb0*/  STL.64 [R1+0x808], R122 ;  /* 0x0008087a01007387 */ /* 0x000fea0000100a00 */
[C---:B------:R-:W-:Y:S08]  /*3bfc0*/  HMMA.1688.F32.TF32 R112, R84.reuse, R68, R112 ;  /* 0x000000445470723c */ /* 0x040ff00000081070 */
[----:B------:R-:W-:Y:S08]  /*3bfd0*/  HMMA.1688.F32.TF32 R108, R84, R64, R108 ;  /* 0x00000040546c723c */ /* 0x000ff0000008106c */
[----:B------:R-:W-:-:S02]  /*3bfe0*/  IMAD.MOV.U32 R80, RZ, RZ, R119 ;  /* 0x000000ffff507224 */ /* 0x000fc400078e0077 */
[----:B------:R-:W-:Y:S01]  /*3bff0*/  IMAD.MOV.U32 R81, RZ, RZ, R118 ;  /* 0x000000ffff517224 */ /* 0x000fe200078e0076 */
[----:B------:R-:W-:Y:S04]  /*3c000*/  STL.64 [R1+0x7f0], R116 ;  /* 0x0007f07401007387 */ /* 0x000fe80000100a00 */
[----:B------:R-:W-:Y:S04]  /*3c010*/  STL [R1+0x43e4], R80 ;  /* 0x0043e45001007387 */ /* 0x000fe80000100800 */
[----:B------:R1:W-:Y:S04]  /*3c020*/  STL [R1+0x43e0], R81 ;  /* 0x0043e05101007387 */ /* 0x0003e80000100800 */
[----:B------:R-:W-:Y:S04]  /*3c030*/  STL.64 [R1+0x7e0], R112 ;  /* 0x0007e07001007387 */ /* 0x000fe80000100a00 */
[----:B------:R-:W-:Y:S01]  /*3c040*/  STL.64 [R1+0x7e8], R114 ;  /* 0x0007e87201007387 */ /* 0x000fe20000100a00 */
[----:B-1----:R-:W-:-:S02]  /*3c050*/  IMAD.MOV.U32 R81, RZ, RZ, R111 ;  /* 0x000000ffff517224 */ /* 0x002fc400078e006f */
[----:B------:R-:W-:Y:S01]  /*3c060*/  IMAD.MOV.U32 R80, RZ, RZ, R110 ;  /* 0x000000ffff507224 */ /* 0x000fe200078e006e */
[----:B------:R-:W-:Y:S04]  /*3c070*/  STL.64 [R1+0x7d0], R108 ;  /* 0x0007d06c01007387 */ /* 0x000fe80000100a00 */
[----:B------:R1:W-:Y:S04]  /*3c080*/  STL [R1+0x43ec], R81 ;  /* 0x0043ec5101007387 */ /* 0x0003e80000100800 */
[----:B------:R1:W-:Y:S01]  /*3c090*/  STL [R1+0x43e8], R80 ;  /* 0x0043e85001007387 */ /* 0x0003e20000100800 */
[C---:B----4-:R-:W-:Y:S08]  /*3c0a0*/  HMMA.1688.F32.TF32 R104, R84.reuse, R60, R104 ;  /* 0x0000003c5468723c */ /* 0x050ff00000081068 */
[C---:B---3--:R-:W-:Y:S08]  /*3c0b0*/  HMMA.1688.F32.TF32 R96, R84.reuse, R56, R96 ;  /* 0x000000385460723c */ /* 0x048ff00000081060 */
[----:B------:R-:W-:Y:S07]  /*3c0c0*/  HMMA.1688.F32.TF32 R92, R84, R12, R92 ;  /* 0x0000000c545c723c */ /* 0x000fee000008105c */
[----:B------:R-:W-:Y:S04]  /*3c0d0*/  STL.64 [R1+0x7c0], R104 ;  /* 0x0007c06801007387 */ /* 0x000fe80000100a00 */
[----:B------:R-:W-:Y:S05]  /*3c0e0*/  STL.64 [R1+0x7c8], R106 ;  /* 0x0007c86a01007387 */ /* 0x000fea0000100a00 */
[----:B------:R-:W-:-:S02]  /*3c0f0*/  IMAD.MOV.U32 R53, RZ, RZ, R99 ;  /* 0x000000ffff357224 */ /* 0x000fc400078e0063 */
[----:B------:R-:W-:Y:S02]  /*3c100*/  IMAD.MOV.U32 R52, RZ, RZ, R98 ;  /* 0x000000ffff347224 */ /* 0x000fe400078e0062 */
[----:B------:R-:W-:Y:S02]  /*3c110*/  IMAD.MOV.U32 R77, RZ, RZ, R96 ;  /* 0x000000ffff4d7224 */ /* 0x000fe400078e0060 */
[----:B------:R-:W-:Y:S02]  /*3c120*/  IMAD.MOV.U32 R76, RZ, RZ, R97 ;  /* 0x000000ffff4c7224 */ /* 0x000fe400078e0061 */
[----:B------:R-:W3:Y:S04]  /*3c130*/  LDL.LU.64 R96, [R1+0x12a0] ;  /* 0x0012a00001607983 */ /* 0x000ee80000300a00 */
[----:B------:R-:W3:Y:S04]  /*3c140*/  LDL.LU.64 R98, [R1+0x12a8] ;  /* 0x0012a80001627983 */ /* 0x000ee80000300a00 */
[----:B------:R-:W-:Y:S04]  /*3c150*/  STL [R1+0x43fc], R53 ;  /* 0x0043fc3501007387 */ /* 0x000fe80000100800 */
[----:B------:R-:W-:Y:S01]  /*3c160*/  STL [R1+0x43f8], R52 ;  /* 0x0043f83401007387 */ /* 0x000fe20000100800 */
[----:B-1----:R-:W-:-:S03]  /*3c170*/  IMAD.MOV.U32 R81, RZ, RZ, R94 ;  /* 0x000000ffff517224 */ /* 0x002fc600078e005e */
[----:B------:R-:W-:Y:S01]  /*3c180*/  STL [R1+0x43f4], R76 ;  /* 0x0043f44c01007387 */ /* 0x000fe20000100800 */
[----:B------:R-:W-:-:S03]  /*3c190*/  IMAD.MOV.U32 R80, RZ, RZ, R95 ;  /* 0x000000ffff507224 */ /* 0x000fc600078e005f */
[----:B------:R-:W-:Y:S04]  /*3c1a0*/  STL [R1+0x43f0], R77 ;  /* 0x0043f04d01007387 */ /* 0x000fe80000100800 */
[----:B------:R1:W-:Y:S04]  /*3c1b0*/  STL.64 [R1+0x7a0], R92 ;  /* 0x0007a05c01007387 */ /* 0x0003e80000100a00 */
[----:B-1----:R-:W4:Y:S04]  /*3c1c0*/  LDL.LU.64 R92, [R1+0x1290] ;  /* 0x00129000015c7983 */ /* 0x002f280000300a00 */
[----:B------:R-:W4:Y:S04]  /*3c1d0*/  LDL.LU.64 R94, [R1+0x1298] ;  /* 0x00129800015e7983 */ /* 0x000f280000300a00 */
[----:B------:R1:W-:Y:S04]  /*3c1e0*/  STL [R1+0x4404], R80 ;  /* 0x0044045001007387 */ /* 0x0003e80000100800 */
[----:B------:R-:W-:Y:S04]  /*3c1f0*/  STL [R1+0x4400], R81 ;  /* 0x0044005101007387 */ /* 0x000fe80000100800 */
        /* <DEDUP_REMOVED lines=13> */
[----:B--2---:R-:W-:Y:S03]  /*3c2d0*/  HMMA.1688.F32.TF32 R100, R84, R8, R100 ;  /* 0x000000085464723c */ /* 0x004fe60000081064 */
[----:B------:R-:W2:Y:S04]  /*3c2e0*/  LDL.LU.64 R126, [R1+0xe18] ;  /* 0x000e1800017e7983 */ /* 0x000ea80000300a00 */
[----:B------:R-:W2:Y:S04]  /*3c2f0*/  LDL.LU.64 R120, [R1+0xe00] ;  /* 0x000e000001787983 */ /* 0x000ea80000300a00 */
[----:B------:R-:W2:Y:S04]  /*3c300*/  LDL.LU.64 R122, [R1+0xe08] ;  /* 0x000e0800017a7983 */ /* 0x000ea80000300a00 */
[----:B------:R-:W2:Y:S04]  /*3c310*/  LDL.LU.64 R116, [R1+0xdf0] ;  /* 0x000df00001747983 */ /* 0x000ea80000300a00 */
[----:B------:R-:W2:Y:S05]  /*3c320*/  LDL.LU.64 R118, [R1+0xdf8] ;  /* 0x000df80001767983 */ /* 0x000eaa0000300a00 */
[----:B------:R-:W-:-:S02]  /*3c330*/  IMAD.MOV.U32 R53, RZ, RZ, R100 ;  /* 0x000000ffff357224 */ /* 0x000fc400078e0064 */
[----:B------:R-:W-:Y:S02]  /*3c340*/  IMAD.MOV.U32 R52, RZ, RZ, R101 ;  /* 0x000000ffff347224 */ /* 0x000fe400078e0065 */
[----:B------:R-:W-:Y:S02]  /*3c350*/  IMAD.MOV.U32 R76, RZ, RZ, R102 ;  /* 0x000000ffff4c7224 */ /* 0x000fe400078e0066 */
[----:B------:R-:W-:Y:S01]  /*3c360*/  IMAD.MOV.U32 R77, RZ, RZ, R103 ;  /* 0x000000ffff4d7224 */ /* 0x000fe200078e0067 */
[C---:B---3--:R-:W-:Y:S08]  /*3c370*/  HMMA.1688.F32.TF32 R96, R84.reuse, R4, R96 ;  /* 0x000000045460723c */ /* 0x048ff00000081060 */
[----:B----4-:R-:W-:Y:S11]  /*3c380*/  HMMA.1688.F32.TF32 R84, R84, R192, R92 ;  /* 0x000000c05454723c */ /* 0x010ff6000008105c */
[----:B------:R-:W-:Y:S04]  /*3c390*/  @!UPT UIADD3 URZ, URZ, URZ, URZ ;  /* 0x0000003f3f3ff290 */ /* 0x000fe8000fffe03f */
[----:B------:R3:W-:Y:S04]  /*3c3a0*/  STL.64 [R1+0x780], R96 ;  /* 0x0007806001007387 */ /* 0x0007e80000100a00 */
[----:B------:R-:W4:Y:S04]  /*3c3b0*/  LDL.LU.64 R112, [R1+0xde0] ;  /* 0x000de00001707983 */ /* 0x000f280000300a00 */
[----:B------:R-:W4:Y:S04]  /*3c3c0*/  LDL.LU.64 R114, [R1+0xde8] ;  /* 0x000de80001727983 */ /* 0x000f280000300a00 */
[----:B------:R-:W4:Y:S01]  /*3c3d0*/  LDL.LU.64 R108, [R1+0xdd0] ;  /* 0x000dd000016c7983 */ /* 0x000f220000300a00 */
[C---:B------:R-:W-:Y:S03]  /*3c3e0*/  HMMA.1688.F32.TF32 R200, R88.reuse, R180, R200 ;  /* 0x000000b458c8723c */ /* 0x040fe600000810c8 */
[----:B------:R-:W4:Y:S04]  /*3c3f0*/  LDL.LU.64 R110, [R1+0xdd8] ;  /* 0x000dd800016e7983 */ /* 0x000f280000300a00 */
[----:B------:R-:W4:Y:S01]  /*3c400*/  LDL.LU.64 R104, [R1+0xdc0] ;  /* 0x000dc00001687983 */ /* 0x000f220000300a00 */
[----:B------:R-:W-:Y:S01]  /*3c410*/  HMMA.1688.F32.TF32 R196, R88, R176, R196 ;  /* 0x000000b058c4723c */ /* 0x000fe200000810c4 */
[----:B------:R-:W-:-:S02]  /*3c420*/  IMAD.MOV.U32 R189, RZ, RZ, R84 ;  /* 0x000000ffffbd7224 */ /* 0x000fc400078e0054 */
[----:B------:R-:W4:Y:S01]  /*3c430*/  LDL.LU.64 R106, [R1+0xdc8] ;  /* 0x000dc800016a7983 */ /* 0x000f220000300a00 */
[----:B------:R-:W-:Y:S02]  /*3c440*/  IMAD.MOV.U32 R188, RZ, RZ, R85 ;  /* 0x000000ffffbc7224 */ /* 0x000fe400078e0055 */
[----:B------:R-:W-:Y:S01]  /*3c450*/  IMAD.MOV.U32 R185, RZ, RZ, R86 ;  /* 0x000000ffffb97224 */ /* 0x000fe200078e0056 */
[----:B------:R-:W4:Y:S01]  /*3c460*/  LDL.LU.64 R100, [R1+0xdb0] ;  /* 0x000db00001647983 */ /* 0x000f220000300a00 */
[----:B------:R-:W-:Y:S02]  /*3c470*/  IMAD.MOV.U32 R184, RZ, RZ, R87 ;  /* 0x000000ffffb87224 */ /* 0x000fe400078e0057 */
[C---:B------:R-:W-:Y:S01]  /*3c480*/  HMMA.1688.F32.TF32 R84, R88.reuse, R172, R144 ;  /* 0x000000ac5854723c */ /* 0x040fe20000081090 */
[----:B------:R-:W4:Y:S07]  /*3c490*/  LDL.LU.64 R102, [R1+0xdb8] ;  /* 0x000db80001667983 */ /* 0x000f2e0000300a00 */
[----:B------:R-:W-:Y:S01]  /*3c4a0*/  HMMA.1688.F32.TF32 R136, R88, R168, R136 ;  /* 0x000000a85888723c */ /* 0x000fe20000081088 */
[----:B-1----:R-:W-:Y:S01]  /*3c4b0*/  IMAD.MOV.U32 R80, RZ, RZ, R98 ;  /* 0x000000ffff507224 */ /* 0x002fe200078e0062 */
[----:B---3--:R-:W3:Y:S01]  /*3c4c0*/  LDL.LU.64 R96, [R1+0xda0] ;  /* 0x000da00001607983 */ /* 0x008ee20000300a00 */
[----:B------:R-:W-:-:S03]  /*3c4d0*/  IMAD.MOV.U32 R81, RZ, RZ, R99 ;  /* 0x000000ffff517224 */ /* 0x000fc600078e0063 */
[----:B------:R-:W3:Y:S04]  /*3c4e0*/  LDL.LU.64 R98, [R1+0xda8] ;  /* 0x000da80001627983 */ /* 0x000ee80000300a00 */
[----:B------:R-:W3:Y:S04]  /*3c4f0*/  LDL.LU.64 R92, [R1+0xd90] ;  /* 0x000d9000015c7983 */ /* 0x000ee80000300a00 */
[----:B------:R-:W3:Y:S04]  /*3c500*/  LDL.LU.64 R94, [R1+0xd98] ;  /* 0x000d9800015e7983 */ /* 0x000ee80000300a00 */
        /* <DEDUP_REMOVED lines=9> */
[----:B--2---:R-:W2:Y:S01]  /*3c5a0*/  LDL.LU.64 R86, [R1+0xd88] ;  /* 0x000d880001567983 */ /* 0x004ea20000300a00 */
[C---:B------:R-:W-:Y:S08]  /*3c5b0*/  HMMA.1688.F32.TF32 R132, R88.reuse, R164, R132 ;  /* 0x000000a45884723c */ /* 0x040ff00000081084 */
[C---:B------:R-:W-:Y:S08]  /*3c5c0*/  HMMA.1688.F32.TF32 R128, R88.reuse, R160, R128 ;  /* 0x000000a05880723c */ /* 0x040ff00000081080 */
[C---:B------:R-:W-:Y:S08]  /*3c5d0*/  HMMA.1688.F32.TF32 R124, R88.reuse, R156, R124 ;  /* 0x0000009c587c723c */ /* 0x040ff0000008107c */
[C---:B------:R-:W-:Y:S08]  /*3c5e0*/  HMMA.1688.F32.TF32 R120, R88.reuse, R152, R120 ;  /* 0x000000985878723c */ /* 0x040ff00000081078 */
[C---:B------:R-:W-:Y:S01]  /*3c5f0*/  HMMA.1688.F32.TF32 R116, R88.reuse, R148, R116 ;  /* 0x000000945874723c */ /* 0x040fe20000081074 */
        /* <DEDUP_REMOVED lines=10> */
[C---:B----4-:R-:W-:Y:S08]  /*3c6a0*/  HMMA.1688.F32.TF32 R112, R88.reuse, R72, R112 ;  /* 0x000000485870723c */ /* 0x050ff00000081070 */
[C---:B------:R-:W-:Y:S08]  /*3c6b0*/  HMMA.1688.F32.TF32 R108, R88.reuse, R68, R108 ;  /* 0x00000044586c723c */ /* 0x040ff0000008106c */
[C---:B------:R-:W-:Y:S08]  /*3c6c0*/  HMMA.1688.F32.TF32 R104, R88.reuse, R64, R104 ;  /* 0x000000405868723c */ /* 0x040ff00000081068 */
[C---:B------:R-:W-:Y:S08]  /*3c6d0*/  HMMA.1688.F32.TF32 R100, R88.reuse, R60, R100 ;  /* 0x0000003c5864723c */ /* 0x040ff00000081064 */
[C---:B---3--:R-:W-:Y:S08]  /*3c6e0*/  HMMA.1688.F32.TF32 R96, R88.reuse, R56, R96 ;  /* 0x000000385860723c */ /* 0x048ff00000081060 */
        /* <DEDUP_REMOVED lines=8> */
[----:B------:R-:W-:Y:S01]  /*3c770*/  STL.64 [R1+0xfb0], R100 ;  /* 0x000fb06401007387 */ /* 0x000fe20000100a00 */
[----:B------:R-:W-:-:S02]  /*3c780*/  IMAD.MOV.U32 R2, RZ, RZ, R93 ;  /* 0x000000ffff027224 */ /* 0x000fc400078e005d */
[----:B------:R-:W-:Y:S01]  /*3c790*/  IMAD.MOV.U32 R0, RZ, RZ, R92 ;  /* 0x000000ffff007224 */ /* 0x000fe200078e005c */
[----:B------:R-:W-:Y:S01]  /*3c7a0*/  STL.64 [R1+0xfb8], R102 ;  /* 0x000fb86601007387 */ /* 0x000fe20000100a00 */
[----:B--2---:R-:W-:Y:S03]  /*3c7b0*/  HMMA.1688.F32.TF32 R84, R88, R8, R84 ;  /* 0x000000085854723c */ /* 0x004fe60000081054 */
[----:B------:R-:W-:Y:S04]  /*3c7c0*/  STL.64 [R1+0xfa0], R96 ;  /* 0x000fa06001007387 */ /* 0x000fe80000100a00 */
[----:B------:R-:W-:Y:S04]  /*3c7d0*/  STL.64 [R1+0xfa8], R98 ;  /* 0x000fa86201007387 */ /* 0x000fe80000100a00 */
[----:B------:R1:W-:Y:S04]  /*3c7e0*/  STL [R1+0xf68], R94 ;  /* 0x000f685e01007387 */ /* 0x0003e80000100800 */
[----:B------:R-:W-:Y:S04]  /*3c7f0*/  STL [R1+0x4390], R3 ;  /* 0x0043900301007387 */ /* 0x000fe80000100800 */
[----:B------:R-:W-:Y:S04]  /*3c800*/  STL [R1+0x438c], R2 ;  /* 0x00438c0201007387 */ /* 0x000fe80000100800 */
[----:B------:R-:W-:Y:S04]  /*3c810*/  STL [R1+0x4388], R0 ;  /* 0x0043880001007387 */ /* 0x000fe80000100800 */
[----:B------:R-:W2:Y:S04]  /*3c820*/  LDL.LU R47, [R1+0x47d4] ;  /* 0x0047d400012f7983 */ /* 0x000ea80000300800 */
[----:B------:R3:W-:Y:S04]  /*3c830*/  STL.64 [R1+0xf50], R84 ;  /* 0x000f505401007387 */ /* 0x0007e80000100a00 */
[----:B------:R4:W-:Y:S04]  /*3c840*/  STL.64 [R1+0xf58], R86 ;  /* 0x000f585601007387 */ /* 0x0009e80000100a00 */
[----:B------:R-:W3:Y:S01]  /*3c850*/  LDL.LU R46, [R1+0x47d0] ;  /* 0x0047d000012e7983 */ /* 0x000ee20000300800 */
[----:B------:R-:W-:-:S03]  /*3c860*/  IMAD.MOV.U32 R92, RZ, RZ, R30 ;  /* 0x000000ffff5c7224 */ /* 0x000fc600078e001e */
[----:B------:R-:W4:Y:S01]  /*3c870*/  LDL.LU R26, [R1+0x47cc] ;  /* 0x0047cc00011a7983 */ /* 0x000f220000300800 */
[----:B------:R-:W-:-:S03]  /*3c880*/  IMAD.MOV.U32 R93, RZ, RZ, R31 ;  /* 0x000000ffff5d7224 */ /* 0x000fc600078e001f */
[----:B------:R-:W4:Y:S01]  /*3c890*/  LDL.LU R27, [R1+0x47c8] ;  /* 0x0047c800011b7983 */ /* 0x000f220000300800 */
[----:B-1----:R-:W-:-:S03]  /*3c8a0*/  IMAD.MOV.U32 R94, RZ, RZ, R50 ;  /* 0x000000ffff5e7224 */ /* 0x002fc600078e0032 */
[----:B------:R-:W4:Y:S01]  /*3c8b0*/  LDL.LU R30, [R1+0x47c4] ;  /* 0x0047c400011e7983 */ /* 0x000f220000300800 */
[----:B------:R-:W-:-:S03]  /*3c8c0*/  IMAD.MOV.U32 R95, RZ, RZ, R51 ;  /* 0x000000ffff5f7224 */ /* 0x000fc600078e0033 */
        /* <DEDUP_REMOVED lines=8> */
[----:B------:R-:W4:Y:S04]  /*3c950*/  LDL.LU R38, [R1+0x47b0] ;  /* 0x0047b00001267983 */ /* 0x000f280000300800 */
[----:B------:R-:W4:Y:S04]  /*3c960*/  LDL.LU R42, [R1+0x47ac] ;  /* 0x0047ac00012a7983 */ /* 0x000f280000300800 */
[----:B------:R-:W4:Y:S01]  /*3c970*/  LDL.LU R43, [R1+0x47a8] ;  /* 0x0047a800012b7983 */ /* 0x000f220000300800 */
[----:B--2---:R-:W-:Y:S02]  /*3c980*/  IMAD.MOV.U32 R105, RZ, RZ, R47 ;  /* 0x000000ffff697224 */ /* 0x004fe400078e002f */
[----:B---3--:R-:W-:-:S02]  /*3c990*/  IMAD.MOV.U32 R104, RZ, RZ, R46 ;  /* 0x000000ffff687224 */ /* 0x008fc400078e002e */
[----:B------:R-:W2:Y:S04]  /*3c9a0*/  LDL.LU R46, [R1+0x47a4] ;  /* 0x0047a400012e7983 */ /* 0x000ea80000300800 */
[----:B------:R-:W3:Y:S01]  /*3c9b0*/  LDL.LU R47, [R1+0x47a0] ;  /* 0x0047a000012f7983 */ /* 0x000ee20000300800 */
[----:B------:R-:W-:Y:S02]  /*3c9c0*/  IMAD.MOV.U32 R106, RZ, RZ, R34 ;  /* 0x000000ffff6a7224 */ /* 0x000fe400078e0022 */
[----:B------:R-:W-:Y:S01]  /*3c9d0*/  IMAD.MOV.U32 R107, RZ, RZ, R35 ;  /* 0x000000ffff6b7224 */ /* 0x000fe200078e0023 */
[----:B------:R-:W3:Y:S04]  /*3c9e0*/  LDL.LU R34, [R1+0x479c] ;  /* 0x00479c0001227983 */ /* 0x000ee80000300800 */
[----:B------:R-:W3:Y:S01]  /*3c9f0*/  LDL.LU R35, [R1+0x4798] ;  /* 0x0047980001237983 */ /* 0x000ee20000300800 */
[----:B----4-:R-:W-:-:S02]  /*3ca00*/  IMAD.MOV.U32 R135, RZ, RZ, R50 ;  /* 0x000000ffff877224 */ /* 0x010fc400078e0032 */
[----:B------:R-:W-:Y:S02]  /*3ca10*/  IMAD.MOV.U32 R134, RZ, RZ, R51 ;  /* 0x000000ffff867224 */ /* 0x000fe400078e0033 */
[----:B------:R-:W-:Y:S02]  /*3ca20*/  IMAD.MOV.U32 R133, RZ, RZ, R39 ;  /* 0x000000ffff857224 */ /* 0x000fe400078e0027 */
[----:B------:R-:W-:Y:S02]  /*3ca30*/  IMAD.MOV.U32 R132, RZ, RZ, R38 ;  /* 0x000000ffff847224 */ /* 0x000fe400078e0026 */
[----:B------:R-:W4:Y:S04]  /*3ca40*/  LDL.LU R38, [R1+0x4794] ;  /* 0x0047940001267983 */ /* 0x000f280000300800 */
[----:B------:R-:W4:Y:S04]  /*3ca50*/  LDL.LU R39, [R1+0x4790] ;  /* 0x0047900001277983 */ /* 0x000f280000300800 */
[----:B------:R-:W4:Y:S01]  /*3ca60*/  LDL.LU R51, [R1+0x478c] ;  /* 0x00478c0001337983 */ /* 0x000f220000300800 */
[----:B------:R-:W-:-:S03]  /*3ca70*/  IMAD.MOV.U32 R110, RZ, RZ, R43 ;  /* 0x000000ffff6e7224 */ /* 0x000fc600078e002b */
[----:B------:R-:W4:Y:S01]  /*3ca80*/  LDL.LU R50, [R1+0x4788] ;  /* 0x0047880001327983 */ /* 0x000f220000300800 */
[----:B------:R-:W-:Y:S02]  /*3ca90*/  IMAD.MOV.U32 R111, RZ, RZ, R42 ;  /* 0x000000ffff6f7224 */ /* 0x000fe400078e002a */
[----:B--2---:R-:W-:Y:S02]  /*3caa0*/  IMAD.MOV.U32 R109, RZ, RZ, R46 ;  /* 0x000000ffff6d7224 */ /* 0x004fe400078e002e */
[----:B---3--:R-:W-:Y:S02]  /*3cab0*/  IMAD.MOV.U32 R108, RZ, RZ, R47 ;  /* 0x000000ffff6c7224 */ /* 0x008fe400078e002f */
[----:B------:R-:W2:Y:S04]  /*3cac0*/  LDL.LU R47, [R1+0x4784] ;  /* 0x00478400012f7983 */ /* 0x000ea80000300800 */
[----:B------:R-:W3:Y:S04]  /*3cad0*/  LDL.LU R46, [R1+0x4780] ;  /* 0x00478000012e7983 */ /* 0x000ee80000300800 */
[----:B------:R-:W2:Y:S04]  /*3cae0*/  LDL.LU R43, [R1+0x477c] ;  /* 0x00477c00012b7983 */ /* 0x000ea80000300800 */
[----:B------:R-:W3:Y:S04]  /*3caf0*/  LDL.LU R42, [R1+0x4778] ;  /* 0x00477800012a7983 */ /* 0x000ee80000300800 */
[----:B------:R-:W3:Y:S04]  /*3cb00*/  LDL.LU.64 R144, [R1+0xd70] ;  /* 0x000d700001907983 */ /* 0x000ee80000300a00 */
[----:B------:R-:W3:Y:S04]  /*3cb10*/  LDL.LU.64 R146, [R1+0xd78] ;  /* 0x000d780001927983 */ /* 0x000ee80000300a00 */
[----:B------:R-:W3:Y:S04]  /*3cb20*/  LDL.LU.64 R84, [R1+0xd60] ;  /* 0x000d600001547983 */ /* 0x000ee80000300a00 */
[----:B------:R-:W3:Y:S04]  /*3cb30*/  LDL.LU.64 R86, [R1+0xd68] ;  /* 0x000d680001567983 */ /* 0x000ee80000300a00 */
[----:B------:R-:W3:Y:S04]  /*3cb40*/  LDL.LU R136, [R1+0x1fa0] ;  /* 0x001fa00001887983 */ /* 0x000ee80000300800 */
[----:B------:R-:W3:Y:S04]  /*3cb50*/  LDL.LU R137, [R1+0x1fa4] ;  /* 0x001fa40001897983 */ /* 0x000ee80000300800 */
[----:B------:R-:W3:Y:S04]  /*3cb60*/  LDL.LU R138, [R1+0x1fa8] ;  /* 0x001fa800018a7983 */ /* 0x000ee80000300800 */
[----:B------:R-:W3:Y:S04]  /*3cb70*/  LDL.LU R139, [R1+0x1fac] ;  /* 0x001fac00018b7983 */ /* 0x000ee80000300800 */
[----:B------:R-:W3:Y:S04]  /*3cb80*/  LDL.LU R116, [R1+0xd20] ;  /* 0x000d200001747983 */ /* 0x000ee80000300800 */
[----:B------:R-:W3:Y:S01]  /*3cb90*/  LDL.LU R117, [R1+0xd24] ;  /* 0x000d240001757983 */ /* 0x000ee20000300800 */
[----:B----4-:R-:W-:-:S02]  /*3cba0*/  IMAD.MOV.U32 R114, RZ, RZ, R50 ;  /* 0x000000ffff727224 */ /* 0x010fc400078e0032 */
[----:B------:R-:W-:Y:S02]  /*3cbb0*/  IMAD.MOV.U32 R115, RZ, RZ, R51 ;  /* 0x000000ffff737224 */ /* 0x000fe400078e0033 */
[----:B------:R-:W-:Y:S02]  /*3cbc0*/  IMAD.MOV.U32 R100, RZ, RZ, R54 ;  /* 0x000000ffff647224 */ /* 0x000fe400078e0036 */
[----:B------:R-:W-:Y:S02]  /*3cbd0*/  IMAD.MOV.U32 R101, RZ, RZ, R55 ;  /* 0x000000ffff657224 */ /* 0x000fe400078e0037 */
[----:B------:R-:W-:Y:S02]  /*3cbe0*/  IMAD.MOV.U32 R102, RZ, RZ, R82 ;  /* 0x000000ffff667224 */ /* 0x000fe400078e0052 */
[----:B------:R-:W-:Y:S02]  /*3cbf0*/  IMAD.MOV.U32 R103, RZ, RZ, R83 ;  /* 0x000000ffff677224 */ /* 0x000fe400078e0053 */
[----:B--2---:R-:W-:-:S02]  /*3cc00*/  IMAD.MOV.U32 R119, RZ, RZ, R43 ;  /* 0x000000ffff777224 */ /* 0x004fc400078e002b */
[----:B---3--:R-:W-:Y:S02]  /*3cc10*/  IMAD.MOV.U32 R118, RZ, RZ, R42 ;  /* 0x000000ffff767224 */ /* 0x008fe400078e002a */
[----:B------:R-:W2:Y:S04]  /*3cc20*/  LDL.LU R42, [R1+0x4774] ;  /* 0x00477400012a7983 */ /* 0x000ea80000300800 */
[----:B------:R-:W2:Y:S01]  /*3cc30*/  LDL.LU R43, [R1+0x4770] ;  /* 0x00477000012b7983 */ /* 0x000ea20000300800 */
[C---:B------:R-:W-:Y:S03]  /*3cc40*/  HMMA.1688.F32.TF32 R144, R88.reuse, R4, R144 ;  /* 0x000000045890723c */ /* 0x040fe60000081090 */
[----:B------:R-:W3:Y:S04]  /*3cc50*/  LDL.LU R120, [R1+0xd50] ;  /* 0x000d500001787983 */ /* 0x000ee80000300800 */
[----:B------:R-:W3:Y:S01]  /*3cc60*/  LDL.LU R121, [R1+0xd54] ;  /* 0x000d540001797983 */ /* 0x000ee20000300800 */
[----:B------:R-:W-:Y:S03]  /*3cc70*/  HMMA.1688.F32.TF32 R84, R88, R192, R84 ;  /* 0x000000c05854723c */ /* 0x000fe60000081054 */
[----:B------:R-:W3:Y:S04]  /*3cc80*/  LDL.LU R122, [R1+0xd58] ;  /* 0x000d5800017a7983 */ /* 0x000ee80000300800 */
[----:B------:R-:W3:Y:S04]  /*3cc90*/  LDL.LU R123, [R1+0xd5c] ;  /* 0x000d5c00017b7983 */ /* 0x000ee80000300800 */
[----:B------:R-:W4:Y:S04]  /*3cca0*/  LDL.LU R124, [R1+0x1f50] ;  /* 0x001f5000017c7983 */ /* 0x000f280000300800 */
[----:B------:R-:W4:Y:S04]  /*3ccb0*/  LDL.LU R125, [R1+0x1f54] ;  /* 0x001f5400017d7983 */ /* 0x000f280000300800 */
[----:B------:R-:W4:Y:S04]  /*3ccc0*/  LDL.LU R126, [R1+0x1f58] ;  /* 0x001f5800017e7983 */ /* 0x000f280000300800 */
[----:B------:R-:W4:Y:S01]  /*3ccd0*/  LDL.LU R127, [R1+0x1f5c] ;  /* 0x001f5c00017f7983 */ /* 0x000f220000300800 */
[----:B------:R-:W-:-:S03]  /*3cce0*/  IMAD.MOV.U32 R112, RZ, RZ, R46 ;  /* 0x000000ffff707224 */ /* 0x000fc600078e002e */
[----:B------:R-:W3:Y:S01]  /*3ccf0*/  LDL.LU R128, [R1+0x1f80] ;  /* 0x001f800001807983 */ /* 0x000ee20000300800 */
[----:B------:R-:W-:-:S03]  /*3cd00*/  IMAD.MOV.U32 R113, RZ, RZ, R47 ;  /* 0x000000ffff717224 */ /* 0x000fc600078e002f */
[----:B------:R-:W3:Y:S04]  /*3cd10*/  LDL.LU R129, [R1+0x1f84] ;  /* 0x001f840001817983 */ /* 0x000ee80000300800 */
[----:B------:R-:W3:Y:S04]  /*3cd20*/  LDL.LU R130, [R1+0x1f88] ;  /* 0x001f880001827983 */ /* 0x000ee80000300800 */
[----:B------:R-:W3:Y:S04]  /*3cd30*/  LDL.LU R131, [R1+0x1f8c] ;  /* 0x001f8c0001837983 */ /* 0x000ee80000300800 */
[----:B------:R-:W3:Y:S04]  /*3cd40*/  LDL.LU R46, [R1+0x476c] ;  /* 0x00476c00012e7983 */ /* 0x000ee80000300800 */
[----:B------:R-:W3:Y:S04]  /*3cd50*/  LDL.LU R47, [R1+0x4768] ;  /* 0x00476800012f7983 */ /* 0x000ee80000300800 */
[----:B------:R-:W3:Y:S04]  /*3cd60*/  LDL.LU R50, [R1+0x4764] ;  /* 0x0047640001327983 */ /* 0x000ee80000300800 */
[----:B------:R-:W3:Y:S04]  /*3cd70*/  LDL.LU R51, [R1+0x4760] ;  /* 0x0047600001337983 */ /* 0x000ee80000300800 */
[----:B------:R-:W4:Y:S04]  /*3cd80*/  LDL.LU R54, [R1+0x475c] ;  /* 0x00475c0001367983 */ /* 0x000f280000300800 */
[----:B------:R-:W4:Y:S04]  /*3cd90*/  LDL.LU R55, [R1+0x4758] ;  /* 0x0047580001377983 */ /* 0x000f280000300800 */
[----:B------:R-:W4:Y:S04]  /*3cda0*/  LDL.LU R82, [R1+0x4754] ;  /* 0x0047540001527983 */ /* 0x000f280000300800 */
[----:B------:R-:W4:Y:S04]  /*3cdb0*/  LDL.LU R83, [R1+0x4750] ;  /* 0x0047500001537983 */ /* 0x000f280000300800 */
[----:B------:R-:W-:Y:S04]  /*3cdc0*/  STL [R1+0xf40], R144 ;  /* 0x000f409001007387 */ /* 0x000fe80000100800 */
[----:B------:R-:W4:Y:S04]  /*3cdd0*/  LDL.LU R78, [R1+0x474c] ;  /* 0x00474c00014e7983 */ /* 0x000f280000300800 */
[----:B------:R-:W-:Y:S04]  /*3cde0*/  STL.64 [R1+0xf20], R84 ;  /* 0x000f205401007387 */ /* 0x000fe80000100a00 */
[----:B------:R4:W-:Y:S04]  /*3cdf0*/  STL.64 [R1+0xf28], R86 ;  /* 0x000f285601007387 */ /* 0x0009e80000100a00 */
[----:B------:R-:W4:Y:S01]  /*3ce00*/  LDL.LU R79, [R1+0x4748] ;  /* 0x00474800014f7983 */ /* 0x000f220000300800 */
[----:B------:R-:W-:-:S02]  /*3ce10*/  IMAD.MOV.U32 R251, RZ, RZ, R48 ;  /* 0x000000fffffb7224 */ /* 0x000fc400078e0030 */
[----:B------:R-:W-:Y:S01]  /*3ce20*/  IMAD.MOV.U32 R250, RZ, RZ, R49 ;  /* 0x000000fffffa7224 */ /* 0x000fe200078e0031 */
[C---:B------:R-:W-:Y:S08]  /*3ce30*/  HMMA.1688.F32.TF32 R104, R140.reuse, R30, R104 ;  /* 0x0000001e8c68723c */ /* 0x040ff00000081068 */
[C---:B------:R-:W-:Y:S08]  /*3ce40*/  HMMA.1688.F32.TF32 R96, R140.reuse, R22, R96 ;  /* 0x000000168c60723c */ /* 0x040ff00000081060 */
[C---:B------:R-:W-:Y:S08]  /*3ce50*/  HMMA.1688.F32.TF32 R92, R140.reuse, R18, R92 ;  /* 0x000000128c5c723c */ /* 0x040ff0000008105c */
[C---:B--2---:R-:W-:Y:S08]  /*3ce60*/  HMMA.1688.F32.TF32 R112, R140.reuse, R42, R112 ;  /* 0x0000002a8c70723c */ /* 0x044ff00000081070 */
[C---:B---3--:R-:W-:Y:S08]  /*3ce70*/  HMMA.1688.F32.TF32 R88, R140.reuse, R50, R120 ;  /* 0x000000328c58723c */ /* 0x048ff00000081078 */
[C---:B----4-:R-:W-:Y:S08]  /*3ce80*/  HMMA.1688.F32.TF32 R84, R140.reuse, R82, R136 ;  /* 0x000000528c54723c */ /* 0x050ff00000081088 */
[C---:B------:R-:W-:Y:S08]  /*3ce90*/  HMMA.1688.F32.TF32 R124, R140.reuse, R54, R124 ;  /* 0x000000368c7c723c */ /* 0x040ff0000008107c */
[----:B------:R-:W-:Y:S08]  /*3cea0*/  HMMA.1688.F32.TF32 R128, R140, R78, R128 ;  /* 0x0000004e8c80723c */ /* 0x000ff00000081080 */
[----:B------:R-:W-:-:S02]  /*3ceb0*/  IMAD.MOV.U32 R48, RZ, RZ, R87 ;  /* 0x000000ffff307224 */ /* 0x000fc400078e0057 */
[----:B------:R-:W-:Y:S01]  /*3cec0*/  IMAD.MOV.U32 R56, RZ, RZ, R85 ;  /* 0x000000ffff387224 */ /* 0x000fe200078e0055 */
[----:B------:R-:W-:Y:S01]  /*3ced0*/  LDS R87, [R252+0x23080] ;  /* 0x02308000fc577984 */ /* 0x000fe20000000800 */
[----:B------:R-:W-:Y:S02]  /*3cee0*/  IMAD.MOV.U32 R57, RZ, RZ, R84 ;  /* 0x000000ffff397224 */ /* 0x000fe400078e0054 */
[----:B------:R-:W-:Y:S01]  /*3cef0*/  IMAD.MOV.U32 R49, RZ, RZ, R86 ;  /* 0x000000ffff317224 */ /* 0x000fe200078e0056 */
[----:B------:R-:W-:Y:S04]  /*3cf00*/  STL [R1+0x433c], R48 ;  /* 0x00433c3001007387 */ /* 0x000fe80000100800 */
[----:B------:R-:W-:Y:S04]  /*3cf10*/  STL [R1+0x4338], R56 ;  /* 0x0043383801007387 */ /* 0x000fe80000100800 */
[----:B------:R-:W-:Y:S01]  /*3cf20*/  STL [R1+0x4334], R57 ;  /* 0x0043343901007387 */ /* 0x000fe20000100800 */
[----:B------:R-:W-:Y:S03]  /*3cf30*/  HMMA.1688.F32.TF32 R116, R140, R46, R116 ;  /* 0x0000002e8c74723c */ /* 0x000fe60000081074 */
[----:B------:R-:W-:Y:S04]  /*3cf40*/  STL [R1+0x4330], R49 ;  /* 0x0043303101007387 */ /* 0x000fe80000100800 */
[----:B------:R-:W-:Y:S04]  /*3cf50*/  STL.64 [R1+0x1090], R128 ;  /* 0x0010908001007387 */ /* 0x000fe80000100a00 */
[----:B------:R-:W-:Y:S04]  /*3cf60*/  STL.64 [R1+0x1098], R130 ;  /* 0x0010988201007387 */ /* 0x000fe80000100a00 */
[----:B------:R-:W-:Y:S04]  /*3cf70*/  STL.64 [R1+0x10c0], R124 ;  /* 0x0010c07c01007387 */ /* 0x000fe80000100a00 */
[----:B------:R-:W-:Y:S04]  /*3cf80*/  STL.64 [R1+0x10c8], R126 ;  /* 0x0010c87e01007387 */ /* 0x000fe80000100a00 */
[----:B------:R-:W-:Y:S04]  /*3cf90*/  STL.64 [R1+0x10b0], R88 ;  /* 0x0010b05801007387 */ /* 0x000fe80000100a00 */
[----:B------:R1:W-:Y:S01]  /*3cfa0*/  STL.64 [R1+0x10b8], R90 ;  /* 0x0010b85a01007387 */ /* 0x0003e20000100a00 */
[----:B------:R-:W-:-:S02]  /*3cfb0*/  IMAD.MOV.U32 R3, RZ, RZ, R145 ;  /* 0x000000ffff037224 */ /* 0x000fc400078e0091 */
[----:B------:R-:W-:Y:S01]  /*3cfc0*/  IMAD.MOV.U32 R2, RZ, RZ, R146 ;  /* 0x000000ffff027224 */ /* 0x000fe200078e0092 */
[----:B------:R-:W-:Y:S01]  /*3cfd0*/  LDS R84, [R37+0x22080] ;  /* 0x0220800025547984 */ /* 0x000fe20000000800 */
[----:B------:R-:W-:-:S03]  /*3cfe0*/  IMAD.MOV.U32 R0, RZ, RZ, R147 ;  /* 0x000000ffff007224 */ /* 0x000fc600078e0093 */
[----:B------:R-:W-:Y:S01]  /*3cff0*/  LDS R86, [R37+0x23080] ;  /* 0x0230800025567984 */ /* 0x000fe20000000800 */
[C---:B-1----:R-:W-:Y:S03]  /*3d000*/  HMMA.1688.F32.TF32 R88, R140.reuse, R38, R108 ;  /* 0x000000268c58723c */ /* 0x042fe6000008106c */
[----:B------:R-:W-:Y:S04]  /*3d010*/  STL.64 [R1+0x10d0], R116 ;  /* 0x0010d07401007387 */ /* 0x000fe80000100a00 */
[----:B------:R-:W-:Y:S01]  /*3d020*/  STL.64 [R1+0x10d8], R118 ;  /* 0x0010d87601007387 */ /* 0x000fe20000100a00 */
[C---:B------:R-:W-:Y:S03]  /*3d030*/  HMMA.1688.F32.TF32 R108, R140.reuse, R34, R132 ;  /* 0x000000228c6c723c */ /* 0x040fe60000081084 */
[----:B------:R-:W-:Y:S04]  /*3d040*/  STL.64 [R1+0x10e0], R112 ;  /* 0x0010e07001007387 */ /* 0x000fe80000100a00 */
[----:B------:R-:W-:Y:S04]  /*3d050*/  STL.64 [R1+0x10e8], R114 ;  /* 0x0010e87201007387 */ /* 0x000fe80000100a00 */
[----:B------:R-:W1:Y:S04]  /*3d060*/  LDS R85, [R252+0x22080] ;  /* 0x02208000fc557984 */ /* 0x000e680000000800 */
[----:B------:R-:W-:Y:S04]  /*3d070*/  STL.64 [R1+0x1140], R88 ;  /* 0x0011405801007387 */ /* 0x000fe80000100a00 */
[----:B------:R2:W-:Y:S02]  /*3d080*/  STL.64 [R1+0x1148], R90 ;  /* 0x0011485a01007387 */ /* 0x0005e40000100a00 */
[C---:B--2---:R-:W-:Y:S02]  /*3d090*/  HMMA.1688.F32.TF32 R88, R140.reuse, R26, R100 ;  /* 0x0000001a8c58723c */ /* 0x044fe40000081064 */
[----:B------:R-:W-:Y:S04]  /*3d0a0*/  STL.64 [R1+0x11b0], R108 ;  /* 0x0011b06c01007387 */ /* 0x000fe80000100a00 */
[----:B------:R-:W-:Y:S04]  /*3d0b0*/  STL.64 [R1+0x11b8], R110 ;  /* 0x0011b86e01007387 */ /* 0x000fe80000100a00 */
[----:B------:R-:W-:Y:S04]  /*3d0c0*/  STL.64 [R1+0x1950], R104 ;  /* 0x0019506801007387 */ /* 0x000fe80000100a00 */
[----:B------:R-:W-:Y:S09]  /*3d0d0*/  STL.64 [R1+0x1958], R106 ;  /* 0x0019586a01007387 */ /* 0x000ff20000100a00 */
[----:B------:R-:W-:Y:S04]  /*3d0e0*/  STL.64 [R1+0x1980], R88 ;  /* 0x0019805801007387 */ /* 0x000fe80000100a00 */
[----:B------:R2:W-:Y:S02]  /*3d0f0*/  STL.64 [R1+0x1988], R90 ;  /* 0x0019885a01007387 */ /* 0x0005e40000100a00 */
[----:B--2---:R-:W-:Y:S02]  /*3d100*/  HMMA.1688.F32.TF32 R88, R140, R190, R244 ;  /* 0x000000be8c58723c */ /* 0x004fe400000810f4 */
[----:B------:R-:W-:Y:S04]  /*3d110*/  STL.64 [R1+0x1990], R96 ;  /* 0x0019906001007387 */ /* 0x000fe80000100a00 */
[----:B------:R-:W-:Y:S04]  /*3d120*/  STL.64 [R1+0x1998], R98 ;  /* 0x0019986201007387 */ /* 0x000fe80000100a00 */
[----:B------:R2:W-:Y:S04]  /*3d130*/  STL.64 [R1+0x19a0], R92 ;  /* 0x0019a05c01007387 */ /* 0x0005e80000100a00 */
[----:B------:R3:W-:Y:S10]  /*3d140*/  STL.64 [R1+0x19a8], R94 ;  /* 0x0019a85e01007387 */ /* 0x0007f40000100a00 */
[----:B------:R-:W-:-:S02]  /*3d150*/  IMAD.MOV.U32 R148, RZ, RZ, R91 ;  /* 0x000000ffff947224 */ /* 0x000fc400078e005b */
[----:B------:R-:W-:Y:S02]  /*3d160*/  IMAD.MOV.U32 R149, RZ, RZ, R90 ;  /* 0x000000ffff957224 */ /* 0x000fe400078e005a */
[----:B------:R-:W-:Y:S02]  /*3d170*/  IMAD.MOV.U32 R152, RZ, RZ, R89 ;  /* 0x000000ffff987224 */ /* 0x000fe400078e0059 */
[----:B------:R-:W-:Y:S01]  /*3d180*/  IMAD.MOV.U32 R153, RZ, RZ, R88 ;  /* 0x000000ffff997224 */ /* 0x000fe200078e0058 */
[----:B------:R-:W-:Y:S01]  /*3d190*/  STL [R1+0x409c], R148 ;  /* 0x00409c9401007387 */ /* 0x000fe20000100800 */
[----:B------:R-:W-:Y:S03]  /*3d1a0*/  HMMA.1688.F32.TF32 R88, R140, R186, R248 ;  /* 0x000000ba8c58723c */ /* 0x000fe600000810f8 */
[----:B------:R-:W-:Y:S04]  /*3d1b0*/  STL [R1+0x4098], R149 ;  /* 0x0040989501007387 */ /* 0x000fe80000100800 */
[----:B------:R-:W-:Y:S04]  /*3d1c0*/  STL [R1+0x4094], R152 ;  /* 0x0040949801007387 */ /* 0x000fe80000100800 */
[----:B------:R-:W-:Y:S01]  /*3d1d0*/  STL [R1+0x4090], R153 ;  /* 0x0040909901007387 */ /* 0x000fe20000100800 */
[----:B------:R-:W-:-:S03]  /*3d1e0*/  IMAD.MOV.U32 R244, RZ, RZ, R11 ;  /* 0x000000fffff47224 */ /* 0x000fc600078e000b */
[----:B------:R-:W1:Y:S01]  /*3d1f0*/  LDL.LU R248, [R1+0x1fc0] ;  /* 0x001fc00001f87983 */ /* 0x000e620000300800 */
[----:B------:R-:W-:-:S03]  /*3d200*/  IMAD.MOV.U32 R245, RZ, RZ, R10 ;  /* 0x000000fffff57224 */ /* 0x000fc600078e000a */
[----:B------:R-:W1:Y:S01]  /*3d210*/  LDL.LU R249, [R1+0x1fc4] ;  /* 0x001fc40001f97983 */ /* 0x000e620000300800 */
[----:B------:R-:W-:-:S03]  /*3d220*/  IMAD.MOV.U32 R246, RZ, RZ, R14 ;  /* 0x000000fffff67224 */ /* 0x000fc600078e000e */
[----:B------:R-:W1:Y:S01]  /*3d230*/  LDL.LU R250, [R1+0x1fc8] ;  /* 0x001fc80001fa7983 */ /* 0x000e620000300800 */
[----:B------:R-:W-:-:S03]  /*3d240*/  IMAD.MOV.U32 R247, RZ, RZ, R15 ;  /* 0x000000fffff77224 */ /* 0x000fc600078e000f */
[----:B------:R-:W1:Y:S04]  /*3d250*/  LDL.LU R251, [R1+0x1fcc] ;  /* 0x001fcc0001fb7983 */ /* 0x000e680000300800 */
[----:B------:R-:W4:Y:S04]  /*3d260*/  LDL.LU R11, [R1+0x4744] ;  /* 0x00474400010b7983 */ /* 0x000f280000300800 */
[----:B------:R-:W4:Y:S04]  /*3d270*/  LDL.LU R10, [R1+0x4740] ;  /* 0x00474000010a7983 */ /* 0x000f280000300800 */
[----:B------:R-:W4:Y:S04]  /*3d280*/  LDL.LU R14, [R1+0x473c] ;  /* 0x00473c00010e7983 */ /* 0x000f280000300800 */
[----:B------:R-:W4:Y:S01]  /*3d290*/  LDL.LU R15, [R1+0x4738] ;  /* 0x00473800010f7983 */ /* 0x000f220000300800 */
[----:B--2---:R-:W-:-:S02]  /*3d2a0*/  IMAD.MOV.U32 R92, RZ, RZ, R7 ;  /* 0x000000ffff5c7224 */ /* 0x004fc400078e0007 */
[----:B------:R-:W-:Y:S01]  /*3d2b0*/  IMAD.MOV.U32 R93, RZ, RZ, R6 ;  /* 0x000000ffff5d7224 */ /* 0x000fe200078e0006 */
[----:B------:R-:W2:Y:S01]  /*3d2c0*/  LDL.LU R7, [R1+0x4734] ;  /* 0x0047340001077983 */ /* 0x000ea20000300800 */
[----:B---3--:R-:W-:Y:S02]  /*3d2d0*/  IMAD.MOV.U32 R94, RZ, RZ, R195 ;  /* 0x000000ffff5e7224 */ /* 0x008fe400078e00c3 */
[----:B------:R-:W-:Y:S01]  /*3d2e0*/  IMAD.MOV.U32 R95, RZ, RZ, R194 ;  /* 0x000000ffff5f7224 */ /* 0x000fe200078e00c2 */
[----:B------:R-:W3:Y:S01]  /*3d2f0*/  LDL.LU R6, [R1+0x4730] ;  /* 0x0047300001067983 */ /* 0x000ee20000300800 */
[----:B------:R-:W-:-:S03]  /*3d300*/  IMAD.MOV.U32 R96, RZ, RZ, R182 ;  /* 0x000000ffff607224 */ /* 0x000fc600078e00b6 */
[----:B------:R-:W2:Y:S01]  /*3d310*/  LDL.LU R195, [R1+0x472c] ;  /* 0x00472c0001c37983 */ /* 0x000ea20000300800 */
[----:B------:R-:W-:-:S03]  /*3d320*/  IMAD.MOV.U32 R97, RZ, RZ, R174 ;  /* 0x000000ffff617224 */ /* 0x000fc600078e00ae */
[----:B------:R-:W3:Y:S01]  /*3d330*/  LDL.LU R194, [R1+0x4728] ;  /* 0x0047280001c27983 */ /* 0x000ee20000300800 */
        /* <DEDUP_REMOVED lines=43> */
[----:B------:R-:W3:Y:S04]  /*3d5f0*/  LDL.LU R70, [R1+0x46d0] ;  /* 0x0046d00001467983 */ /* 0x000ee80000300800 */
[----:B------:R-:W3:Y:S04]  /*3d600*/  LDL.LU R67, [R1+0x46cc] ;  /* 0x0046cc0001437983 */ /* 0x000ee80000300800 */
[----:B------:R-:W3:Y:S01]  /*3d610*/  LDL.LU R66, [R1+0x46c8] ;  /* 0x0046c80001427983 */ /* 0x000ee20000300800 */
[----:B----4-:R-:W-:Y:S02]  /*3d620*/  IMAD.MOV.U32 R123, RZ, RZ, R11 ;  /* 0x000000ffff7b7224 */ /* 0x010fe400078e000b */
[----:B------:R-:W-:-:S02]  /*3d630*/  IMAD.MOV.U32 R122, RZ, RZ, R10 ;  /* 0x000000ffff7a7224 */ /* 0x000fc400078e000a */
[----:B------:R-:W-:Y:S02]  /*3d640*/  IMAD.MOV.U32 R121, RZ, RZ, R14 ;  /* 0x000000ffff797224 */ /* 0x000fe400078e000e */
[----:B------:R-:W-:Y:S02]  /*3d650*/  IMAD.MOV.U32 R120, RZ, RZ, R15 ;  /* 0x000000ffff787224 */ /* 0x000fe400078e000f */
[----:B------:R-:W4:Y:S04]  /*3d660*/  LDL.LU R15, [R1+0x46c4] ;  /* 0x0046c400010f7983 */ /* 0x000f280000300800 */
[----:B------:R-:W4:Y:S04]  /*3d670*/  LDL.LU R14, [R1+0x46c0] ;  /* 0x0046c000010e7983 */ /* 0x000f280000300800 */
[----:B------:R-:W4:Y:S04]  /*3d680*/  LDL.LU R10, [R1+0x46bc] ;  /* 0x0046bc00010a7983 */ /* 0x000f280000300800 */
[----:B------:R-:W4:Y:S01]  /*3d690*/  LDL.LU R11, [R1+0x46b8] ;  /* 0x0046b800010b7983 */ /* 0x000f220000300800 */
[----:B--2---:R-:W-:-:S02]  /*3d6a0*/  IMAD.MOV.U32 R125, RZ, RZ, R195 ;  /* 0x000000ffff7d7224 */ /* 0x004fc400078e00c3 */
[----:B---3--:R-:W-:Y:S02]  /*3d6b0*/  IMAD.MOV.U32 R124, RZ, RZ, R194 ;  /* 0x000000ffff7c7224 */ /* 0x008fe400078e00c2 */
[----:B------:R-:W2:Y:S01]  /*3d6c0*/  LDL.LU R194, [R1+0x46b4] ;  /* 0x0046b40001c27983 */ /* 0x000ea20000300800 */
[----:B------:R-:W-:Y:S02]  /*3d6d0*/  IMAD.MOV.U32 R126, RZ, RZ, R6 ;  /* 0x000000ffff7e7224 */ /* 0x000fe400078e0006 */
[----:B------:R-:W-:Y:S01]  /*3d6e0*/  IMAD.MOV.U32 R127, RZ, RZ, R7 ;  /* 0x000000ffff7f7224 */ /* 0x000fe200078e0007 */
[----:B------:R-:W2:Y:S04]  /*3d6f0*/  LDL.LU R195, [R1+0x46b0] ;  /* 0x0046b00001c37983 */ /* 0x000ea80000300800 */
[----:B------:R-:W3:Y:S04]  /*3d700*/  LDL.LU R6, [R1+0x46ac] ;  /* 0x0046ac0001067983 */ /* 0x000ee80000300800 */
[----:B------:R-:W3:Y:S01]  /*3d710*/  LDL.LU R7, [R1+0x46a8] ;  /* 0x0046a80001077983 */ /* 0x000ee20000300800 */
[----:B------:R-:W-:-:S02]  /*3d720*/  IMAD.MOV.U32 R139, RZ, RZ, R63 ;  /* 0x000000ffff8b7224 */ /* 0x000fc400078e003f */
[----:B------:R-:W-:Y:S02]  /*3d730*/  IMAD.MOV.U32 R138, RZ, RZ, R62 ;  /* 0x000000ffff8a7224 */ /* 0x000fe400078e003e */
[----:B------:R-:W-:Y:S02]  /*3d740*/  IMAD.MOV.U32 R137, RZ, RZ, R59 ;  /* 0x000000ffff897224 */ /* 0x000fe400078e003b */
[----:B------:R-:W-:Y:S02]  /*3d750*/  IMAD.MOV.U32 R136, RZ, RZ, R58 ;  /* 0x000000ffff887224 */ /* 0x000fe400078e003a */
[----:B------:R-:W-:Y:S02]  /*3d760*/  IMAD.MOV.U32 R199, RZ, RZ, R151 ;  /* 0x000000ffffc77224 */ /* 0x000fe400078e0097 */
[----:B------:R-:W-:Y:S02]  /*3d770*/  IMAD.MOV.U32 R198, RZ, RZ, R150 ;  /* 0x000000ffffc67224 */ /* 0x000fe400078e0096 */
        /* <DEDUP_REMOVED lines=22> */
[----:B----4-:R-:W-:Y:S02]  /*3d8e0*/  IMAD.MOV.U32 R215, RZ, RZ, R15 ;  /* 0x000000ffffd77224 */ /* 0x010fe400078e000f */
[----:B------:R-:W-:Y:S02]  /*3d8f0*/  IMAD.MOV.U32 R214, RZ, RZ, R14 ;  /* 0x000000ffffd67224 */ /* 0x000fe400078e000e */
[----:B------:R-:W-:-:S02]  /*3d900*/  IMAD.MOV.U32 R212, RZ, RZ, R10 ;  /* 0x000000ffffd47224 */ /* 0x000fc400078e000a */
[----:B------:R-:W4:Y:S01]  /*3d910*/  LDL.LU R10, [R1+0x46a4] ;  /* 0x0046a400010a7983 */ /* 0x000f220000300800 */
[----:B------:R-:W-:-:S03]  /*3d920*/  IMAD.MOV.U32 R213, RZ, RZ, R11 ;  /* 0x000000ffffd57224 */ /* 0x000fc600078e000b */
[----:B------:R-:W4:Y:S04]  /*3d930*/  LDL.LU R11, [R1+0x46a0] ;  /* 0x0046a000010b7983 */ /* 0x000f280000300800 */
[----:B------:R-:W2:Y:S04]  /*3d940*/  LDL.LU R14, [R1+0x469c] ;  /* 0x00469c00010e7983 */ /* 0x000ea80000300800 */
        /* <DEDUP_REMOVED lines=26> */
[----:B------:R-:W3:Y:S04]  /*3daf0*/  LDL.LU R175, [R1+0x4630] ;  /* 0x0046300001af7983 */ /* 0x000ee80000300800 */
[----:B------:R-:W3:Y:S04]  /*3db00*/  LDL.LU R178, [R1+0x462c] ;  /* 0x00462c0001b27983 */ /* 0x000ee80000300800 */
[----:B------:R-:W3:Y:S01]  /*3db10*/  LDL.LU R179, [R1+0x4628] ;  /* 0x0046280001b37983 */ /* 0x000ee20000300800 */
[----:B------:R-:W-:-:S02]  /*3db20*/  IMAD.MOV.U32 R161, RZ, RZ, R88 ;  /* 0x000000ffffa17224 */ /* 0x000fc400078e0058 */
[----:B------:R-:W-:Y:S02]  /*3db30*/  IMAD.MOV.U32 R160, RZ, RZ, R89 ;  /* 0x000000ffffa07224 */ /* 0x000fe400078e0059 */
[----:B------:R-:W-:Y:S02]  /*3db40*/  IMAD.MOV.U32 R157, RZ, RZ, R90 ;  /* 0x000000ffff9d7224 */ /* 0x000fe400078e005a */
[----:B------:R-:W-:-:S05]  /*3db50*/  IMAD.MOV.U32 R156, RZ, RZ, R91 ;  /* 0x000000ffff9c7224 */ /* 0x000fca00078e005b */
[----:B------:R-:W-:Y:S04]  /*3db60*/  STL [R1+0x40ac], R156 ;  /* 0x0040ac9c01007387 */ /* 0x000fe80000100800 */
[----:B------:R-:W-:Y:S04]  /*3db70*/  STL [R1+0x40a8], R157 ;  /* 0x0040a89d01007387 */ /* 0x000fe80000100800 */
[----:B------:R-:W-:Y:S04]  /*3db80*/  STL [R1+0x40a4], R160 ;  /* 0x0040a4a001007387 */ /* 0x000fe80000100800 */
[----:B------:R-:W-:Y:S01]  /*3db90*/  STL [R1+0x40a0], R161 ;  /* 0x0040a0a101007387 */ /* 0x000fe20000100800 */
[C---:B--2---:R-:W-:Y:S11]  /*3dba0*/  HMMA.1688.F32.TF32 R88, R140.reuse, R182, R212 ;  /* 0x000000b68c58723c */ /* 0x044ff600000810d4 */
[----:B------:R-:W-:Y:S11]  /*3dbb0*/  @!UPT UIADD3 URZ, URZ, URZ, URZ ;  /* 0x0000003f3f3ff290 */ /* 0x000ff6000fffe03f */
[----:B------:R-:W-:Y:S02]  /*3dbc0*/  @!UPT UIADD3 URZ, URZ, URZ, URZ ;  /* 0x0000003f3f3ff290 */ /* 0x000fe4000fffe03f */
[----:B------:R-:W-:Y:S02]  /*3dbd0*/  IMAD.MOV.U32 R169, RZ, RZ, R88 ;  /* 0x000000ffffa97224 */ /* 0x000fe400078e0058 */
[----:B------:R-:W-:Y:S02]  /*3dbe0*/  IMAD.MOV.U32 R168, RZ, RZ, R89 ;  /* 0x000000ffffa87224 */ /* 0x000fe400078e0059 */
[----:B------:R-:W-:Y:S02]  /*3dbf0*/  IMAD.MOV.U32 R165, RZ, RZ, R90 ;  /* 0x000000ffffa57224 */ /* 0x000fe400078e005a */
[----:B------:R-:W-:Y:S02]  /*3dc00*/  IMAD.MOV.U32 R164, RZ, RZ, R91 ;  /* 0x000000ffffa47224 */ /* 0x000fe400078e005b */
[C---:B---3--:R-:W-:Y:S08]  /*3dc10*/  HMMA.1688.F32.TF32 R88, R140.reuse, R178, R208 ;  /* 0x000000b28c58723c */ /* 0x048ff000000810d0 */
[C---:B------:R-:W-:Y:S01]  /*3dc20*/  HMMA.1688.F32.TF32 R204, R140.reuse, R174, R204 ;  /* 0x000000ae8ccc723c */ /* 0x040fe200000810cc */
[----:B------:R-:W-:Y:S11]  /*3dc30*/  STL [R1+0x40bc], R164 ;  /* 0x0040bca401007387 */ /* 0x000ff60000100800 */
[----:B------:R-:W-:Y:S04]  /*3dc40*/  @!UPT UIADD3 URZ, URZ, URZ, URZ ;  /* 0x0000003f3f3ff290 */ /* 0x000fe8000fffe03f */
[----:B------:R-:W-:Y:S02]  /*3dc50*/  IMAD.MOV.U32 R177, RZ, RZ, R88 ;  /* 0x000000ffffb17224 */ /* 0x000fe400078e0058 */
[----:B------:R-:W-:Y:S02]  /*3dc60*/  IMAD.MOV.U32 R176, RZ, RZ, R89 ;  /* 0x000000ffffb07224 */ /* 0x000fe400078e0059 */
[----:B------:R-:W-:Y:S02]  /*3dc70*/  IMAD.MOV.U32 R173, RZ, RZ, R90 ;  /* 0x000000ffffad7224 */ /* 0x000fe400078e005a */
[----:B------:R-:W-:Y:S02]  /*3dc80*/  IMAD.MOV.U32 R172, RZ, RZ, R91 ;  /* 0x000000ffffac7224 */ /* 0x000fe400078e005b */
[C---:B------:R-:W-:Y:S01]  /*3dc90*/  HMMA.1688.F32.TF32 R88, R140.reuse, R170, R200 ;  /* 0x000000aa8c58723c */ /* 0x040fe200000810c8 */
[----:B------:R-:W-:Y:S04]  /*3dca0*/  STL [R1+0x40b8], R165 ;  /* 0x0040b8a501007387 */ /* 0x000fe80000100800 */
[----:B------:R-:W-:Y:S04]  /*3dcb0*/  STL [R1+0x40b4], R168 ;  /* 0x0040b4a801007387 */ /* 0x000fe80000100800 */
[----:B------:R-:W-:Y:S04]  /*3dcc0*/  STL [R1+0x40b0], R169 ;  /* 0x0040b0a901007387 */ /* 0x000fe80000100800 */
[----:B------:R-:W-:Y:S01]  /*3dcd0*/  STL [R1+0x40cc], R172 ;  /* 0x0040ccac01007387 */ /* 0x000fe20000100800 */
[C---:B------:R-:W-:Y:S03]  /*3dce0*/  HMMA.1688.F32.TF32 R144, R140.reuse, R166, R196 ;  /* 0x000000a68c90723c */ /* 0x040fe600000810c4 */
[----:B------:R-:W-:Y:S04]  /*3dcf0*/  STL [R1+0x40c8], R173 ;  /* 0x0040c8ad01007387 */ /* 0x000fe80000100800 */
[----:B------:R-:W-:Y:S01]  /*3dd00*/  STL [R1+0x40c4], R176 ;  /* 0x0040c4b001007387 */ /* 0x000fe20000100800 */
[C---:B------:R-:W-:Y:S03]  /*3dd10*/  HMMA.1688.F32.TF32 R136, R140.reuse, R162, R136 ;  /* 0x000000a28c88723c */ /* 0x040fe60000081088 */
[----:B------:R-:W-:Y:S04]  /*3dd20*/  STL [R1+0x40c0], R177 ;  /* 0x0040c0b101007387 */ /* 0x000fe80000100800 */
[----:B------:R-:W-:Y:S04]  /*3dd30*/  STL.64 [R1+0x1aa0], R204 ;  /* 0x001aa0cc01007387 */ /* 0x000fe80000100a00 */
[----:B------:R-:W-:Y:S04]  /*3dd40*/  STL.64 [R1+0x1aa8], R206 ;  /* 0x001aa8ce01007387 */ /* 0x000fe80000100a00 */
[----:B------:R-:W-:Y:S04]  /*3dd50*/  STL.64 [R1+0x1a90], R88 ;  /* 0x001a905801007387 */ /* 0x000fe80000100a00 */
[----:B------:R2:W-:Y:S02]  /*3dd60*/  STL.64 [R1+0x1a98], R90 ;  /* 0x001a985a01007387 */ /* 0x0005e40000100a00 */
[C---:B--2---:R-:W-:Y:S02]  /*3dd70*/  HMMA.1688.F32.TF32 R88, R140.reuse, R158, R128 ;  /* 0x0000009e8c58723c */ /* 0x044fe40000081080 */
        /* <DEDUP_REMOVED lines=26> */
[C---:B----4-:R-:W-:Y:S08]  /*3df20*/  HMMA.1688.F32.TF32 R88, R140.reuse, R10, R96 ;  /* 0x0000000a8c58723c */ /* 0x050ff00000081060 */
[C---:B------:R-:W-:Y:S08]  /*3df30*/  HMMA.1688.F32.TF32 R96, R140.reuse, R6, R92 ;  /* 0x000000068c60723c */ /* 0x040ff0000008105c */
[----:B------:R-:W-:Y:S01]  /*3df40*/  HMMA.1688.F32.TF32 R92, R140, R194, R244 ;  /* 0x000000c28c5c723c */ /* 0x000fe200000810f4 */
[----:B------:R-:W-:Y:S04]  /*3df50*/  STL.64 [R1+0x19f0], R104 ;  /* 0x0019f06801007387 */ /* 0x000fe80000100a00 */
[----:B------:R-:W-:Y:S04]  /*3df60*/  STL.64 [R1+0x19f8], R106 ;  /* 0x0019f86a01007387 */ /* 0x000fe80000100a00 */
[----:B------:R-:W-:Y:S04]  /*3df70*/  STL.64 [R1+0x19e0], R100 ;  /* 0x0019e06401007387 */ /* 0x000fe80000100a00 */
[----:B------:R-:W-:Y:S04]  /*3df80*/  STL.64 [R1+0x19e8], R102 ;  /* 0x0019e86601007387 */ /* 0x000fe80000100a00 */
[----:B------:R-:W-:Y:S04]  /*3df90*/  STL.64 [R1+0x19d0], R88 ;  /* 0x0019d05801007387 */ /* 0x000fe80000100a00 */
[----:B------:R1:W-:Y:S04]  /*3dfa0*/  STL.64 [R1+0x19d8], R90 ;  /* 0x0019d85a01007387 */ /* 0x0003e80000100a00 */
[----:B------:R-:W-:Y:S04]  /*3dfb0*/  STL.64 [R1+0x19c0], R96 ;  /* 0x0019c06001007387 */ /* 0x000fe80000100a00 */
[----:B------:R-:W-:Y:S04]  /*3dfc0*/  STL.64 [R1+0x19c8], R98 ;  /* 0x0019c86201007387 */ /* 0x000fe80000100a00 */
[----:B------:R2:W-:Y:S01]  /*3dfd0*/  STL.64 [R1+0x19b0], R92 ;  /* 0x0019b05c01007387 */ /* 0x0005e20000100a00 */
[----:B-1----:R-:W-:Y:S03]  /*3dfe0*/  HMMA.1688.F32.TF32 R88, R84, R82, R248 ;  /* 0x000000525458723c */ /* 0x002fe600000810f8 */
[----:B------:R1:W-:Y:S04]  /*3dff0*/  STL.64 [R1+0x19b8], R94 ;  /* 0x0019b85e01007387 */ /* 0x0003e80000100a00 */
        /* <DEDUP_REMOVED lines=8> */
[----:B--2---:R-:W2:Y:S04]  /*3e080*/  LDL.LU R92, [R1+0x4e0] ;  /* 0x0004e000015c7983 */ /* 0x004ea80000300800 */
[----:B------:R-:W2:Y:S04]  /*3e090*/  LDL.LU R93, [R1+0x4e4] ;  /* 0x0004e400015d7983 */ /* 0x000ea80000300800 */
[----:B-1----:R-:W2:Y:S04]  /*3e0a0*/  LDL.LU R94, [R1+0x4e8] ;  /* 0x0004e800015e7983 */ /* 0x002ea80000300800 */
        /* <DEDUP_REMOVED lines=33> */
[----:B------:R-:W4:Y:S04]  /*3e2c0*/  LDL.LU R196, [R1+0x5a0] ;  /* 0x0005a00001c47983 */ /* 0x000f280000300800 */
        /* <DEDUP_REMOVED lines=66> */
[----:B------:R-:W4:Y:S01]  /*3e6f0*/  LDL.LU R107, [R1+0x51c] ;  /* 0x00051c00016b7983 */ /* 0x000f220000300800 */
[----:B------:R-:W-:-:S02]  /*3e700*/  IMAD.MOV.U32 R60, RZ, RZ, R91 ;  /* 0x000000ffff3c7224 */ /* 0x000fc400078e005b */
[----:B------:R-:W-:Y:S02]  /*3e710*/  IMAD.MOV.U32 R61, RZ, RZ, R90 ;  /* 0x000000ffff3d7224 */ /* 0x000fe400078e005a */
[----:B------:R-:W-:Y:S02]  /*3e720*/  IMAD.MOV.U32 R64, RZ, RZ, R89 ;  /* 0x000000ffff407224 */ /* 0x000fe400078e0059 */
[----:B------:R-:W-:Y:S01]  /*3e730*/  IMAD.MOV.U32 R65, RZ, RZ, R88 ;  /* 0x000000ffff417224 */ /* 0x000fe200078e0058 */
[----:B------:R-:W-:Y:S04]  /*3e740*/  STL [R1+0x434c], R60 ;  /* 0x00434c3c01007387 */ /* 0x000fe80000100800 */
[----:B------:R-:W-:Y:S04]  /*3e750*/  STL [R1+0x4348], R61 ;  /* 0x0043483d01007387 */ /* 0x000fe80000100800 */
[----:B------:R-:W-:Y:S04]  /*3e760*/  STL [R1+0x4344], R64 ;  /* 0x0043444001007387 */ /* 0x000fe80000100800 */
[----:B------:R-:W-:Y:S01]  /*3e770*/  STL [R1+0x4340], R65 ;  /* 0x0043404101007387 */ /* 0x000fe20000100800 */
[C---:B--2---:R-:W-:Y:S03]  /*3e780*/  HMMA.1688.F32.TF32 R124, R84.reuse, R170, R124 ;  /* 0x000000aa547c723c */ /* 0x044fe6000008107c */
[----:B------:R-:W-:Y:S04]  /*3e790*/  LDS R88, [R37+0x22100] ;  /* 0x0221000025587984 */ /* 0x000fe80000000800 */
[----:B------:R-:W-:Y:S01]  /*3e7a0*/  LDS R90, [R37+0x23100] ;  /* 0x02310000255a7984 */ /* 0x000fe20000000800 */
[C---:B---3--:R-:W-:Y:S03]  /*3e7b0*/  HMMA.1688.F32.TF32 R128, R84.reuse, R174, R128 ;  /* 0x000000ae5480723c */ /* 0x048fe60000081080 */
[----:B------:R-:W-:Y:S04]  /*3e7c0*/  LDS R89, [R252+0x22100] ;  /* 0x02210000fc597984 */ /* 0x000fe80000000800 */
[----:B------:R-:W1:Y:S01]  /*3e7d0*/  LDS R91, [R252+0x23100] ;  /* 0x02310000fc5b7984 */ /* 0x000e620000000800 */
[C---:B------:R-:W-:Y:S08]  /*3e7e0*/  HMMA.1688.F32.TF32 R120, R84.reuse, R166, R120 ;  /* 0x000000a65478723c */ /* 0x040ff00000081078 */
[C---:B------:R-:W-:Y:S08]  /*3e7f0*/  HMMA.1688.F32.TF32 R112, R84.reuse, R158, R112 ;  /* 0x0000009e5470723c */ /* 0x040ff00000081070 */
[C---:B------:R-:W-:Y:S08]  /*3e800*/  HMMA.1688.F32.TF32 R108, R84.reuse, R154, R108 ;  /* 0x0000009a546c723c */ /* 0x040ff0000008106c */
[C---:B----4-:R-:W-:Y:S08]  /*3e810*/  HMMA.1688.F32.TF32 R204, R84.reuse, R190, R204 ;  /* 0x000000be54cc723c */ /* 0x050ff000000810cc */
[C---:B------:R-:W-:Y:S08]  /*3e820*/  HMMA.1688.F32.TF32 R216, R84.reuse, R26, R216 ;  /* 0x0000001a54d8723c */ /* 0x040ff000000810d8 */
[C---:B------:R-:W-:Y:S11]  /*3e830*/  HMMA.1688.F32.TF32 R140, R84.reuse, R78, R140 ;  /* 0x0000004e548c723c */ /* 0x040ff6000008108c */
[----:B------:R-:W-:Y:S11]  /*3e840*/  @!UPT UIADD3 URZ, URZ, URZ, URZ ;  /* 0x0000003f3f3ff290 */ /* 0x000ff6000fffe03f */
[----:B------:R-:W-:Y:S01]  /*3e850*/  @!UPT UIADD3 URZ, URZ, URZ, URZ ;  /* 0x0000003f3f3ff290 */ /* 0x000fe2000fffe03f */
[----:B------:R-:W-:Y:S04]  /*3e860*/  STL.64 [R1+0xe60], R140 ;  /* 0x000e608c01007387 */ /* 0x000fe80000100a00 */
[----:B------:R2:W-:Y:S02]  /*3e870*/  STL.64 [R1+0xe68], R142 ;  /* 0x000e688e01007387 */ /* 0x0005e40000100a00 */
[C---:B--2---:R-:W-:Y:S08]  /*3e880*/  HMMA.1688.F32.TF32 R140, R84.reuse, R54, R144 ;  /* 0x00000036548c723c */ /* 0x044ff00000081090 */
[C---:B------:R-:W-:Y:S08]  /*3e890*/  HMMA.1688.F32.TF32 R240, R84.reuse, R50, R240 ;  /* 0x0000003254f0723c */ /* 0x040ff000000810f0 */
        /* <DEDUP_REMOVED lines=8> */
[----:B------:R2:W-:Y:S09]  /*3e920*/  STL.64 [R1+0xeb8], R146 ;  /* 0x000eb89201007387 */ /* 0x0005f20000100a00 */
[----:B------:R-:W-:Y:S01]  /*3e930*/  STL.64 [R1+0xe80], R140 ;  /* 0x000e808c01007387 */ /* 0x000fe20000100a00 */
[C---:B--2---:R-:W-:Y:S03]  /*3e940*/  HMMA.1688.F32.TF32 R144, R84.reuse, R34, R224 ;  /* 0x000000225490723c */ /* 0x044fe600000810e0 */
[----:B------:R2:W-:Y:S05]  /*3e950*/  STL.64 [R1+0xe88], R142 ;  /* 0x000e888e01007387 */ /* 0x0005ea0000100a00 */
[C---:B--2---:R-:W-:Y:S01]  /*3e960*/  HMMA.1688.F32.TF32 R140, R84.reuse, R30, R220 ;  /* 0x0000001e548c723c */ /* 0x044fe200000810dc */
[----:B------:R-:W-:Y:S04]  /*3e970*/  STL.64 [R1+0xef0], R228 ;  /* 0x000ef0e401007387 */ /* 0x000fe80000100a00 */
[----:B------:R-:W-:Y:S10]  /*3e980*/  STL.64 [R1+0xef8], R230 ;  /* 0x000ef8e601007387 */ /* 0x000ff40000100a00 */
[----:B------:R-:W-:Y:S04]  /*3e990*/  STL.64 [R1+0xf10], R144 ;  /* 0x000f109001007387 */ /* 0x000fe80000100a00 */
[----:B------:R2:W-:Y:S04]  /*3e9a0*/  STL.64 [R1+0xf18], R146 ;  /* 0x000f189201007387 */ /* 0x0005e80000100a00 */
[----:B------:R-:W-:Y:S01]  /*3e9b0*/  STL.64 [R1+0x1060], R140 ;  /* 0x0010608c01007387 */ /* 0x000fe20000100a00 */
[C---:B--2---:R-:W-:Y:S03]  /*3e9c0*/  HMMA.1688.F32.TF32 R144, R84.reuse, R22, R212 ;  /* 0x000000165490723c */ /* 0x044fe600000810d4 */
[----:B------:R2:W-:Y:S05]  /*3e9d0*/  STL.64 [R1+0x1068], R142 ;  /* 0x0010688e01007387 */ /* 0x0005ea0000100a00 */
[C---:B--2---:R-:W-:Y:S01]  /*3e9e0*/  HMMA.1688.F32.TF32 R140, R84.reuse, R18, R208 ;  /* 0x00000012548c723c */ /* 0x044fe200000810d0 */
[----:B------:R-:W-:Y:S04]  /*3e9f0*/  STL.64 [R1+0x1110], R216 ;  /* 0x001110d801007387 */ /* 0x000fe80000100a00 */
[----:B------:R-:W-:Y:S10]  /*3ea00*/  STL.64 [R1+0x1118], R218 ;  /* 0x001118da01007387 */ /* 0x000ff40000100a00 */
[----:B------:R-:W-:Y:S04]  /*3ea10*/  STL.64 [R1+0x1200], R144 ;  /* 0x0012009001007387 */ /* 0x000fe80000100a00 */
[----:B------:R2:W-:Y:S01]  /*3ea20*/  STL.64 [R1+0x1208], R146 ;  /* 0x0012089201007387 */ /* 0x0005e20000100a00 */
[C---:B------:R-:W-:Y:S03]  /*3ea30*/  HMMA.1688.F32.TF32 R136, R84.reuse, R178, R136 ;  /* 0x000000b25488723c */ /* 0x040fe60000081088 */
[----:B------:R-:W-:Y:S05]  /*3ea40*/  STL.64 [R1+0x1930], R140 ;  /* 0x0019308c01007387 */ /* 0x000fea0000100a00 */
[C---:B--2---:R-:W-:Y:S01]  /*3ea50*/  HMMA.1688.F32.TF32 R144, R84.reuse, R186, R200 ;  /* 0x000000ba5490723c */ /* 0x044fe200000810c8 */
[----:B------:R2:W-:Y:S07]  /*3ea60*/  STL.64 [R1+0x1938], R142 ;  /* 0x0019388e01007387 */ /* 0x0005ee0000100a00 */
[C---:B--2---:R-:W-:Y:S08]  /*3ea70*/  HMMA.1688.F32.TF32 R140, R84.reuse, R182, R196 ;  /* 0x000000b6548c723c */ /* 0x044ff000000810c4 */
        /* <DEDUP_REMOVED lines=18> */
[----:B------:R3:W-:Y:S01]  /*3eba0*/  STL.64 [R1+0x1ca8], R114 ;  /* 0x001ca87201007387 */ /* 0x0007e20000100a00 */
[C---:B--2---:R-:W-:Y:S03]  /*3ebb0*/  HMMA.1688.F32.TF32 R116, R84.reuse, R150, R132 ;  /* 0x000000965474723c */ /* 0x044fe60000081084 */
[----:B------:R-:W-:Y:S04]  /*3ebc0*/  STL.64 [R1+0x1c60], R108 ;  /* 0x001c606c01007387 */ /* 0x000fe80000100a00 */
[----:B------:R2:W-:Y:S01]  /*3ebd0*/  STL.64 [R1+0x1c68], R110 ;  /* 0x001c686e01007387 */ /* 0x0005e20000100a00 */
[C---:B---3--:R-:W-:Y:S08]  /*3ebe0*/  HMMA.1688.F32.TF32 R112, R84.reuse, R74, R104 ;  /* 0x0000004a5470723c */ /* 0x048ff00000081068 */
[C---:B--2---:R-:W-:Y:S08]  /*3ebf0*/  HMMA.1688.F32.TF32 R108, R84.reuse, R70, R100 ;  /* 0x00000046546c723c */ /* 0x044ff00000081064 */
        /* <DEDUP_REMOVED lines=14> */
[----:B------:R-:W2:Y:S04]  /*3ece0*/  LDL.LU R244, [R1+0x9d0] ;  /* 0x0009d00001f47983 */ /* 0x000ea80000300800 */
[----:B------:R3:W-:Y:S04]  /*3ecf0*/  STL.64 [R1+0x1bd0], R96 ;  /* 0x001bd06001007387 */ /* 0x0007e80000100a00 */
[----:B------:R4:W-:Y:S04]  /*3ed00*/  STL.64 [R1+0x1bd8], R98 ;  /* 0x001bd86201007387 */ /* 0x0009e80000100a00 */
[----:B------:R1:W-:Y:S04]  /*3ed10*/  STL.64 [R1+0x1bb0], R92 ;  /* 0x001bb05c01007387 */ /* 0x0003e80000100a00 */
[----:B------:R1:W-:Y:S04]  /*3ed20*/  STL.64 [R1+0x1bb8], R94 ;  /* 0x001bb85e01007387 */ /* 0x0003e80000100a00 */
[----:B------:R-:W2:Y:S04]  /*3ed30*/  LDL.LU R245, [R1+0x9d4] ;  /* 0x0009d40001f57983 */ /* 0x000ea80000300800 */
[----:B------:R-:W2:Y:S04]  /*3ed40*/  LDL.LU R246, [R1+0x9d8] ;  /* 0x0009d80001f67983 */ /* 0x000ea80000300800 */
[----:B------:R-:W2:Y:S04]  /*3ed50*/  LDL.LU R247, [R1+0x9dc] ;  /* 0x0009dc0001f77983 */ /* 0x000ea80000300800 */
[----:B---3--:R-:W3:Y:S04]  /*3ed60*/  LDL.LU R96, [R1+0xbe0] ;  /* 0x000be00001607983 */ /* 0x008ee80000300800 */
[----:B------:R-:W3:Y:S04]  /*3ed70*/  LDL.LU R97, [R1+0xbe4] ;  /* 0x000be40001617983 */ /* 0x000ee80000300800 */
[----:B----4-:R-:W3:Y:S04]  /*3ed80*/  LDL.LU R98, [R1+0xbe8] ;  /* 0x000be80001627983 */ /* 0x010ee80000300800 */
[----:B------:R-:W3:Y:S04]  /*3ed90*/  LDL.LU R99, [R1+0xbec] ;  /* 0x000bec0001637983 */ /* 0x000ee80000300800 */
[----:B------:R-:W4:Y:S04]  /*3eda0*/  LDL.LU R116, [R1+0x2310] ;  /* 0x0023100001747983 */ /* 0x000f280000300800 */
[----:B------:R-:W4:Y:S04]  /*3edb0*/  LDL.LU R117, [R1+0x2314] ;  /* 0x0023140001757983 */ /* 0x000f280000300800 */
[----:B------:R-:W4:Y:S04]  /*3edc0*/  LDL.LU R118, [R1+0x2318] ;  /* 0x0023180001767983 */ /* 0x000f280000300800 */
[----:B------:R-:W4:Y:S04]  /*3edd0*/  LDL.LU R119, [R1+0x231c] ;  /* 0x00231c0001777983 */ /* 0x000f280000300800 */
[----:B------:R-:W2:Y:S04]  /*3ede0*/  LDL.LU R124, [R1+0x4a0] ;  /* 0x0004a000017c7983 */ /* 0x000ea80000300800 */
[----:B------:R-:W2:Y:S04]  /*3edf0*/  LDL.LU R125, [R1+0x4a4] ;  /* 0x0004a400017d7983 */ /* 0x000ea80000300800 */
[----:B------:R-:W2:Y:S04]  /*3ee00*/  LDL.LU R126, [R1+0x4a8] ;  /* 0x0004a800017e7983 */ /* 0x000ea80000300800 */
[----:B------:R-:W2:Y:S04]  /*3ee10*/  LDL.LU R127, [R1+0x4ac] ;  /* 0x0004ac00017f7983 */ /* 0x000ea80000300800 */
[----:B------:R-:W3:Y:S04]  /*3ee20*/  LDL.LU R128, [R1+0x4b0] ;  /* 0x0004b00001807983 */ /* 0x000ee80000300800 */
        /* <DEDUP_REMOVED lines=27> */
[----:B-1----:R-:W3:Y:S04]  /*3efe0*/  LDL.LU R92, [R1+0xaa0] ;  /* 0x000aa000015c7983 */ /* 0x002ee80000300800 */
[----:B------:R-:W3:Y:S04]  /*3eff0*/  LDL.LU R93, [R1+0xaa4] ;  /* 0x000aa400015d7983 */ /* 0x000ee80000300800 */
[----:B------:R-:W3:Y:S04]  /*3f000*/  LDL.LU R94, [R1+0xaa8] ;  /* 0x000aa800015e7983 */ /* 0x000ee80000300800 */
[----:B------:R-:W3:Y:S04]  /*3f010*/  LDL.LU R95, [R1+0xaac] ;  /* 0x000aac00015f7983 */ /* 0x000ee80000300800 */
[----:B------:R-:W3:Y:S04]  /*3f020*/  LDL.LU R248, [R1+0x960] ;  /* 0x0009600001f87983 */ /* 0x000ee80000300800 */
[----:B------:R-:W3:Y:S04]  /*3f030*/  LDL.LU R249, [R1+0x964] ;  /* 0x0009640001f97983 */ /* 0x000ee80000300800 */
[----:B------:R-:W3:Y:S04]  /*3f040*/  LDL.LU R250, [R1+0x968] ;  /* 0x0009680001fa7983 */ /* 0x000ee80000300800 */
[----:B------:R-:W3:Y:S01]  /*3f050*/  LDL.LU R251, [R1+0x96c] ;  /* 0x00096c0001fb7983 */ /* 0x000ee20000300800 */
[----:B----4-:R-:W-:Y:S08]  /*3f060*/  HMMA.1688.F32.TF32 R116, R88, R82, R116 ;  /* 0x000000525874723c */ /* 0x010ff00000081074 */
[C---:B--2---:R-:W-:Y:S08]  /*3f070*/  HMMA.1688.F32.TF32 R124, R84.reuse, R6, R124 ;  /* 0x00000006547c723c */ /* 0x044ff0000008107c */
[----:B---3--:R-:W-:Y:S08]  /*3f080*/  HMMA.1688.F32.TF32 R128, R84, R10, R128 ;  /* 0x0000000a5480723c */ /* 0x008ff00000081080 */
[----:B------:R-:W-:-:S02]  /*3f090*/  IMAD.MOV.U32 R73, RZ, RZ, R116 ;  /* 0x000000ffff497224 */ /* 0x000fc400078e0074 */
[----:B------:R-:W-:Y:S02]  /*3f0a0*/  IMAD.MOV.U32 R72, RZ, RZ, R117 ;  /* 0x000000ffff487224 */ /* 0x000fe400078e0075 */
[----:B------:R-:W-:Y:S02]  /*3f0b0*/  IMAD.MOV.U32 R69, RZ, RZ, R118 ;  /* 0x000000ffff457224 */ /* 0x000fe400078e0076 */
[----:B------:R-:W-:Y:S01]  /*3f0c0*/  IMAD.MOV.U32 R68, RZ, RZ, R119 ;  /* 0x000000ffff447224 */ /* 0x000fe200078e0077 */
[----:B------:R-:W-:Y:S08]  /*3f0d0*/  HMMA.1688.F32.TF32 R84, R84, R194, R120 ;  /* 0x000000c25454723c */ /* 0x000ff00000081078 */
[----:B------:R-:W-:Y:S04]  /*3f0e0*/  STL.64 [R1+0x1ba0], R128 ;  /* 0x001ba08001007387 */ /* 0x000fe80000100a00 */
[----:B------:R-:W-:Y:S04]  /*3f0f0*/  STL.64 [R1+0x1ba8], R130 ;  /* 0x001ba88201007387 */ /* 0x000fe80000100a00 */
[----:B------:R-:W-:Y:S04]  /*3f100*/  STL.64 [R1+0x1b90], R124 ;  /* 0x001b907c01007387 */ /* 0x000fe80000100a00 */
[----:B------:R-:W-:Y:S04]  /*3f110*/  STL.64 [R1+0x1b98], R126 ;  /* 0x001b987e01007387 */ /* 0x000fe80000100a00 */
[----:B------:R-:W-:Y:S04]  /*3f120*/  STL.64 [R1+0x1b80], R84 ;  /* 0x001b805401007387 */ /* 0x000fe80000100a00 */
[----:B------:R-:W-:Y:S01]  /*3f130*/  STL.64 [R1+0x1b88], R86 ;  /* 0x001b885601007387 */ /* 0x000fe20000100a00 */
[C---:B------:R-:W-:Y:S03]  /*3f140*/  HMMA.1688.F32.TF32 R116, R88.reuse, R78, R112 ;  /* 0x0000004e5874723c */ /* 0x040fe60000081070 */
[----:B------:R-:W-:Y:S04]  /*3f150*/  LDS R84, [R37+0x22180] ;  /* 0x0221800025547984 */ /* 0x000fe80000000800 */
[----:B------:R-:W-:Y:S01]  /*3f160*/  LDS R86, [R37+0x23180] ;  /* 0x0231800025567984 */ /* 0x000fe20000000800 */
[C---:B------:R-:W-:Y:S03]  /*3f170*/  HMMA.1688.F32.TF32 R112, R88.reuse, R54, R108 ;  /* 0x000000365870723c */ /* 0x040fe6000008106c */
[----:B------:R-:W-:Y:S04]  /*3f180*/  LDS R85, [R252+0x22180] ;  /* 0x02218000fc557984 */ /* 0x000fe80000000800 */
[----:B------:R-:W1:Y:S01]  /*3f190*/  LDS R87, [R252+0x23180] ;  /* 0x02318000fc577984 */ /* 0x000e620000000800 */
[C---:B------:R-:W-:Y:S03]  /*3f1a0*/  HMMA.1688.F32.TF32 R108, R88.reuse, R50, R132 ;  /* 0x00000032586c723c */ /* 0x040fe60000081084 */
[----:B------:R-:W-:Y:S04]  /*3f1b0*/  STL [R1+0x435c], R68 ;  /* 0x00435c4401007387 */ /* 0x000fe80000100800 */
[----:B------:R-:W-:Y:S04]  /*3f1c0*/  STL [R1+0x4358], R69 ;  /* 0x0043584501007387 */ /* 0x000fe80000100800 */
[----:B------:R-:W-:Y:S04]  /*3f1d0*/  STL [R1+0x4354], R72 ;  /* 0x0043544801007387 */ /* 0x000fe80000100800 */
[----:B------:R-:W-:Y:S04]  /*3f1e0*/  STL [R1+0x4350], R73 ;  /* 0x0043504901007387 */ /* 0x000fe80000100800 */
[----:B------:R-:W-:Y:S01]  /*3f1f0*/  STL.64 [R1+0xd90], R116 ;  /* 0x000d907401007387 */ /* 0x000fe20000100a00 */
[C---:B------:R-:W-:Y:S03]  /*3f200*/  HMMA.1688.F32.TF32 R104, R88.reuse, R46, R104 ;  /* 0x0000002e5868723c */ /* 0x040fe60000081068 */
[----:B------:R-:W-:Y:S04]  /*3f210*/  STL.64 [R1+0xd98], R118 ;  /* 0x000d987601007387 */ /* 0x000fe80000100a00 */
[----:B------:R-:W-:Y:S04]  /*3f220*/  STL.64 [R1+0xdd0], R112 ;  /* 0x000dd07001007387 */ /* 0x000fe80000100a00 */
[----:B------:R-:W-:Y:S04]  /*3f230*/  STL.64 [R1+0xdd8], R114 ;  /* 0x000dd87201007387 */ /* 0x000fe80000100a00 */
[----:B------:R-:W-:Y:S04]  /*3f240*/  STL.64 [R1+0x4610], R46 ;  /* 0x0046102e01007387 */ /* 0x000fe80000100a00 */
[----:B------:R-:W-:Y:S04]  /*3f250*/  STL.64 [R1+0xdc0], R108 ;  /* 0x000dc06c01007387 */ /* 0x000fe80000100a00 */
[----:B------:R-:W-:Y:S04]  /*3f260*/  STL.64 [R1+0xdc8], R110 ;  /* 0x000dc86e01007387 */ /* 0x000fe80000100a00 */
[----:B------:R2:W-:Y:S02]  /*3f270*/  STL.64 [R1+0x4608], R44 ;  /* 0x0046082c01007387 */ /* 0x0005e40000100a00 */
[C---:B--2---:R-:W-:Y:S02]  /*3f280*/  HMMA.1688.F32.TF32 R44, R88.reuse, R42, R100 ;  /* 0x0000002a582c723c */ /* 0x044fe40000081064 */
[----:B------:R-:W-:Y:S04]  /*3f290*/  STL.64 [R1+0xdf0], R104 ;  /* 0x000df06801007387 */ /* 0x000fe80000100a00 */
[----:B------:R-:W-:Y:S04]  /*3f2a0*/  STL.64 [R1+0xdf8], R106 ;  /* 0x000df86a01007387 */ /* 0x000fe80000100a00 */
[----:B------:R-:W-:Y:S04]  /*3f2b0*/  STL.64 [R1+0x4600], R42 ;  /* 0x0046002a01007387 */ /* 0x000fe80000100a00 */
[----:B------:R2:W-:Y:S09]  /*3f2c0*/  STL.64 [R1+0x45f8], R40 ;  /* 0x0045f82801007387 */ /* 0x0005f20000100a00 */
[----:B------:R-:W-:Y:S04]  /*3f2d0*/  STL.64 [R1+0xdb0], R44 ;  /* 0x000db02c01007387 */ /* 0x000fe80000100a00 */
[----:B------:R3:W-:Y:S01]  /*3f2e0*/  STL.64 [R1+0xdb8], R46 ;  /* 0x000db82e01007387 */ /* 0x0007e20000100a00 */
[C---:B--2---:R-:W-:Y:S08]  /*3f2f0*/  HMMA.1688.F32.TF32 R40, R88.reuse, R34, R92 ;  /* 0x000000225828723c */ /* 0x044ff0000008105c */
[C---:B---3--:R-:W-:Y:S01]  /*3f300*/  HMMA.1688.F32.TF32 R44, R88.reuse, R38, R96 ;  /* 0x00000026582c723c */ /* 0x048fe20000081060 */
[----:B------:R-:W-:Y:S11]  /*3f310*/  STL.64 [R1+0x4620], R34 ;  /* 0x0046202201007387 */ /* 0x000ff60000100a00 */
[----:B------:R-:W-:Y:S11]  /*3f320*/  @!UPT UIADD3 URZ, URZ, URZ, URZ ;  /* 0x0000003f3f3ff290 */ /* 0x000ff6000fffe03f */
[----:B------:R-:W-:Y:S04]  /*3f330*/  STL.64 [R1+0xde0], R44 ;  /* 0x000de02c01007387 */ /* 0x000fe80000100a00 */
[----:B------:R-:W-:Y:S04]  /*3f340*/  STL.64 [R1+0xde8], R46 ;  /* 0x000de82e01007387 */ /* 0x000fe80000100a00 */
[----:B------:R2:W-:Y:S04]  /*3f350*/  STL.64 [R1+0x4618], R32 ;  /* 0x0046182001007387 */ /* 0x0005e80000100a00 */
[----:B------:R-:W-:Y:S04]  /*3f360*/  STL.64 [R1+0xe00], R40 ;  /* 0x000e002801007387 */ /* 0x000fe80000100a00 */
[----:B------:R3:W-:Y:S01]  /*3f370*/  STL.64 [R1+0xe08], R42 ;  /* 0x000e082a01007387 */ /* 0x0007e20000100a00 */
[C---:B--2---:R-:W-:Y:S03]  /*3f380*/  HMMA.1688.F32.TF32 R32, R88.reuse, R26, R248 ;  /* 0x0000001a5820723c */ /* 0x044fe600000810f8 */
[----:B------:R-:W2:Y:S05]  /*3f390*/  LDL.LU R92, [R1+0x350] ;  /* 0x00035000015c7983 */ /* 0x000eaa0000300800 */
[C---:B---3--:R-:W-:Y:S11]  /*3f3a0*/  HMMA.1688.F32.TF32 R40, R88.reuse, R30, R244 ;  /* 0x0000001e5828723c */ /* 0x048ff600000810f4 */
[----:B------:R-:W-:Y:S11]  /*3f3b0*/  @!UPT UIADD3 URZ, URZ, URZ, URZ ;  /* 0x0000003f3f3ff290 */ /* 0x000ff6000fffe03f */
[----:B------:R-:W-:Y:S01]  /*3f3c0*/  @!UPT UIADD3 URZ, URZ, URZ, URZ ;  /* 0x0000003f3f3ff290 */ /* 0x000fe2000fffe03f */
[----:B------:R-:W-:Y:S04]  /*3f3d0*/  STL.64 [R1+0xe10], R40 ;  /* 0x000e102801007387 */ /* 0x000fe80000100a00 */
[----:B------:R-:W-:Y:S04]  /*3f3e0*/  STL.64 [R1+0xe18], R42 ;  /* 0x000e182a01007387 */ /* 0x000fe80000100a00 */
[----:B------:R-:W-:Y:S04]  /*3f3f0*/  STL.64 [R1+0xe20], R32 ;  /* 0x000e202001007387 */ /* 0x000fe80000100a00 */
[----:B------:R3:W-:Y:S04]  /*3f400*/  STL.64 [R1+0xe28], R34 ;  /* 0x000e282201007387 */ /* 0x0007e80000100a00 */
[----:B------:R-:W2:Y:S04]  /*3f410*/  LDL.LU R93, [R1+0x354] ;  /* 0x00035400015d7983 */ /* 0x000ea80000300800 */
[----:B------:R-:W2:Y:S04]  /*3f420*/  LDL.LU R94, [R1+0x358] ;  /* 0x00035800015e7983 */ /* 0x000ea80000300800 */
[----:B------:R-:W2:Y:S04]  /*3f430*/  LDL.LU R95, [R1+0x35c] ;  /* 0x00035c00015f7983 */ /* 0x000ea80000300800 */
        /* <DEDUP_REMOVED lines=52> */
[----:B------:R-:W2:Y:S04]  /*3f780*/  LDL.LU R228, [R1+0x910] ;  /* 0x0009100001e47983 */ /* 0x000ea80000300800 */
[----:B------:R-:W2:Y:S04]  /*3f790*/  LDL.LU R229, [R1+0x914] ;  /* 0x0009140001e57983 */ /* 0x000ea80000300800 */
[----:B------:R-:W2:Y:S04]  /*3f7a0*/  LDL.LU R230, [R1+0x918] ;  /* 0x0009180001e67983 */ /* 0x000ea80000300800 */
[----:B------:R-:W2:Y:S04]  /*3f7b0*/  LDL.LU R231, [R1+0x91c] ;  /* 0x00091c0001e77983 */ /* 0x000ea80000300800 */
        /* <DEDUP_REMOVED lines=28> */
[----:B------:R-:W1:Y:S04]  /*3f980*/  LDL.LU R244, [R1+0x2380] ;  /* 0x0023800001f47983 */ /* 0x000e680000300800 */
[----:B------:R-:W1:Y:S04]  /*3f990*/  LDL.LU R245, [R1+0x2384] ;  /* 0x0023840001f57983 */ /* 0x000e680000300800 */
[----:B------:R-:W1:Y:S04]  /*3f9a0*/  LDL.LU R246, [R1+0x2388] ;  /* 0x0023880001f67983 */ /* 0x000e680000300800 */
[----:B------:R-:W1:Y:S01]  /*3f9b0*/  LDL.LU R247, [R1+0x238c] ;  /* 0x00238c0001f77983 */ /* 0x000e620000300800 */
[C---:B---3--:R-:W-:Y:S08]  /*3f9c0*/  HMMA.1688.F32.TF32 R32, R88.reuse, R18, R224 ;  /* 0x000000125820723c */ /* 0x048ff000000810e0 */
[----:B--2---:R-:W-:Y:S11]  /*3f9d0*/  HMMA.1688.F32.TF32 R40, R88, R22, R228 ;  /* 0x000000165828723c */ /* 0x004ff600000810e4 */
[----:B------:R-:W-:Y:S05]  /*3f9e0*/  @!UPT UIADD3 URZ, URZ, URZ, URZ ;  /* 0x0000003f3f3ff290 */ /* 0x000fea000fffe03f */
[----:B------:R-:W-:Y:S02]  /*3f9f0*/  IMAD.MOV.U32 R5, RZ, RZ, R34 ;  /* 0x000000ffff057224 */ /* 0x000fe400078e0022 */
[----:B------:R-:W-:-:S05]  /*3fa00*/  IMAD.MOV.U32 R4, RZ, RZ, R35 ;  /* 0x000000ffff047224 */ /* 0x000fca00078e0023 */
[----:B------:R-:W-:Y:S04]  /*3fa10*/  STL.64 [R1+0xe40], R40 ;  /* 0x000e402801007387 */ /* 0x000fe80000100a00 */
[----:B------:R2:W-:Y:S01]  /*3fa20*/  STL.64 [R1+0xe48], R42 ;  /* 0x000e482a01007387 */ /* 0x0005e20000100a00 */
[C---:B----4-:R-:W-:Y:S03]  /*3fa30*/  HMMA.1688.F32.TF32 R44, R88.reuse, R190, R220 ;  /* 0x000000be582c723c */ /* 0x050fe600000810dc */
[----:B------:R3:W-:Y:S05]  /*3fa40*/  STL.64 [R1+0xf90], R32 ;  /* 0x000f902001007387 */ /* 0x0007ea0000100a00 */
[C---:B--2---:R-:W-:Y:S08]  /*3fa50*/  HMMA.1688.F32.TF32 R40, R88.reuse, R186, R216 ;  /* 0x000000ba5828723c */ /* 0x044ff000000810d8 */
[C---:B---3--:R-:W-:Y:S01]  /*3fa60*/  HMMA.1688.F32.TF32 R32, R88.reuse, R182, R248 ;  /* 0x000000b65820723c */ /* 0x048fe200000810f8 */
[----:B------:R-:W-:Y:S04]  /*3fa70*/  STL [R1+0x4108], R4 ;  /* 0x0041080401007387 */ /* 0x000fe80000100800 */
[----:B------:R-:W-:Y:S04]  /*3fa80*/  STL [R1+0x4104], R5 ;  /* 0x0041040501007387 */ /* 0x000fe80000100800 */
[----:B------:R-:W-:Y:S04]  /*3fa90*/  STL.64 [R1+0x1f60], R44 ;  /* 0x001f602c01007387 */ /* 0x000fe80000100a00 */
[----:B------:R2:W-:Y:S04]  /*3faa0*/  STL.64 [R1+0x1f68], R46 ;  /* 0x001f682e01007387 */ /* 0x0005e80000100a00 */
[----:B------:R-:W3:Y:S04]  /*3fab0*/  LDL.LU R248, [R1+0x2360] ;  /* 0x0023600001f87983 */ /* 0x000ee80000300800 */
[----:B------:R-:W-:Y:S04]  /*3fac0*/  STL.64 [R1+0x1f50], R40 ;  /* 0x001f502801007387 */ /* 0x000fe80000100a00 */
[----:B------:R4:W-:Y:S04]  /*3fad0*/  STL.64 [R1+0x1f58], R42 ;  /* 0x001f582a01007387 */ /* 0x0009e80000100a00 */
[----:B------:R-:W-:Y:S04]  /*3fae0*/  STL.64 [R1+0x1ec0], R32 ;  /* 0x001ec02001007387 */ /* 0x000fe80000100a00 */
[----:B------:R2:W-:Y:S04]  /*3faf0*/  STL.64 [R1+0x1ec8], R34 ;  /* 0x001ec82201007387 */ /* 0x0005e80000100a00 */
[----:B------:R-:W3:Y:S04]  /*3fb00*/  LDL.LU R249, [R1+0x2364] ;  /* 0x0023640001f97983 */ /* 0x000ee80000300800 */
[----:B------:R-:W3:Y:S04]  /*3fb10*/  LDL.LU R250, [R1+0x2368] ;  /* 0x0023680001fa7983 */ /* 0x000ee80000300800 */
[----:B------:R-:W3:Y:S01]  /*3fb20*/  LDL.LU R251, [R1+0x236c] ;  /* 0x00236c0001fb7983 */ /* 0x000ee20000300800 */
[C---:B--2---:R-:W-:Y:S08]  /*3fb30*/  HMMA.1688.F32.TF32 R44, R88.reuse, R178, R212 ;  /* 0x000000b2582c723c */ /* 0x044ff000000810d4 */
[C---:B----4-:R-:W-:Y:S08]  /*3fb40*/  HMMA.1688.F32.TF32 R40, R88.reuse, R174, R208 ;  /* 0x000000ae5828723c */ /* 0x050ff000000810d0 */
[C---:B------:R-:W-:Y:S07]  /*3fb50*/  HMMA.1688.F32.TF32 R32, R88.reuse, R170, R204 ;  /* 0x000000aa5820723c */ /* 0x040fee00000810cc */
[----:B------:R-:W-:Y:S04]  /*3fb60*/  STL.64 [R1+0x1eb0], R44 ;  /* 0x001eb02c01007387 */ /* 0x000fe80000100a00 */
[----:B------:R2:W-:Y:S04]  /*3fb70*/  STL.64 [R1+0x1eb8], R46 ;  /* 0x001eb82e01007387 */ /* 0x0005e80000100a00 */
[----:B------:R-:W-:Y:S04]  /*3fb80*/  STL.64 [R1+0x1ea0], R40 ;  /* 0x001ea02801007387 */ /* 0x000fe80000100a00 */
[----:B------:R4:W-:Y:S01]  /*3fb90*/  STL.64 [R1+0x1ea8], R42 ;  /* 0x001ea82a01007387 */ /* 0x0009e20000100a00 */
[C---:B--2---:R-:W-:Y:S03]  /*3fba0*/  HMMA.1688.F32.TF32 R44, R88.reuse, R166, R200 ;  /* 0x000000a6582c723c */ /* 0x044fe600000810c8 */
[----:B------:R-:W-:Y:S04]  /*3fbb0*/  STL.64 [R1+0x1e90], R32 ;  /* 0x001e902001007387 */ /* 0x000fe80000100a00 */
[----:B------:R2:W-:Y:S01]  /*3fbc0*/  STL.64 [R1+0x1e98], R34 ;  /* 0x001e982201007387 */ /* 0x0005e20000100a00 */
[C---:B----4-:R-:W-:Y:S08]  /*3fbd0*/  HMMA.1688.F32.TF32 R40, R88.reuse, R162, R196 ;  /* 0x000000a25828723c */ /* 0x050ff000000810c4 */
[C---:B--2---:R-:W-:Y:S07]  /*3fbe0*/  HMMA.1688.F32.TF32 R32, R88.reuse, R158, R136 ;  /* 0x0000009e5820723c */ /* 0x044fee0000081088 */
        /* <DEDUP_REMOVED lines=26> */
[----:B--2---:R-:W-:Y:S07]  /*3fd90*/  HMMA.1688.F32.TF32 R32, R88, R10, R100 ;  /* 0x0000000a5820723c */ /* 0x004fee0000081064 */
[----:B------:R-:W-:Y:S04]  /*3fda0*/  STL.64 [R1+0x1df0], R44 ;  /* 0x001df02c01007387 */ /* 0x000fe80000100a00 */
[----:B------:R-:W-:Y:S04]  /*3fdb0*/  STL.64 [R1+0x1df8], R46 ;  /* 0x001df82e01007387 */ /* 0x000fe80000100a00 */
[----:B------:R-:W-:Y:S04]  /*3fdc0*/  STL.64 [R1+0x1de0], R40 ;  /* 0x001de02801007387 */ /* 0x000fe80000100a00 */
[----:B------:R-:W-:Y:S04]  /*3fdd0*/  STL.64 [R1+0x1de8], R42 ;  /* 0x001de82a01007387 */ /* 0x000fe80000100a00 */
[----:B------:R-:W-:Y:S04]  /*3fde0*/  STL.64 [R1+0x1dd0], R32 ;  /* 0x001dd02001007387 */ /* 0x000fe80000100a00 */
[----:B------:R1:W-:Y:S02]  /*3fdf0*/  STL.64 [R1+0x1dd8], R34 ;  /* 0x001dd82201007387 */ /* 0x0003e40000100a00 */
[----:B-1----:R-:W-:Y:S08]  /*3fe00*/  HMMA.1688.F32.TF32 R32, R84, R82, R244 ;  /* 0x000000525420723c */ /* 0x002ff000000810f4 */
[C---:B------:R-:W-:Y:S08]  /*3fe10*/  HMMA.1688.F32.TF32 R44, R88.reuse, R6, R96 ;  /* 0x00000006582c723c */ /* 0x040ff00000081060 */
[----:B------:R-:W-:Y:S01]  /*3fe20*/  HMMA.1688.F32.TF32 R40, R88, R194, R92 ;  /* 0x000000c25828723c */ /* 0x000fe2000008105c */
[----:B------:R-:W-:Y:S04]  /*3fe30*/  LDS R88, [R37+0x22200] ;  /* 0x0222000025587984 */ /* 0x000fe80000000800 */
[----:B------:R-:W-:Y:S03]  /*3fe40*/  LDS R90, [R37+0x23200] ;  /* 0x02320000255a7984 */ /* 0x000fe60000000800 */
[----:B------:R-:W-:Y:S01]  /*3fe50*/  IMAD.MOV.U32 R48, RZ, RZ, R32 ;  /* 0x000000ffff307224 */ /* 0x000fe200078e0020 */
[----:B------:R-:W-:Y:S01]  /*3fe60*/  LDS R89, [R252+0x22200] ;  /* 0x02220000fc597984 */ /* 0x000fe20000000800 */
[----:B------:R-:W-:-:S02]  /*3fe70*/  IMAD.MOV.U32 R56, RZ, RZ, R33 ;  /* 0x000000ffff387224 */ /* 0x000fc400078e0021 */
[----:B------:R-:W-:Y:S01]  /*3fe80*/  IMAD.MOV.U32 R57, RZ, RZ, R34 ;  /* 0x000000ffff397224 */ /* 0x000fe200078e0022 */
[----:B------:R-:W1:Y:S01]  /*3fe90*/  LDS R91, [R252+0x23200] ;  /* 0x02320000fc5b7984 */ /* 0x000e620000000800 */
[----:B------:R-:W-:-:S03]  /*3fea0*/  IMAD.MOV.U32 R49, RZ, RZ, R35 ;  /* 0x000000ffff317224 */ /* 0x000fc600078e0023 */
[----:B------:R2:W-:Y:S04]  /*3feb0*/  STL.64 [R1+0x1dc0], R44 ;  /* 0x001dc02c01007387 */ /* 0x0005e80000100a00 */
[----:B------:R4:W-:Y:S04]  /*3fec0*/  STL.64 [R1+0x1dc8], R46 ;  /* 0x001dc82e01007387 */ /* 0x0009e80000100a00 */
[----:B------:R-:W-:Y:S04]  /*3fed0*/  STL.64 [R1+0x1db0], R40 ;  /* 0x001db02801007387 */ /* 0x000fe80000100a00 */
[----:B------:R-:W-:Y:S04]  /*3fee0*/  STL.64 [R1+0x1db8], R42 ;  /* 0x001db82a01007387 */ /* 0x000fe80000100a00 */
[----:B------:R-:W-:Y:S04]  /*3fef0*/  STL [R1+0x436c], R49 ;  /* 0x00436c3101007387 */ /* 0x000fe80000100800 */
[----:B------:R-:W-:Y:S04]  /*3ff00*/  STL [R1+0x4368], R57 ;  /* 0x0043683901007387 */ /* 0x000fe80000100800 */
[----:B------:R-:W-:Y:S04]  /*3ff10*/  STL [R1+0x4364], R56 ;  /* 0x0043643801007387 */ /* 0x000fe80000100800 */
[----:B------:R-:W-:Y:S04]  /*3ff20*/  STL [R1+0x4360], R48 ;  /* 0x0043603001007387 */ /* 0x000fe80000100800 */
[----:B------:R-:W2:Y:S01]  /*3ff30*/  LDL.LU R244, [R1+0x210] ;  /* 0x0002100001f47983 */ /* 0x000ea20000300800 */
[C---:B---3--:R-:W-:Y:S11]  /*3ff40*/  HMMA.1688.F32.TF32 R32, R84.reuse, R78, R248 ;  /* 0x0000004e5420723c */ /* 0x048ff600000810f8 */
[----:B------:R-:W-:Y:S11]  /*3ff50*/  @!UPT UIADD3 URZ, URZ, URZ, URZ ;  /* 0x0000003f3f3ff290 */ /* 0x000ff6000fffe03f */
[----:B------:R-:W-:Y:S01]  /*3ff60*/  @!UPT UIADD3 URZ, URZ, URZ, URZ ;  /* 0x0000003f3f3ff290 */ /* 0x000fe2000fffe03f */
[----:B------:R3:W-:Y:S04]  /*3ff70*/  STL.64 [R1+0xc10], R32 ;  /* 0x000c102001007387 */ /* 0x0007e80000100a00 */
[----:B------:R1:W-:Y:S04]  /*3ff80*/  STL.64 [R1+0xc18], R34 ;  /* 0x000c182201007387 */ /* 0x0003e80000100a00 */
        /* <DEDUP_REMOVED lines=83> */
[----:B--2---:R-:W2:Y:S04]  /*404c0*/  LDL.LU R44, [R1+0x2300] ;  /* 0x00230000012c7983 */ /* 0x004ea80000300800 */
[----:B------:R-:W2:Y:S04]  /*404d0*/  LDL.LU R45, [R1+0x2304] ;  /* 0x00230400012d7983 */ /* 0x000ea80000300800 */
[----:B----4-:R-:W2:Y:S04]  /*404e0*/  LDL.LU R46, [R1+0x2308] ;  /* 0x00230800012e7983 */ /* 0x010ea80000300800 */
[----:B------:R-:W2:Y:S04]  /*404f0*/  LDL.LU R47, [R1+0x230c] ;  /* 0x00230c00012f7983 */ /* 0x000ea80000300800 */
[----:B---3--:R-:W3:Y:S04]  /*40500*/  LDL.LU R32, [R1+0x2320] ;  /* 0x0023200001207983 */ /* 0x008ee80000300800 */
[----:B------:R-:W3:Y:S04]  /*40510*/  LDL.LU R33, [R1+0x2324] ;  /* 0x0023240001217983 */ /* 0x000ee80000300800 */
[----:B-1----:R-:W3:Y:S04]  /*40520*/  LDL.LU R34, [R1+0x2328] ;  /* 0x0023280001227983 */ /* 0x002ee80000300800 */
        /* <DEDUP_REMOVED lines=33> */
[C---:B--2---:R-:W-:Y:S08]  /*40740*/  HMMA.1688.F32.TF32 R44, R84.reuse, R50, R44 ;  /* 0x00000032542c723c */ /* 0x044ff0000008102c */
[C---:B---3--:R-:W-:Y:S11]  /*40750*/  HMMA.1688.F32.TF32 R32, R84.reuse, R54, R32 ;  /* 0x000000365420723c */ /* 0x048ff60000081020 */
[----:B------:R-:W-:Y:S11]  /*40760*/  @!UPT UIADD3 URZ, URZ, URZ, URZ ;  /* 0x0000003f3f3ff290 */ /* 0x000ff6000fffe03f */
[----:B------:R-:W-:Y:S01]  /*40770*/  @!UPT UIADD3 URZ, URZ, URZ, URZ ;  /* 0x0000003f3f3ff290 */ /* 0x000fe2000fffe03f */
[----:B------:R-:W-:Y:S04]  /*40780*/  STL.64 [R1+0xcc0], R32 ;  /* 0x000cc02001007387 */ /* 0x000fe80000100a00 */
[----:B------:R1:W-:Y:S04]  /*40790*/  STL.64 [R1+0xcc8], R34 ;  /* 0x000cc82201007387 */ /* 0x0003e80000100a00 */
[----:B-1----:R-:W2:Y:S04]  /*407a0*/  LDL.LU.64 R34, [R1+0x4620] ;  /* 0x0046200001227983 */ /* 0x002ea80000300a00 */
[----:B------:R-:W3:Y:S04]  /*407b0*/  LDL.LU.64 R32, [R1+0x4618] ;  /* 0x0046180001207983 */ /* 0x000ee80000300a00 */
[----:B------:R-:W-:Y:S04]  /*407c0*/  STL.64 [R1+0xcb0], R44 ;  /* 0x000cb02c01007387 */ /* 0x000fe80000100a00 */
[----:B------:R1:W-:Y:S04]  /*407d0*/  STL.64 [R1+0xcb8], R46 ;  /* 0x000cb82e01007387 */ /* 0x0003e80000100a00 */
[----:B-1----:R-:W4:Y:S04]  /*407e0*/  LDL.LU.64 R46, [R1+0x4610] ;  /* 0x00461000012e7983 */ /* 0x002f280000300a00 */
[----:B------:R-:W2:Y:S01]  /*407f0*/  LDL.LU.64 R44, [R1+0x4608] ;  /* 0x00460800012c7983 */ /* 0x000ea20000300a00 */
[C---:B----4-:R-:W-:Y:S11]  /*40800*/  HMMA.1688.F32.TF32 R40, R84.reuse, R46, R40 ;  /* 0x0000002e5428723c */ /* 0x050ff60000081028 */
[----:B------:R-:W-:Y:S11]  /*40810*/  @!UPT UIADD3 URZ, URZ, URZ, URZ ;  /* 0x0000003f3f3ff290 */ /* 0x000ff6000fffe03f */
[----:B------:R-:W-:Y:S01]  /*40820*/  @!UPT UIADD3 URZ, URZ, URZ, URZ ;  /* 0x0000003f3f3ff290 */ /* 0x000fe2000fffe03f */
[----:B------:R-:W-:Y:S04]  /*40830*/  STL.64 [R1+0xd30], R40 ;  /* 0x000d302801007387 */ /* 0x000fe80000100a00 */
[----:B------:R1:W-:Y:S04]  /*40840*/  STL.64 [R1+0xd38], R42 ;  /* 0x000d382a01007387 */ /* 0x0003e80000100a00 */
[----:B-1----:R-:W4:Y:S04]  /*40850*/  LDL.LU.64 R42, [R1+0x4600] ;  /* 0x00460000012a7983 */ /* 0x002f280000300a00 */
[----:B------:R-:W2:Y:S01]  /*40860*/  LDL.LU.64 R40, [R1+0x45f8] ;  /* 0x0045f80001287983 */ /* 0x000ea20000300a00 */
[C---:B------:R-:W-:Y:S08]  /*40870*/  HMMA.1688.F32.TF32 R232, R84.reuse, R26, R232 ;  /* 0x0000001a54e8723c */ /* 0x040ff000000810e8 */
[C---:B------:R-:W-:Y:S08]  /*40880*/  HMMA.1688.F32.TF32 R220, R84.reuse, R190, R220 ;  /* 0x000000be54dc723c */ /* 0x040ff000000810dc */
[C---:B------:R-:W-:Y:S08]  /*40890*/  HMMA.1688.F32.TF32 R208, R84.reuse, R178, R208 ;  /* 0x000000b254d0723c */ /* 0x040ff000000810d0 */
[C---:B------:R-:W-:Y:S08]  /*408a0*/  HMMA.1688.F32.TF32 R196, R84.reuse, R166, R196 ;  /* 0x000000a654c4723c */ /* 0x040ff000000810c4 */
[C---:B----4-:R-:W-:Y:S11]  /*408b0*/  HMMA.1688.F32.TF32 R140, R84.reuse, R42, R140 ;  /* 0x0000002a548c723c */ /* 0x050ff6000008108c */
[----:B------:R-:W-:Y:S11]  /*408c0*/  @!UPT UIADD3 URZ, URZ, URZ, URZ ;  /* 0x0000003f3f3ff290 */ /* 0x000ff6000fffe03f */
[----:B------:R-:W-:Y:S01]  /*408d0*/  @!UPT UIADD3 URZ, URZ, URZ, URZ ;  /* 0x0000003f3f3ff290 */ /* 0x000fe2000fffe03f */
[----:B------:R-:W-:Y:S04]  /*408e0*/  STL.64 [R1+0xd00], R140 ;  /* 0x000d008c01007387 */ /* 0x000fe80000100a00 */
[----:B------:R1:W-:Y:S02]  /*408f0*/  STL.64 [R1+0xd08], R142 ;  /* 0x000d088e01007387 */ /* 0x0003e40000100a00 */
[C---:B-1----:R-:W-:Y:S08]  /*40900*/  HMMA.1688.F32.TF32 R140, R84.reuse, R38, R144 ;  /* 0x00000026548c723c */ /* 0x042ff00000081090 */
[C---:B--2---:R-:W-:Y:S11]  /*40910*/  HMMA.1688.F32.TF32 R144, R84.reuse, R34, R240 ;  /* 0x000000225490723c */ /* 0x044ff600000810f0 */
[----:B------:R-:W-:Y:S04]  /*40920*/  @!UPT UIADD3 URZ, URZ, URZ, URZ ;  /* 0x0000003f3f3ff290 */ /* 0x000fe8000fffe03f */
[----:B------:R-:W-:Y:S04]  /*40930*/  STL.64 [R1+0xd20], R140 ;  /* 0x000d208c01007387 */ /* 0x000fe80000100a00 */
[----:B------:R1:W-:Y:S02]  /*40940*/  STL.64 [R1+0xd28], R142 ;  /* 0x000d288e01007387 */ /* 0x0003e40000100a00 */
[C---:B-1----:R-:W-:Y:S02]  /*40950*/  HMMA.1688.F32.TF32 R140, R84.reuse, R30, R236 ;  /* 0x0000001e548c723c */ /* 0x042fe400000810ec */
[----:B------:R-:W-:Y:S04]  /*40960*/  STL.64 [R1+0xc90], R144 ;  /* 0x000c909001007387 */ /* 0x000fe80000100a00 */
[----:B------:R1:W-:Y:S02]  /*40970*/  STL.64 [R1+0xc98], R146 ;  /* 0x000c989201007387 */ /* 0x0003e40000100a00 */
[C---:B-1----:R-:W-:Y:S11]  /*40980*/  HMMA.1688.F32.TF32 R144, R84.reuse, R22, R228 ;  /* 0x000000165490723c */ /* 0x042ff600000810e4 */
[----:B------:R-:W-:Y:S04]  /*40990*/  @!UPT UIADD3 URZ, URZ, URZ, URZ ;  /* 0x0000003f3f3ff290 */ /* 0x000fe8000fffe03f */
[----:B------:R-:W-:Y:S04]  /*409a0*/  STL.64 [R1+0xd50], R140 ;  /* 0x000d508c01007387 */ /* 0x000fe80000100a00 */
[----:B------:R1:W-:Y:S02]  /*409b0*/  STL.64 [R1+0xd58], R142 ;  /* 0x000d588e01007387 */ /* 0x0003e40000100a00 */
[C---:B-1----:R-:W-:Y:S02]  /*409c0*/  HMMA.1688.F32.TF32 R140, R84.reuse, R18, R224 ;  /* 0x00000012548c723c */ /* 0x042fe400000810e0 */
[----:B------:R-:W-:Y:S04]  /*409d0*/  STL.64 [R1+0xd60], R232 ;  /* 0x000d60e801007387 */ /* 0x000fe80000100a00 */
[----:B------:R-:W-:Y:S04]  /*409e0*/  STL.64 [R1+0xd68], R234 ;  /* 0x000d68ea01007387 */ /* 0x000fe80000100a00 */
[----:B------:R-:W-:Y:S04]  /*409f0*/  STL.64 [R1+0xd70], R144 ;  /* 0x000d709001007387 */ /* 0x000fe80000100a00 */
[----:B------:R1:W-:Y:S09]  /*40a00*/  STL.64 [R1+0xd78], R146 ;  /* 0x000d789201007387 */ /* 0x0003f20000100a00 */
[----:B------:R-:W-:Y:S01]  /*40a10*/  STL.64 [R1+0xd80], R140 ;  /* 0x000d808c01007387 */ /* 0x000fe20000100a00 */
[C---:B-1----:R-:W-:Y:S03]  /*40a20*/  HMMA.1688.F32.TF32 R144, R84.reuse, R186, R216 ;  /* 0x000000ba5490723c */ /* 0x042fe600000810d8 */
[----:B------:R1:W-:Y:S05]  /*40a30*/  STL.64 [R1+0xd88], R142 ;  /* 0x000d888e01007387 */ /* 0x0003ea0000100a00 */
[C---:B-1----:R-:W-:Y:S01]  /*40a40*/  HMMA.1688.F32.TF32 R140, R84.reuse, R182, R212 ;  /* 0x000000b6548c723c */ /* 0x042fe200000810d4 */
[----:B------:R-:W-:Y:S04]  /*40a50*/  STL.64 [R1+0x20e0], R220 ;  /* 0x0020e0dc01007387 */ /* 0x000fe80000100a00 */
[----:B------:R-:W-:Y:S10]  /*40a60*/  STL.64 [R1+0x20e8], R222 ;  /* 0x0020e8de01007387 */ /* 0x000ff40000100a00 */
[----:B------:R-:W-:Y:S04]  /*40a70*/  STL.64 [R1+0x20d0], R144 ;  /* 0x0020d09001007387 */ /* 0x000fe80000100a00 */
[----:B------:R1:W-:Y:S04]  /*40a80*/  STL.64 [R1+0x20d8], R146 ;  /* 0x0020d89201007387 */ /* 0x0003e80000100a00 */
        /* <DEDUP_REMOVED lines=11> */
[C---:B------:R-:W-:Y:S08]  /*40b40*/  HMMA.1688.F32.TF32 R136, R84.reuse, R154, R124 ;  /* 0x0000009a5488723c */ /* 0x040ff0000008107c */
[C---:B-1----:R-:W-:Y:S08]  /*40b50*/  HMMA.1688.F32.TF32 R140, R84.reuse, R158, R128 ;  /* 0x0000009e548c723c */ /* 0x042ff00000081080 */
        /* <DEDUP_REMOVED lines=14> */
[----:B------:R-:W-:Y:S04]  /*40c40*/  STL.64 [R1+0x2068], R142 ;  /* 0x0020688e01007387 */ /* 0x000fe80000100a00 */
[----:B------:R-:W-:Y:S03]  /*40c50*/  STL.64 [R1+0x2050], R136 ;  /* 0x0020508801007387 */ /* 0x000fe60000100a00 */
[----:B------:R-:W-:Y:S01]  /*40c60*/  HMMA.1688.F32.TF32 R84, R84, R194, R244 ;  /* 0x000000c25454723c */ /* 0x000fe200000810f4 */
[----:B------:R-:W-:Y:S04]  /*40c70*/  STL.64 [R1+0x2058], R138 ;  /* 0x0020588a01007387 */ /* 0x000fe80000100a00 */
[----:B------:R-:W-:Y:S04]  /*40c80*/  STL.64 [R1+0x2040], R128 ;  /* 0x0020408001007387 */ /* 0x000fe80000100a00 */
[----:B------:R-:W-:Y:S01]  /*40c90*/  STL.64 [R1+0x2048], R130 ;  /* 0x0020488201007387 */ /* 0x000fe20000100a00 */
[----:B------:R-:W-:Y:S03]  /*40ca0*/  HMMA.1688.F32.TF32 R92, R88, R82, R248 ;  /* 0x00000052585c723c */ /* 0x000fe600000810f8 */
        /* <DEDUP_REMOVED lines=15> */
[----:B------:R2:W-:Y:S04]  /*40da0*/  STL.64 [R1+0x1f88], R98 ;  /* 0x001f886201007387 */ /* 0x0005e80000100a00 */
[----:B------:R-:W-:Y:S04]  /*40db0*/  STL.64 [R1+0x1f70], R84 ;  /* 0x001f705401007387 */ /* 0x000fe80000100a00 */
[----:B------:R-:W-:Y:S04]  /*40dc0*/  STL.64 [R1+0x1f78], R86 ;  /* 0x001f785601007387 */ /* 0x000fe80000100a00 */
[----:B------:R-:W4:Y:S04]  /*40dd0*/  LDL.LU R248, [R1+0x100] ;  /* 0x0001000001f87983 */ /* 0x000f280000300800 */
[----:B------:R-:W4:Y:S04]  /*40de0*/  LDL.LU R249, [R1+0x104] ;  /* 0x0001040001f97983 */ /* 0x000f280000300800 */
[----:B------:R-:W4:Y:S04]  /*40df0*/  LDL.LU R250, [R1+0x108] ;  /* 0x0001080001fa7983 */ /* 0x000f280000300800 */
[----:B------:R-:W4:Y:S01]  /*40e00*/  LDL.LU R251, [R1+0x10c] ;  /* 0x00010c0001fb7983 */ /* 0x000f220000300800 */
        /* <DEDUP_REMOVED lines=12> */
[----:B-1----:R-:W3:Y:S04]  /*40ed0*/  LDL.LU R96, [R1+0x130] ;  /* 0x0001300001607983 */ /* 0x002ee80000300800 */
[----:B------:R-:W3:Y:S04]  /*40ee0*/  LDL.LU R97, [R1+0x134] ;  /* 0x0001340001617983 */ /* 0x000ee80000300800 */
[----:B--2---:R-:W3:Y:S04]  /*40ef0*/  LDL.LU R98, [R1+0x138] ;  /* 0x0001380001627983 */ /* 0x004ee80000300800 */
[----:B------:R-:W3:Y:S04]  /*40f00*/  LDL.LU R99, [R1+0x13c] ;  /* 0x00013c0001637983 */ /* 0x000ee80000300800 */
        /* <DEDUP_REMOVED lines=107> */
[C---:B----4-:R-:W-:Y:S08]  /*415c0*/  HMMA.1688.F32.TF32 R128, R88.reuse, R174, R128 ;  /* 0x000000ae5880723c */ /* 0x050ff00000081080 */
[C---:B------:R-:W-:Y:S08]  /*415d0*/  HMMA.1688.F32.TF32 R108, R88.reuse, R154, R108 ;  /* 0x0000009a586c723c */ /* 0x040ff0000008106c */
        /* <DEDUP_REMOVED lines=9> */
[----:B------:R-:W-:Y:S08]  /*41670*/  HMMA.1688.F32.TF32 R236, R88, R50, R236 ;  /* 0x0000003258ec723c */ /* 0x000ff000000810ec */
[----:B------:R-:W-:-:S02]  /*41680*/  IMAD.MOV.U32 R56, RZ, RZ, R146 ;  /* 0x000000ffff387224 */ /* 0x000fc400078e0092 */
[----:B------:R-:W-:Y:S02]  /*41690*/  IMAD.MOV.U32 R48, RZ, RZ, R147 ;  /* 0x000000ffff307224 */ /* 0x000fe400078e0093 */
[----:B------:R-:W-:Y:S01]  /*416a0*/  IMAD.MOV.U32 R49, RZ, RZ, R144 ;  /* 0x000000ffff317224 */ /* 0x000fe200078e0090 */
[----:B------:R-:W2:Y:S01]  /*416b0*/  LDL.LU.64 R146, [R1+0x45f0] ;  /* 0x0045f00001927983 */ /* 0x000ea20000300a00 */
[----:B------:R-:W-:-:S03]  /*416c0*/  IMAD.MOV.U32 R57, RZ, RZ, R145 ;  /* 0x000000ffff397224 */ /* 0x000fc600078e0091 */
[----:B------:R-:W2:Y:S01]  /*416d0*/  LDL.LU.64 R144, [R1+0x45e8] ;  /* 0x0045e80001907983 */ /* 0x000ea20000300a00 */
[C---:B------:R-:W-:Y:S03]  /*416e0*/  HMMA.1688.F32.TF32 R220, R88.reuse, R34, R220 ;  /* 0x0000002258dc723c */ /* 0x040fe600000810dc */
[----:B------:R-:W-:Y:S04]  /*416f0*/  STL.64 [R1+0xa70], R240 ;  /* 0x000a70f001007387 */ /* 0x000fe80000100a00 */
[----:B------:R3:W-:Y:S04]  /*41700*/  STL.64 [R1+0xa78], R242 ;  /* 0x000a78f201007387 */ /* 0x0007e80000100a00 */
[----:B---3--:R-:W3:Y:S04]  /*41710*/  LDL.LU.64 R242, [R1+0x45e0] ;  /* 0x0045e00001f27983 */ /* 0x008ee80000300a00 */
[----:B------:R-:W3:Y:S04]  /*41720*/  LDL.LU.64 R240, [R1+0x45d8] ;  /* 0x0045d80001f07983 */ /* 0x000ee80000300a00 */
[----:B------:R-:W-:Y:S04]  /*41730*/  STL.64 [R1+0x960], R236 ;  /* 0x000960ec01007387 */ /* 0x000fe80000100a00 */
[----:B------:R4:W-:Y:S01]  /*41740*/  STL.64 [R1+0x968], R238 ;  /* 0x000968ee01007387 */ /* 0x0009e20000100a00 */
[C---:B------:R-:W-:Y:S03]  /*41750*/  HMMA.1688.F32.TF32 R204, R88.reuse, R18, R204 ;  /* 0x0000001258cc723c */ /* 0x040fe600000810cc */
[----:B----4-:R-:W4:Y:S04]  /*41760*/  LDL.LU.64 R238, [R1+0x45d0] ;  /* 0x0045d00001ee7983 */ /* 0x010f280000300a00 */
[----:B------:R-:W4:Y:S04]  /*41770*/  LDL.LU.64 R236, [R1+0x45c8] ;  /* 0x0045c80001ec7983 */ /* 0x000f280000300a00 */
[----:B------:R-:W-:Y:S04]  /*41780*/  STL.64 [R1+0xaa0], R232 ;  /* 0x000aa0e801007387 */ /* 0x000fe80000100a00 */
[----:B------:R1:W-:Y:S04]  /*41790*/  STL.64 [R1+0xaa8], R234 ;  /* 0x000aa8ea01007387 */ /* 0x0003e80000100a00 */
[----:B-1----:R-:W2:Y:S04]  /*417a0*/  LDL.LU.64 R234, [R1+0x45c0] ;  /* 0x0045c00001ea7983 */ /* 0x002ea80000300a00 */
[----:B------:R-:W2:Y:S04]  /*417b0*/  LDL.LU.64 R232, [R1+0x45b8] ;  /* 0x0045b80001e87983 */ /* 0x000ea80000300a00 */
        /* <DEDUP_REMOVED lines=17> */
[----:B------:R1:W-:Y:S01]  /*418d0*/  STL.64 [R1+0xbc8], R214 ;  /* 0x000bc8d601007387 */ /* 0x0003e20000100a00 */
[C---:B------:R-:W-:Y:S03]  /*418e0*/  HMMA.1688.F32.TF32 R200, R88.reuse, R186, R200 ;  /* 0x000000ba58c8723c */ /* 0x040fe600000810c8 */
        /* <DEDUP_REMOVED lines=13> */
[C---:B------:R-:W-:Y:S08]  /*419c0*/  HMMA.1688.F32.TF32 R116, R88.reuse, R162, R116 ;  /* 0x000000a25874723c */ /* 0x040ff00000081074 */
[C---:B-1----:R-:W-:Y:S01]  /*419d0*/  HMMA.1688.F32.TF32 R140, R88.reuse, R182, R196 ;  /* 0x000000b6588c723c */ /* 0x042fe200000810c4 */
[----:B------:R-:W-:Y:S04]  /*419e0*/  STL.64 [R1+0x2220], R200 ;  /* 0x002220c801007387 */ /* 0x000fe80000100a00 */
[----:B------:R-:W-:Y:S11]  /*419f0*/  STL.64 [R1+0x2228], R202 ;  /* 0x002228ca01007387 */ /* 0x000ff60000100a00 */
[----:B------:R-:W-:Y:S07]  /*41a00*/  @!UPT UIADD3 URZ, URZ, URZ, URZ ;  /* 0x0000003f3f3ff290 */ /* 0x000fee000fffe03f */
        /* <DEDUP_REMOVED lines=14> */
[C---:B-1----:R-:W-:Y:S03]  /*41af0*/  HMMA.1688.F32.TF32 R116, R88.reuse, R150, R132 ;  /* 0x000000965874723c */ /* 0x042fe60000081084 */
[----:B------:R-:W-:Y:S04]  /*41b00*/  STL.64 [R1+0x21a0], R108 ;  /* 0x0021a06c01007387 */ /* 0x000fe80000100a00 */
[----:B------:R1:W-:Y:S01]  /*41b10*/  STL.64 [R1+0x21a8], R110 ;  /* 0x0021a86e01007387 */ /* 0x0003e20000100a00 */
[C---:B---3--:R-:W-:Y:S08]  /*41b20*/  HMMA.1688.F32.TF32 R112, R88.reuse, R74, R104 ;  /* 0x0000004a5870723c */ /* 0x048ff00000081068 */
        /* <DEDUP_REMOVED lines=13> */
[----:B------:R-:W-:Y:S04]  /*41c00*/  STL.64 [R1+0x2130], R100 ;  /* 0x0021306401007387 */ /* 0x000fe80000100a00 */
[----:B------:R-:W-:Y:S04]  /*41c10*/  STL.64 [R1+0x2138], R102 ;  /* 0x0021386601007387 */ /* 0x000fe80000100a00 */
[----:B-1----:R-:W2:Y:S04]  /*41c20*/  LDL.LU R108, [R1+0x2710] ;  /* 0x00271000016c7983 */ /* 0x002ea80000300800 */
[----:B------:R-:W-:Y:S04]  /*41c30*/  STL.64 [R1+0x2120], R96 ;  /* 0x0021206001007387 */ /* 0x000fe80000100a00 */
[----:B------:R-:W-:Y:S04]  /*41c40*/  STL.64 [R1+0x2128], R98 ;  /* 0x0021286201007387 */ /* 0x000fe80000100a00 */
[----:B------:R1:W-:Y:S04]  /*41c50*/  STL.64 [R1+0x2110], R92 ;  /* 0x0021105c01007387 */ /* 0x0003e80000100a00 */
[----:B------:R1:W-:Y:S04]  /*41c60*/  STL.64 [R1+0x2118], R94 ;  /* 0x0021185e01007387 */ /* 0x0003e80000100a00 */
[----:B------:R-:W2:Y:S04]  /*41c70*/  LDL.LU R109, [R1+0x2714] ;  /* 0x00271400016d7983 */ /* 0x000ea80000300800 */
[----:B---3--:R-:W2:Y:S04]  /*41c80*/  LDL.LU R110, [R1+0x2718] ;  /* 0x00271800016e7983 */ /* 0x008ea80000300800 */
[----:B------:R-:W2:Y:S04]  /*41c90*/  LDL.LU R111, [R1+0x271c] ;  /* 0x00271c00016f7983 */ /* 0x000ea80000300800 */
[----:B------:R-:W3:Y:S04]  /*41ca0*/  LDL.LU R116, [R1+0xe0] ;  /* 0x0000e00001747983 */ /* 0x000ee80000300800 */
[----:B------:R-:W3:Y:S04]  /*41cb0*/  LDL.LU R117, [R1+0xe4] ;  /* 0x0000e40001757983 */ /* 0x000ee80000300800 */
[----:B------:R-:W3:Y:S04]  /*41cc0*/  LDL.LU R118, [R1+0xe8] ;  /* 0x0000e80001767983 */ /* 0x000ee80000300800 */
[----:B------:R-:W3:Y:S04]  /*41cd0*/  LDL.LU R119, [R1+0xec] ;  /* 0x0000ec0001777983 */ /* 0x000ee80000300800 */
[----:B------:R-:W2:Y:S04]  /*41ce0*/  LDL.LU R120, [R1+0xf0] ;  /* 0x0000f00001787983 */ /* 0x000ea80000300800 */
[----:B------:R-:W2:Y:S04]  /*41cf0*/  LDL.LU R121, [R1+0xf4] ;  /* 0x0000f40001797983 */ /* 0x000ea80000300800 */
[----:B-1----:R-:W4:Y:S04]  /*41d00*/  LDL.LU R92, [R1+0x2010] ;  /* 0x00201000015c7983 */ /* 0x002f280000300800 */
        /* <DEDUP_REMOVED lines=30> */
[----:B------:R-:W-:Y:S02]  /*41ef0*/  IMAD.MOV.U32 R113, RZ, RZ, R24 ;  /* 0x000000ffff717224 */ /* 0x000fe400078e0018 */
[----:B------:R-:W-:Y:S02]  /*41f00*/  IMAD.MOV.U32 R114, RZ, RZ, R17 ;  /* 0x000000ffff727224 */ /* 0x000fe400078e0011 */
[----:B------:R-:W-:Y:S01]  /*41f10*/  IMAD.MOV.U32 R115, RZ, RZ, R16 ;  /* 0x000000ffff737224 */ /* 0x000fe200078e0010 */
[C---:B---3--:R-:W-:Y:S08]  /*41f20*/  HMMA.1688.F32.TF32 R116, R88.reuse, R6, R116 ;  /* 0x000000065874723c */ /* 0x048ff00000081074 */
[C---:B--2---:R-:W-:Y:S08]  /*41f30*/  HMMA.1688.F32.TF32 R120, R88.reuse, R10, R120 ;  /* 0x0000000a5878723c */ /* 0x044ff00000081078 */
[----:B------:R-:W-:Y:S08]  /*41f40*/  HMMA.1688.F32.TF32 R88, R88, R194, R112 ;  /* 0x000000c25858723c */ /* 0x000ff00000081070 */
[C---:B----4-:R-:W-:Y:S07]  /*41f50*/  HMMA.1688.F32.TF32 R92, R84.reuse, R42, R92 ;  /* 0x0000002a545c723c */ /* 0x050fee000008105c */
[----:B------:R-:W-:Y:S04]  /*41f60*/  STL.64 [R1+0x2100], R120 ;  /* 0x0021007801007387 */ /* 0x000fe80000100a00 */
[----:B------:R-:W-:Y:S01]  /*41f70*/  STL.64 [R1+0x2108], R122 ;  /* 0x0021087a01007387 */ /* 0x000fe20000100a00 */
[C---:B------:R-:W-:Y:S08]  /*41f80*/  HMMA.1688.F32.TF32 R104, R84.reuse, R54, R104 ;  /* 0x000000365468723c */ /* 0x040ff00000081068 */
[C---:B------:R-:W-:Y:S01]  /*41f90*/  HMMA.1688.F32.TF32 R100, R84.reuse, R50, R100 ;  /* 0x000000325464723c */ /* 0x040fe20000081064 */
[----:B------:R-:W-:Y:S07]  /*41fa0*/  STL.64 [R1+0x20f0], R116 ;  /* 0x0020f07401007387 */ /* 0x000fee0000100a00 */
[----:B------:R-:W-:Y:S01]  /*41fb0*/  HMMA.1688.F32.TF32 R96, R84, R46, R96 ;  /* 0x0000002e5460723c */ /* 0x000fe20000081060 */
[----:B------:R-:W-:Y:S04]  /*41fc0*/  STL.64 [R1+0x20f8], R118 ;  /* 0x0020f87601007387 */ /* 0x000fe80000100a00 */
[----:B------:R-:W-:Y:S11]  /*41fd0*/  STL.64 [R1+0x1d40], R88 ;  /* 0x001d405801007387 */ /* 0x000ff60000100a00 */
[----:B------:R-:W-:Y:S01]  /*41fe0*/  IMAD.MOV.U32 R33, RZ, RZ, R101 ;  /* 0x000000ffff217224 */ /* 0x000fe200078e0065 */
[----:B------:R-:W-:Y:S01]  /*41ff0*/  STL.64 [R1+0x1d48], R90 ;  /* 0x001d485a01007387 */ /* 0x000fe20000100a00 */
[----:B------:R-:W-:-:S03]  /*42000*/  IMAD.MOV.U32 R32, RZ, RZ, R100 ;  /* 0x000000ffff207224 */ /* 0x000fc600078e0064 */
[----:B------:R-:W-:Y:S04]  /*42010*/  STL.64 [R1+0x650], R104 ;  /* 0x0006506801007387 */ /* 0x000fe80000100a00 */
[----:B------:R-:W-:Y:S04]  /*42020*/  STL.64 [R1+0x658], R106 ;  /* 0x0006586a01007387 */ /* 0x000fe80000100a00 */
[----:B------:R-:W-:Y:S04]  /*42030*/  STL.64 [R1+0x648], R102 ;  /* 0x0006486601007387 */ /* 0x000fe80000100a00 */
[----:B------:R-:W-:Y:S04]  /*42040*/  STL [R1+0x4244], R33 ;  /* 0x0042442101007387 */ /* 0x000fe80000100800 */
[----:B------:R-:W-:Y:S01]  /*42050*/  STL [R1+0x4240], R32 ;  /* 0x0042402001007387 */ /* 0x000fe20000100800 */
[----:B------:R-:W-:-:S03]  /*42060*/  IMAD.MOV.U32 R24, RZ, RZ, R92 ;  /* 0x000000ffff187224 */ /* 0x000fc600078e005c */
[----:B------:R-:W-:Y:S01]  /*42070*/  STL.64 [R1+0x670], R96 ;  /* 0x0006706001007387 */ /* 0x000fe20000100a00 */
[----:B------:R-:W-:-:S03]  /*42080*/  IMAD.MOV.U32 R25, RZ, RZ, R93 ;  /* 0x000000ffff197224 */ /* 0x000fc600078e005d */
[----:B------:R1:W-:Y:S04]  /*42090*/  STL.64 [R1+0x678], R98 ;  /* 0x0006786201007387 */ /* 0x0003e80000100a00 */
[----:B------:R2:W-:Y:S01]  /*420a0*/  STL.64 [R1+0x668], R94 ;  /* 0x0006685e01007387 */ /* 0x0005e20000100a00 */
[C---:B------:R-:W-:Y:S03]  /*420b0*/  HMMA.1688.F32.TF32 R108, R84.reuse, R82, R108 ;  /* 0x00000052546c723c */ /* 0x040fe6000008106c */
[----:B------:R-:W-:Y:S04]  /*420c0*/  LDS R88, [R37+0x22300] ;  /* 0x0223000025587984 */ /* 0x000fe80000000800 */
[----:B------:R-:W-:Y:S01]  /*420d0*/  LDS R90, [R37+0x23300] ;  /* 0x02330000255a7984 */ /* 0x000fe20000000800 */
[C---:B-1----:R-:W-:Y:S03]  /*420e0*/  HMMA.1688.F32.TF32 R96, R84.reuse, R38, R244 ;  /* 0x000000265460723c */ /* 0x042fe600000810f4 */
[----:B------:R-:W-:Y:S04]  /*420f0*/  LDS R89, [R252+0x22300] ;  /* 0x02230000fc597984 */ /* 0x000fe80000000800 */
[----:B------:R-:W1:Y:S01]  /*42100*/  LDS R91, [R252+0x23300] ;  /* 0x02330000fc5b7984 */ /* 0x000e620000000800 */
[----:B--2---:R-:W-:Y:S03]  /*42110*/  HMMA.1688.F32.TF32 R92, R84, R34, R248 ;  /* 0x00000022545c723c */ /* 0x004fe600000810f8 */
[----:B------:R-:W-:Y:S04]  /*42120*/  STL [R1+0x41e4], R25 ;  /* 0x0041e41901007387 */ /* 0x000fe80000100800 */
[----:B------:R-:W-:Y:S01]  /*42130*/  STL [R1+0x41e0], R24 ;  /* 0x0041e01801007387 */ /* 0x000fe20000100800 */
[----:B------:R-:W-:-:S07]  /*42140*/  IMAD.MOV.U32 R247, RZ, RZ, R20 ;  /* 0x000000fffff77224 */ /* 0x000fce00078e0014 */
[----:B------:R-:W-:Y:S04]  /*42150*/  STL.64 [R1+0x740], R96 ;  /* 0x0007406001007387 */ /* 0x000fe80000100a00 */
[----:B------:R-:W-:Y:S04]  /*42160*/  STL.64 [R1+0x748], R98 ;  /* 0x0007486201007387 */ /* 0x000fe80000100a00 */
[----:B------:R2:W-:Y:S04]  /*42170*/  STL.64 [R1+0x738], R94 ;  /* 0x0007385e01007387 */ /* 0x0005e80000100a00 */
[----:B------:R-:W3:Y:S04]  /*42180*/  LDL.LU R244, [R1+0x10] ;  /* 0x0000100001f47983 */ /* 0x000ee80000300800 */
[----:B------:R-:W3:Y:S04]  /*42190*/  LDL.LU R245, [R1+0x14] ;  /* 0x0000140001f57983 */ /* 0x000ee80000300800 */
[----:B------:R-:W3:Y:S04]  /*421a0*/  LDL.LU R246, [R1+0x18] ;  /* 0x0000180001f67983 */ /* 0x000ee80000300800 */
[----:B------:R-:W4:Y:S01]  /*421b0*/  LDL.LU R20, [R1+0x4540] ;  /* 0x0045400001147983 */ /* 0x000f220000300800 */
[----:B------:R-:W-:-:S02]  /*421c0*/  IMAD.MOV.U32 R16, RZ, RZ, R92 ;  /* 0x000000ffff107224 */ /* 0x000fc400078e005c */
[----:B------:R-:W-:Y:S02]  /*421d0*/  IMAD.MOV.U32 R17, RZ, RZ, R93 ;  /* 0x000000ffff117224 */ /* 0x000fe400078e005d */
[----:B------:R-:W-:Y:S02]  /*421e0*/  IMAD.MOV.U32 R92, RZ, RZ, R40 ;  /* 0x000000ffff5c7224 */ /* 0x000fe400078e0028 */
[----:B------:R-:W3:Y:S01]  /*421f0*/  LDL.LU R40, [R1+0x453c] ;  /* 0x00453c0001287983 */ /* 0x000ee20000300800 */
[----:B------:R-:W-:Y:S02]  /*42200*/  IMAD.MOV.U32 R93, RZ, RZ, R29 ;  /* 0x000000ffff5d7224 */ /* 0x000fe400078e001d */
[----:B--2---:R-:W-:Y:S01]  /*42210*/  IMAD.MOV.U32 R94, RZ, RZ, R28 ;  /* 0x000000ffff5e7224 */ /* 0x004fe200078e001c */
[----:B------:R-:W2:Y:S01]  /*42220*/  LDL.LU R29, [R1+0x4538] ;  /* 0x00453800011d7983 */ /* 0x000ea20000300800 */
[----:B------:R-:W-:-:S03]  /*42230*/  IMAD.MOV.U32 R95, RZ, RZ, R21 ;  /* 0x000000ffff5f7224 */ /* 0x000fc600078e0015 */
[----:B------:R-:W2:Y:S04]  /*42240*/  LDL.LU R28, [R1+0x4534] ;  /* 0x00453400011c7983 */ /* 0x000ea80000300800 */
[----:B------:R-:W2:Y:S04]  /*42250*/  LDL.LU R21, [R1+0x4530] ;  /* 0x0045300001157983 */ /* 0x000ea80000300800 */
[----:B------:R-:W2:Y:S04]  /*42260*/  LDL.LU R96, [R1+0x30] ;  /* 0x0000300001607983 */ /* 0x000ea80000300800 */
[----:B------:R-:W2:Y:S04]  /*42270*/  LDL.LU R97, [R1+0x34] ;  /* 0x0000340001617983 */ /* 0x000ea80000300800 */
[----:B------:R-:W2:Y:S01]  /*42280*/  LDL.LU R98, [R1+0x38] ;  /* 0x0000380001627983 */ /* 0x000ea20000300800 */
[----:B----4-:R-:W-:-:S03]  /*42290*/  IMAD.MOV.U32 R99, RZ, RZ, R20 ;  /* 0x000000ffff637224 */ /* 0x010fc600078e0014 */
[----:B------:R-:W4:Y:S01]  /*422a0*/  LDL.LU R20, [R1+0x452c] ;  /* 0x00452c0001147983 */ /* 0x000f220000300800 */
[----:B------:R-:W-:-:S03]  /*422b0*/  IMAD.MOV.U32 R68, RZ, RZ, R108 ;  /* 0x000000ffff447224 */ /* 0x000fc600078e006c */
[----:B------:R-:W2:Y:S01]  /*422c0*/  LDL.LU R104, [R1+0x50] ;  /* 0x0000500001687983 */ /* 0x000ea20000300800 */
[----:B------:R-:W-:Y:S02]  /*422d0*/  IMAD.MOV.U32 R69, RZ, RZ, R109 ;  /* 0x000000ffff457224 */ /* 0x000fe400078e006d */
[----:B------:R-:W-:Y:S01]  /*422e0*/  IMAD.MOV.U32 R72, RZ, RZ, R110 ;  /* 0x000000ffff487224 */ /* 0x000fe200078e006e */
[----:B------:R-:W2:Y:S01]  /*422f0*/  LDL.LU R105, [R1+0x54] ;  /* 0x0000540001697983 */ /* 0x000ea20000300800 */
[----:B------:R-:W-:Y:S02]  /*42300*/  IMAD.MOV.U32 R73, RZ, RZ, R111 ;  /* 0x000000ffff497224 */ /* 0x000fe400078e006f */
[----:B------:R-:W-:Y:S01]  /*42310*/  HMMA.1688.F32.TF32 R108, R84, R78, R132 ;  /* 0x0000004e546c723c */ /* 0x000fe20000081084 */
[----:B------:R-:W2:Y:S04]  /*42320*/  LDL.LU R106, [R1+0x58] ;  /* 0x00005800016a7983 */ /* 0x000ea80000300800 */
[----:B------:R-:W2:Y:S04]  /*42330*/  LDL.LU R107, [R1+0x5c] ;  /* 0x00005c00016b7983 */ /* 0x000ea80000300800 */
[----:B------:R-:W2:Y:S04]  /*42340*/  LDL.LU R132, [R1+0x60] ;  /* 0x0000600001847983 */ /* 0x000ea80000300800 */
[----:B------:R-:W2:Y:S04]  /*42350*/  LDL.LU R133, [R1+0x64] ;  /* 0x0000640001857983 */ /* 0x000ea80000300800 */
[----:B------:R-:W2:Y:S07]  /*42360*/  LDL.LU R134, [R1+0x68] ;  /* 0x0000680001867983 */ /* 0x000eae0000300800 */
[----:B------:R-:W-:-:S02]  /*42370*/  IMAD.MOV.U32 R65, RZ, RZ, R108 ;  /* 0x000000ffff417224 */ /* 0x000fc400078e006c */
[----:B------:R-:W-:Y:S02]  /*42380*/  IMAD.MOV.U32 R64, RZ, RZ, R109 ;  /* 0x000000ffff407224 */ /* 0x000fe400078e006d */
[----:B------:R-:W-:Y:S02]  /*42390*/  IMAD.MOV.U32 R61, RZ, RZ, R110 ;  /* 0x000000ffff3d7224 */ /* 0x000fe400078e006e */
[----:B------:R-:W-:Y:S02]  /*423a0*/  IMAD.MOV.U32 R60, RZ, RZ, R111 ;  /* 0x000000ffff3c7224 */ /* 0x000fe400078e006f */
[----:B----4-:R-:W-:Y:S02]  /*423b0*/  IMAD.MOV.U32 R135, RZ, RZ, R20 ;  /* 0x000000ffff877224 */ /* 0x010fe400078e0014 */
        /* <DEDUP_REMOVED lines=40> */
[----:B--2---:R-:W-:-:S02]  /*42640*/  IMAD.MOV.U32 R100, RZ, RZ, R21 ;  /* 0x000000ffff647224 */ /* 0x004fc400078e0015 */
[----:B------:R-:W-:Y:S02]  /*42650*/  IMAD.MOV.U32 R101, RZ, RZ, R28 ;  /* 0x000000ffff657224 */ /* 0x000fe400078e001c */
[----:B------:R-:W-:Y:S02]  /*42660*/  IMAD.MOV.U32 R102, RZ, RZ, R29 ;  /* 0x000000ffff667224 */ /* 0x000fe400078e001d */
[----:B---3--:R-:W-:Y:S02]  /*42670*/  IMAD.MOV.U32 R103, RZ, RZ, R40 ;  /* 0x000000ffff677224 */ /* 0x008fe400078e0028 */
[----:B------:R-:W-:Y:S02]  /*42680*/  IMAD.MOV.U32 R248, RZ, RZ, R41 ;  /* 0x000000fffff87224 */ /* 0x000fe400078e0029 */
[----:B------:R-:W-:Y:S02]  /*42690*/  IMAD.MOV.U32 R249, RZ, RZ, R44 ;  /* 0x000000fffff97224 */ /* 0x000fe400078e002c */
[----:B------:R-:W-:Y:S01]  /*426a0*/  IMAD.MOV.U32 R250, RZ, RZ, R45 ;  /* 0x000000fffffa7224 */ /* 0x000fe200078e002d */
[C---:B------:R-:W-:Y:S08]  /*426b0*/  HMMA.1688.F32.TF32 R132, R84.reuse, R166, R132 ;  /* 0x000000a65484723c */ /* 0x040ff00000081084 */
[C---:B------:R-:W-:Y:S08]  /*426c0*/  HMMA.1688.F32.TF32 R104, R84.reuse, R162, R104 ;  /* 0x000000a25468723c */ /* 0x040ff00000081068 */
[----:B------:R-:W-:Y:S01]  /*426d0*/  HMMA.1688.F32.TF32 R100, R84, R158, R100 ;  /* 0x0000009e5464723c */ /* 0x000fe20000081064 */
[----:B------:R-:W-:-:S07]  /*426e0*/  IMAD.MOV.U32 R251, RZ, RZ, R36 ;  /* 0x000000fffffb7224 */ /* 0x000fce00078e0024 */
[C---:B------:R-:W-:Y:S08]  /*426f0*/  HMMA.1688.F32.TF32 R96, R84.reuse, R154, R96 ;  /* 0x0000009a5460723c */ /* 0x040ff00000081060 */
[C---:B------:R-:W-:Y:S08]  /*42700*/  HMMA.1688.F32.TF32 R92, R84.reuse, R150, R92 ;  /* 0x00000096545c723c */ /* 0x040ff0000008105c */
[C---:B------:R-:W-:Y:S08]  /*42710*/  HMMA.1688.F32.TF32 R244, R84.reuse, R74, R244 ;  /* 0x0000004a54f4723c */ /* 0x040ff000000810f4 */
[----:B------:R-:W-:Y:S01]  /*42720*/  HMMA.1688.F32.TF32 R248, R84, R70, R248 ;  /* 0x0000004654f8723c */ /* 0x000fe200000810f8 */
[----:B----4-:R-:W-:-:S02]  /*42730*/  IMAD.MOV.U32 R119, RZ, RZ, R20 ;  /* 0x000000ffff777224 */ /* 0x010fc400078e0014 */
[----:B------:R-:W2:Y:S04]  /*42740*/  LDL.LU R20, [R1+0x4524] ;  /* 0x0045240001147983 */ /* 0x000ea80000300800 */
[----:B------:R-:W3:Y:S04]  /*42750*/  LDL.LU R21, [R1+0x4520] ;  /* 0x0045200001157983 */ /* 0x000ee80000300800 */
[----:B------:R-:W4:Y:S04]  /*42760*/  LDL.LU R28, [R1+0x451c] ;  /* 0x00451c00011c7983 */ /* 0x000f280000300800 */
[----:B------:R-:W2:Y:S04]  /*42770*/  LDL.LU R29, [R1+0x4518] ;  /* 0x00451800011d7983 */ /* 0x000ea80000300800 */
[----:B------:R-:W2:Y:S04]  /*42780*/  LDL.LU R40, [R1+0x4514] ;  /* 0x0045140001287983 */ /* 0x000ea80000300800 */
[----:B------:R-:W2:Y:S04]  /*42790*/  LDL.LU R41, [R1+0x4510] ;  /* 0x0045100001297983 */ /* 0x000ea80000300800 */
[----:B------:R-:W2:Y:S04]  /*427a0*/  LDL.LU R44, [R1+0x450c] ;  /* 0x00450c00012c7983 */ /* 0x000ea80000300800 */
[----:B------:R-:W2:Y:S04]  /*427b0*/  LDL.LU R45, [R1+0x4508] ;  /* 0x00450800012d7983 */ /* 0x000ea80000300800 */
[----:B------:R-:W-:Y:S04]  /*427c0*/  STL [R1+0x41ac], R17 ;  /* 0x0041ac1101007387 */ /* 0x000fe80000100800 */
[----:B------:R-:W-:Y:S01]  /*427d0*/  STL [R1+0x41a8], R16 ;  /* 0x0041a81001007387 */ /* 0x000fe20000100800 */
[C---:B------:R-:W-:Y:S08]  /*427e0*/  HMMA.1688.F32.TF32 R120, R84.reuse, R178, R120 ;  /* 0x000000b25478723c */ /* 0x040ff00000081078 */
[C---:B------:R-:W-:Y:S08]  /*427f0*/  HMMA.1688.F32.TF32 R124, R84.reuse, R182, R124 ;  /* 0x000000b6547c723c */ /* 0x040ff0000008107c */
[C---:B------:R-:W-:Y:S08]  /*42800*/  HMMA.1688.F32.TF32 R136, R84.reuse, R18, R136 ;  /* 0x000000125488723c */ /* 0x040ff00000081088 */
[C---:B------:R-:W-:Y:S08]  /*42810*/  HMMA.1688.F32.TF32 R140, R84.reuse, R30, R140 ;  /* 0x0000001e548c723c */ /* 0x040ff0000008108c */
[C---:B------:R-:W-:Y:S08]  /*42820*/  HMMA.1688.F32.TF32 R200, R84.reuse, R26, R200 ;  /* 0x0000001a54c8723c */ /* 0x040ff000000810c8 */
[C---:B------:R-:W-:Y:S07]  /*42830*/  HMMA.1688.F32.TF32 R196, R84.reuse, R22, R196 ;  /* 0x0000001654c4723c */ /* 0x040fee00000810c4 */
[----:B------:R1:W-:Y:S04]  /*42840*/  STL.64 [R1+0x8d0], R140 ;  /* 0x0008d08c01007387 */ /* 0x0003e80000100a00 */
[----:B------:R1:W-:Y:S05]  /*42850*/  STL.64 [R1+0x8d8], R142 ;  /* 0x0008d88e01007387 */ /* 0x0003ea0000100a00 */
[----:B------:R-:W-:Y:S01]  /*42860*/  IMAD.MOV.U32 R9, RZ, RZ, R201 ;  /* 0x000000ffff097224 */ /* 0x000fe200078e00c9 */
[----:B------:R-:W-:Y:S01]  /*42870*/  HMMA.1688.F32.TF32 R108, R84, R190, R108 ;  /* 0x000000be546c723c */ /* 0x000fe2000008106c */
[----:B-1----:R-:W2:Y:S01]  /*42880*/  LDL.LU R140, [R1+0x2790] ;  /* 0x00279000018c7983 */ /* 0x002ea20000300800 */
[----:B------:R-:W-:-:S03]  /*42890*/  IMAD.MOV.U32 R8, RZ, RZ, R200 ;  /* 0x000000ffff087224 */ /* 0x000fc600078e00c8 */
[----:B------:R-:W2:Y:S04]  /*428a0*/  LDL.LU R141, [R1+0x2794] ;  /* 0x00279400018d7983 */ /* 0x000ea80000300800 */
[----:B------:R-:W2:Y:S04]  /*428b0*/  LDL.LU R142, [R1+0x2798] ;  /* 0x00279800018e7983 */ /* 0x000ea80000300800 */
[----:B------:R-:W2:Y:S01]  /*428c0*/  LDL.LU R143, [R1+0x279c] ;  /* 0x00279c00018f7983 */ /* 0x000ea20000300800 */
[C---:B------:R-:W-:Y:S03]  /*428d0*/  HMMA.1688.F32.TF32 R128, R84.reuse, R186, R128 ;  /* 0x000000ba5480723c */ /* 0x040fe60000081080 */
[----:B------:R1:W-:Y:S04]  /*428e0*/  STL.64 [R1+0x8e8], R202 ;  /* 0x0008e8ca01007387 */ /* 0x0003e80000100a00 */
[----:B-1----:R-:W2:Y:S04]  /*428f0*/  LDL.LU.64 R202, [R1+0x4500] ;  /* 0x0045000001ca7983 */ /* 0x002ea80000300a00 */
[----:B------:R-:W2:Y:S04]  /*42900*/  LDL.LU.64 R200, [R1+0x44f8] ;  /* 0x0044f80001c87983 */ /* 0x000ea80000300a00 */
[----:B------:R-:W-:Y:S04]  /*42910*/  STL [R1+0x4160], R9 ;  /* 0x0041600901007387 */ /* 0x000fe80000100800 */
[----:B------:R-:W-:Y:S01]  /*42920*/  STL [R1+0x415c], R8 ;  /* 0x00415c0801007387 */ /* 0x000fe20000100800 */
[C---:B------:R-:W-:Y:S03]  /*42930*/  HMMA.1688.F32.TF32 R116, R84.reuse, R174, R116 ;  /* 0x000000ae5474723c */ /* 0x040fe60000081074 */
        /* <DEDUP_REMOVED lines=9> */
[----:B------:R1:W-:Y:S04]  /*429d0*/  STL.64 [R1+0x2380], R108 ;  /* 0x0023806c01007387 */ /* 0x0003e80000100a00 */
[----:B------:R1:W-:Y:S04]  /*429e0*/  STL.64 [R1+0x2388], R110 ;  /* 0x0023886e01007387 */ /* 0x0003e80000100a00 */
[----:B-1----:R-:W2:Y:S04]  /*429f0*/  LDL.LU R108, [R1+0x2760] ;  /* 0x00276000016c7983 */ /* 0x002ea80000300800 */
[----:B------:R-:W2:Y:S04]  /*42a00*/  LDL.LU R109, [R1+0x2764] ;  /* 0x00276400016d7983 */ /* 0x000ea80000300800 */
[----:B------:R-:W2:Y:S04]  /*42a10*/  LDL.LU R110, [R1+0x2768] ;  /* 0x00276800016e7983 */ /* 0x000ea80000300800 */
[----:B------:R-:W2:Y:S04]  /*42a20*/  LDL.LU R111, [R1+0x276c] ;  /* 0x00276c00016f7983 */ /* 0x000ea80000300800 */
        /* <DEDUP_REMOVED lines=46> */
[----:B-1----:R-:W3:Y:S04]  /*42d10*/  LDL.LU.64 R250, [R1+0x4420] ;  /* 0x0044200001fa7983 */ /* 0x002ee80000300a00 */
[----:B------:R-:W3:Y:S01]  /*42d20*/  LDL.LU.64 R248, [R1+0x4418] ;  /* 0x0044180001f87983 */ /* 0x000ee20000300a00 */
[C---:B--2---:R-:W-:Y:S08]  /*42d30*/  HMMA.1688.F32.TF32 R244, R84.reuse, R62, R244 ;  /* 0x0000003e54f4723c */ /* 0x044ff000000810f4 */
[C---:B---3--:R-:W-:Y:S11]  /*42d40*/  HMMA.1688.F32.TF32 R248, R84.reuse, R66, R248 ;  /* 0x0000004254f8723c */ /* 0x048ff600000810f8 */
[----:B------:R-:W-:Y:S11]  /*42d50*/  @!UPT UIADD3 URZ, URZ, URZ, URZ ;  /* 0x0000003f3f3ff290 */ /* 0x000ff6000fffe03f */
[----:B------:R-:W-:Y:S01]  /*42d60*/  @!UPT UIADD3 URZ, URZ, URZ, URZ ;  /* 0x0000003f3f3ff290 */ /* 0x000fe2000fffe03f */
[----:B------:R-:W-:Y:S04]  /*42d70*/  STL.64 [R1+0x2290], R248 ;  /* 0x002290f801007387 */ /* 0x000fe80000100a00 */
[----:B------:R1:W-:Y:S04]  /*42d80*/  STL.64 [R1+0x2298], R250 ;  /* 0x002298fa01007387 */ /* 0x0003e80000100a00 */
[----:B------:R-:W-:Y:S04]  /*42d90*/  STL.64 [R1+0x2280], R244 ;  /* 0x002280f401007387 */ /* 0x000fe80000100a00 */
[----:B------:R2:W-:Y:S01]  /*42da0*/  STL.64 [R1+0x2288], R246 ;  /* 0x002288f601007387 */ /* 0x0005e20000100a00 */
[C---:B-1----:R-:W-:Y:S08]  /*42db0*/  HMMA.1688.F32.TF32 R248, R84.reuse, R58, R92 ;  /* 0x0000003a54f8723c */ /* 0x042ff0000008105c */
[C---:B--2---:R-:W-:Y:S08]  /*42dc0*/  HMMA.1688.F32.TF32 R244, R84.reuse, R14, R96 ;  /* 0x0000000e54f4723c */ /* 0x044ff00000081060 */
[----:B------:R-:W-:Y:S07]  /*42dd0*/  HMMA.1688.F32.TF32 R92, R84, R10, R100 ;  /* 0x0000000a545c723c */ /* 0x000fee0000081064 */
        /* <DEDUP_REMOVED lines=8> */
[----:B------:R-:W-:Y:S08]  /*42e60*/  HMMA.1688.F32.TF32 R84, R84, R194, R132 ;  /* 0x000000c25454723c */ /* 0x000ff00000081084 */
[----:B------:R-:W-:-:S02]  /*42e70*/  IMAD.MOV.U32 R247, RZ, RZ, R92 ;  /* 0x000000fffff77224 */ /* 0x000fc400078e005c */
[----:B------:R-:W-:Y:S02]  /*42e80*/  IMAD.MOV.U32 R246, RZ, RZ, R93 ;  /* 0x000000fffff67224 */ /* 0x000fe400078e005d */
[----:B------:R-:W-:Y:S02]  /*42e90*/  IMAD.MOV.U32 R245, RZ, RZ, R94 ;  /* 0x000000fffff57224 */ /* 0x000fe400078e005e */
[----:B------:R-:W-:Y:S02]  /*42ea0*/  IMAD.MOV.U32 R244, RZ, RZ, R95 ;  /* 0x000000fffff47224 */ /* 0x000fe400078e005f */
[----:B------:R-:W-:Y:S01]  /*42eb0*/  HMMA.1688.F32.TF32 R92, R88, R78, R108 ;  /* 0x0000004e585c723c */ /* 0x000fe2000008106c */
[----:B------:R-:W-:Y:S04]  /*42ec0*/  STL.64 [R1+0x2240], R96 ;  /* 0x0022406001007387 */ /* 0x000fe80000100a00 */
[----:B------:R-:W-:Y:S04]  /*42ed0*/  STL.64 [R1+0x2248], R98 ;  /* 0x0022486201007387 */ /* 0x000fe80000100a00 */
[----:B------:R-:W-:Y:S04]  /*42ee0*/  STL.64 [R1+0x2010], R84 ;  /* 0x0020105401007387 */ /* 0x000fe80000100a00 */
[----:B------:R-:W-:Y:S04]  /*42ef0*/  STL.64 [R1+0x2018], R86 ;  /* 0x0020185601007387 */ /* 0x000fe80000100a00 */
[----:B------:R-:W-:Y:S04]  /*42f00*/  STL.64 [R1+0x43a0], R246 ;  /* 0x0043a0f601007387 */ /* 0x000fe80000100a00 */
[----:B------:R-:W-:Y:S04]  /*42f10*/  STL.64 [R1+0x4398], R244 ;  /* 0x004398f401007387 */ /* 0x000fe80000100a00 */
[----:B------:R-:W-:Y:S01]  /*42f20*/  STL.64 [R1+0x578], R94 ;  /* 0x0005785e01007387 */ /* 0x000fe20000100a00 */
[----:B------:R-:W-:-:S03]  /*42f30*/  IMAD.MOV.U32 R36, RZ, RZ, R92 ;  /* 0x000000ffff247224 */ /* 0x000fc600078e005c */
[----:B------:R-:W2:Y:S04]  /*42f40*/  LDL.LU R248, [R1+0x9f0] ;  /* 0x0009f00001f87983 */ /* 0x000ea80000300800 */
[----:B------:R-:W2:Y:S04]  /*42f50*/  LDL.LU R249, [R1+0x9f4] ;  /* 0x0009f40001f97983 */ /* 0x000ea80000300800 */
[----:B------:R-:W2:Y:S04]  /*42f60*/  LDL.LU R250, [R1+0x9f8] ;  /* 0x0009f80001fa7983 */ /* 0x000ea80000300800 */
[----:B------:R-:W-:Y:S04]  /*42f70*/  LDS R84, [R37+0x22380] ;  /* 0x0223800025547984 */ /* 0x000fe80000000800 */
[----:B------:R1:W-:Y:S04]  /*42f80*/  LDS R86, [R37+0x23380] ;  /* 0x0233800025567984 */ /* 0x0003e80000000800 */
[----:B------:R-:W2:Y:S01]  /*42f90*/  LDL.LU R251, [R1+0x9fc] ;  /* 0x0009fc0001fb7983 */ /* 0x000ea20000300800 */
[----:B-1----:R-:W-:-:S03]  /*42fa0*/  IMAD.MOV.U32 R37, RZ, RZ, R93 ;  /* 0x000000ffff257224 */ /* 0x002fc600078e005d */
        /* <DEDUP_REMOVED lines=29> */
[----:B------:R-:W-:Y:S01]  /*43180*/  IMAD.MOV.U32 R142, RZ, RZ, R41 ;  /* 0x000000ffff8e7224 */ /* 0x000fe200078e0029 */
[----:B------:R-:W-:Y:S04]  /*43190*/  STL [R1+0x4294], R37 ;  /* 0x0042942501007387 */ /* 0x000fe80000100800 */
[----:B------:R-:W-:Y:S01]  /*431a0*/  STL [R1+0x4290], R36 ;  /* 0x0042902401007387 */ /* 0x000fe20000100800 */
[----:B------:R-:W-:Y:S02]  /*431b0*/  IMAD.MOV.U32 R140, RZ, RZ, R45 ;  /* 0x000000ffff8c7224 */ /* 0x000fe400078e002d */
[----:B------:R-:W-:Y:S01]  /*431c0*/  IMAD.MOV.U32 R141, RZ, RZ, R44 ;  /* 0x000000ffff8d7224 */ /* 0x000fe200078e002c */
[----:B------:R-:W-:Y:S04]  /*431d0*/  LDS R85, [R252+0x22380] ;  /* 0x02238000fc557984 */ /* 0x000fe80000000800 */
[----:B------:R-:W1:Y:S01]  /*431e0*/  LDS R87, [R252+0x23380] ;  /* 0x02338000fc577984 */ /* 0x000e620000000800 */
[C---:B---3--:R-:W-:Y:S08]  /*431f0*/  HMMA.1688.F32.TF32 R92, R88.reuse, R54, R92 ;  /* 0x00000036585c723c */ /* 0x048ff0000008105c */
[----:B--2---:R-:W-:Y:S11]  /*43200*/  HMMA.1688.F32.TF32 R108, R88, R50, R108 ;  /* 0x00000032586c723c */ /* 0x004ff6000008106c */
[----:B------:R-:W-:Y:S05]  /*43210*/  @!UPT UIADD3 URZ, URZ, URZ, URZ ;  /* 0x0000003f3f3ff290 */ /* 0x000fea000fffe03f */
[----:B------:R-:W-:Y:S02]  /*43220*/  IMAD.MOV.U32 R40, RZ, RZ, R95 ;  /* 0x000000ffff287224 */ /* 0x000fe400078e005f */
[----:B------:R-:W-:Y:S01]  /*43230*/  IMAD.MOV.U32 R41, RZ, RZ, R94 ;  /* 0x000000ffff297224 */ /* 0x000fe200078e005e */
[----:B------:R2:W-:Y:S04]  /*43240*/  STL.64 [R1+0x580], R92 ;  /* 0x0005805c01007387 */ /* 0x0005e80000100a00 */
[----:B------:R-:W-:Y:S04]  /*43250*/  STL [R1+0x4260], R40 ;  /* 0x0042602801007387 */ /* 0x000fe80000100800 */
[----:B------:R-:W-:Y:S01]  /*43260*/  STL [R1+0x425c], R41 ;  /* 0x00425c2901007387 */ /* 0x000fe20000100800 */
[----:B--2---:R-:W-:-:S02]  /*43270*/  IMAD.MOV.U32 R92, RZ, RZ, R29 ;  /* 0x000000ffff5c7224 */ /* 0x004fc400078e001d */
[----:B----4-:R-:W-:Y:S01]  /*43280*/  IMAD.MOV.U32 R93, RZ, RZ, R28 ;  /* 0x000000ffff5d7224 */ /* 0x010fe200078e001c */
[----:B------:R2:W-:Y:S01]  /*43290*/  STL.64 [R1+0x598], R110 ;  /* 0x0005986e01007387 */ /* 0x0005e20000100a00 */
[----:B------:R-:W-:Y:S02]  /*432a0*/  IMAD.MOV.U32 R28, RZ, RZ, R108 ;  /* 0x000000ffff1c7224 */ /* 0x000fe400078e006c */
[----:B------:R-:W-:Y:S01]  /*432b0*/  IMAD.MOV.U32 R29, RZ, RZ, R109 ;  /* 0x000000ffff1d7224 */ /* 0x000fe200078e006d */
[----:B--2---:R-:W2:Y:S04]  /*432c0*/  LDL.LU.64 R110, [R1+0x4410] ;  /* 0x00441000016e7983 */ /* 0x004ea80000300a00 */
[----:B------:R-:W2:Y:S01]  /*432d0*/  LDL.LU.64 R108, [R1+0x4408] ;  /* 0x00440800016c7983 */ /* 0x000ea20000300a00 */
[C---:B------:R-:W-:Y:S08]  /*432e0*/  HMMA.1688.F32.TF32 R132, R88.reuse, R42, R132 ;  /* 0x0000002a5884723c */ /* 0x040ff00000081084 */
[C---:B------:R-:W-:Y:S08]  /*432f0*/  HMMA.1688.F32.TF32 R244, R88.reuse, R46, R244 ;  /* 0x0000002e58f4723c */ /* 0x040ff000000810f4 */
[C---:B------:R-:W-:Y:S08]  /*43300*/  HMMA.1688.F32.TF32 R100, R88.reuse, R34, R100 ;  /* 0x000000225864723c */ /* 0x040ff00000081064 */
[C---:B------:R-:W-:Y:S08]  /*43310*/  HMMA.1688.F32.TF32 R104, R88.reuse, R38, R104 ;  /* 0x000000265868723c */ /* 0x040ff00000081068 */
[----:B------:R-:W-:Y:S01]  /*43320*/  HMMA.1688.F32.TF32 R96, R88, R30, R96 ;  /* 0x0000001e5860723c */ /* 0x000fe20000081060 */
[----:B------:R-:W-:Y:S01]  /*43330*/  IMAD.MOV.U32 R94, RZ, RZ, R21 ;  /* 0x000000ffff5e7224 */ /* 0x000fe200078e0015 */
[----:B------:R-:W-:Y:S01]  /*43340*/  STL [R1+0x424c], R29 ;  /* 0x00424c1d01007387 */ /* 0x000fe20000100800 */
[----:B------:R-:W-:-:S02]  /*43350*/  IMAD.MOV.U32 R95, RZ, RZ, R20 ;  /* 0x000000ffff5f7224 */ /* 0x000fc400078e0014 */
[----:B------:R-:W-:Y:S01]  /*43360*/  IMAD.MOV.U32 R21, RZ, RZ, R133 ;  /* 0x000000ffff157224 */ /* 0x000fe200078e0085 */
[----:B------:R-:W-:Y:S01]  /*43370*/  STL [R1+0x4248], R28 ;  /* 0x0042481c01007387 */ /* 0x000fe20000100800 */
[----:B------:R-:W-:-:S03]  /*43380*/  IMAD.MOV.U32 R20, RZ, RZ, R132 ;  /* 0x000000ffff147224 */ /* 0x000fc600078e0084 */
[----:B------:R-:W-:Y:S01]  /*43390*/  STL.64 [R1+0x5a0], R244 ;  /* 0x0005a0f401007387 */ /* 0x000fe20000100a00 */
[----:B------:R-:W-:-:S03]  /*433a0*/  IMAD.MOV.U32 R13, RZ, RZ, R101 ;  /* 0x000000ffff0d7224 */ /* 0x000fc600078e0065 */
[----:B------:R-:W-:Y:S01]  /*433b0*/  STL.64 [R1+0x5a8], R246 ;  /* 0x0005a8f601007387 */ /* 0x000fe20000100a00 */
[----:B------:R-:W-:-:S03]  /*433c0*/  IMAD.MOV.U32 R12, RZ, RZ, R100 ;  /* 0x000000ffff0c7224 */ /* 0x000fc600078e0064 */
[----:B------:R-:W-:Y:S04]  /*433d0*/  STL.64 [R1+0x5b8], R134 ;  /* 0x0005b88601007387 */ /* 0x000fe80000100a00 */
[----:B------:R-:W-:Y:S04]  /*433e0*/  STL [R1+0x41d4], R21 ;  /* 0x0041d41501007387 */ /* 0x000fe80000100800 */
[----:B------:R-:W-:Y:S04]  /*433f0*/  STL [R1+0x41d0], R20 ;  /* 0x0041d01401007387 */ /* 0x000fe80000100800 */
[----:B------:R-:W-:Y:S04]  /*43400*/  STL.64 [R1+0x5c0], R104 ;  /* 0x0005c06801007387 */ /* 0x000fe80000100a00 */
[----:B------:R-:W-:Y:S04]  /*43410*/  STL.64 [R1+0x5c8], R106 ;  /* 0x0005c86a01007387 */ /* 0x000fe80000100a00 */
[----:B------:R3:W-:Y:S04]  /*43420*/  STL.64 [R1+0x5d8], R102 ;  /* 0x0005d86601007387 */ /* 0x0007e80000100a00 */
[----:B------:R-:W-:Y:S04]  /*43430*/  STL [R1+0x418c], R13 ;  /* 0x00418c0d01007387 */ /* 0x000fe80000100800 */
[----:B------:R-:W-:Y:S01]  /*43440*/  STL [R1+0x4188], R12 ;  /* 0x0041880c01007387 */ /* 0x000fe20000100800 */
[C---:B---3--:R-:W-:Y:S03]  /*43450*/  HMMA.1688.F32.TF32 R100, R88.reuse, R26, R248 ;  /* 0x0000001a5864723c */ /* 0x048fe600000810f8 */
[----:B------:R-:W3:Y:S04]  /*43460*/  LDL R44, [R1+0x1270] ;  /* 0x00127000012c7983 */ /* 0x000ee80000100800 */
[----:B------:R-:W-:Y:S04]  /*43470*/  STL.64 [R1+0x5e0], R96 ;  /* 0x0005e06001007387 */ /* 0x000fe80000100a00 */
[----:B------:R4:W-:Y:S02]  /*43480*/  STL.64 [R1+0x5e8], R98 ;  /* 0x0005e86201007387 */ /* 0x0009e40000100a00 */
[C---:B----4-:R-:W-:Y:S10]  /*43490*/  HMMA.1688.F32.TF32 R96, R88.reuse, R22, R140 ;  /* 0x000000165860723c */ /* 0x050ff4000008108c */
[----:B------:R-:W-:Y:S04]  /*434a0*/  STL.64 [R1+0x5f0], R100 ;  /* 0x0005f06401007387 */ /* 0x000fe80000100a00 */
[----:B------:R4:W-:Y:S04]  /*434b0*/  STL.64 [R1+0x5f8], R102 ;  /* 0x0005f86601007387 */ /* 0x0009e80000100a00 */
[----:B------:R-:W1:Y:S05]  /*434c0*/  LDL.LU R248, [R1+0x2800] ;  /* 0x0028000001f87983 */ /* 0x000e6a0000300800 */
[----:B------:R-:W-:Y:S04]  /*434d0*/  STL.64 [R1+0x600], R96 ;  /* 0x0006006001007387 */ /* 0x000fe80000100a00 */
[----:B------:R4:W-:Y:S04]  /*434e0*/  STL.64 [R1+0x608], R98 ;  /* 0x0006086201007387 */ /* 0x0009e80000100a00 */
[----:B------:R-:W1:Y:S04]  /*434f0*/  LDL.LU R249, [R1+0x2804] ;  /* 0x0028040001f97983 */ /* 0x000e680000300800 */
[----:B------:R-:W1:Y:S04]  /*43500*/  LDL.LU R250, [R1+0x2808] ;  /* 0x0028080001fa7983 */ /* 0x000e680000300800 */
[----:B------:R-:W1:Y:S01]  /*43510*/  LDL.LU R251, [R1+0x280c] ;  /* 0x00280c0001fb7983 */ /* 0x000e620000300800 */
[----:B------:R-:W-:Y:S03]  /*43520*/  HMMA.1688.F32.TF32 R92, R88, R18, R92 ;  /* 0x00000012585c723c */ /* 0x000fe6000008105c */
[----:B------:R-:W3:Y:S04]  /*43530*/  LDL.LU R140, [R1+0x27b0] ;  /* 0x0027b000018c7983 */ /* 0x000ee80000300800 */
[----:B------:R-:W3:Y:S04]  /*43540*/  LDL.LU R141, [R1+0x27b4] ;  /* 0x0027b400018d7983 */ /* 0x000ee80000300800 */
[----:B------:R-:W3:Y:S04]  /*43550*/  LDL.LU R142, [R1+0x27b8] ;  /* 0x0027b800018e7983 */ /* 0x000ee80000300800 */
[----:B------:R-:W3:Y:S04]  /*43560*/  LDL.LU R143, [R1+0x27bc] ;  /* 0x0027bc00018f7983 */ /* 0x000ee80000300800 */
[----:B------:R-:W3:Y:S04]  /*43570*/  LDL R45, [R1+0x1274] ;  /* 0x00127400012d7983 */ /* 0x000ee80000100800 */
[----:B------:R2:W-:Y:S01]  /*43580*/  STL.64 [R1+0x610], R92 ;  /* 0x0006105c01007387 */ /* 0x0005e20000100a00 */
[----:B------:R-:W-:-:S02]  /*43590*/  IMAD.MOV.U32 R172, RZ, RZ, R94 ;  /* 0x000000ffffac7224 */ /* 0x000fc400078e005e */
[----:B------:R-:W-:Y:S01]  /*435a0*/  IMAD.MOV.U32 R173, RZ, RZ, R95 ;  /* 0x000000ffffad7224 */ /* 0x000fe200078e005f */
[C---:B----4-:R-:W-:Y:S04]  /*435b0*/  HMMA.1688.F32.TF32 R100, R88.reuse, R186, R112 ;  /* 0x000000ba5864723c */ /* 0x050fe80000081070 */
[----:B------:R-:W-:Y:S04]  /*435c0*/  STL [R1+0x40d4], R173 ;  /* 0x0040d4ad01007387 */ /* 0x000fe80000100800 */
[----:B------:R-:W-:Y:S01]  /*435d0*/  STL [R1+0x40d0], R172 ;  /* 0x0040d0ac01007387 */ /* 0x000fe20000100800 */
[C---:B------:R-:W-:Y:S08]  /*435e0*/  HMMA.1688.F32.TF32 R96, R88.reuse, R182, R116 ;  /* 0x000000b65860723c */ /* 0x040ff00000081074 */
[C---:B--2---:R-:W-:Y:S11]  /*435f0*/  HMMA.1688.F32.TF32 R92, R88.reuse, R190, R108 ;  /* 0x000000be585c723c */ /* 0x044ff6000008106c */
[----:B------:R-:W-:Y:S11]  /*43600*/  @!UPT UIADD3 URZ, URZ, URZ, URZ ;  /* 0x0000003f3f3ff290 */ /* 0x000ff6000fffe03f */
[----:B------:R-:W-:Y:S01]  /*43610*/  @!UPT UIADD3 URZ, URZ, URZ, URZ ;  /* 0x0000003f3f3ff290 */ /* 0x000fe2000fffe03f */
[----:B------:R-:W-:Y:S04]  /*43620*/  STL.64 [R1+0x24f0], R92 ;  /* 0x0024f05c01007387 */ /* 0x000fe80000100a00 */
[----:B------:R2:W-:Y:S02]  /*43630*/  STL.64 [R1+0x24f8], R94 ;  /* 0x0024f85e01007387 */ /* 0x0005e40000100a00 */
[C---:B--2---:R-:W-:Y:S02]  /*43640*/  HMMA.1688.F32.TF32 R92, R88.reuse, R178, R120 ;  /* 0x000000b2585c723c */ /* 0x044fe40000081078 */
[----:B------:R-:W-:Y:S04]  /*43650*/  STL.64 [R1+0x24e0], R100 ;  /* 0x0024e06401007387 */ /* 0x000fe80000100a00 */
[----:B------:R2:W-:Y:S04]  /*43660*/  STL.64 [R1+0x24e8], R102 ;  /* 0x0024e86601007387 */ /* 0x0005e80000100a00 */
[----:B------:R-:W-:Y:S04]  /*43670*/  STL.64 [R1+0x24d0], R96 ;  /* 0x0024d06001007387 */ /* 0x000fe80000100a00 */
[----:B------:R4:W-:Y:S01]  /*43680*/  STL.64 [R1+0x24d8], R98 ;  /* 0x0024d86201007387 */ /* 0x0009e20000100a00 */
[C---:B--2---:R-:W-:Y:S08]  /*43690*/  HMMA.1688.F32.TF32 R100, R88.reuse, R174, R124 ;  /* 0x000000ae5864723c */ /* 0x044ff0000008107c */
[----:B------:R-:W-:Y:S01]  /*436a0*/  STL.64 [R1+0x24c0], R92 ;  /* 0x0024c05c01007387 */ /* 0x000fe20000100a00 */
[C---:B----4-:R-:W-:Y:S03]  /*436b0*/  HMMA.1688.F32.TF32 R96, R88.reuse, R170, R128 ;  /* 0x000000aa5860723c */ /* 0x050fe60000081080 */
[----:B------:R2:W-:Y:S05]  /*436c0*/  STL.64 [R1+0x24c8], R94 ;  /* 0x0024c85e01007387 */ /* 0x0005ea0000100a00 */
[C---:B--2---:R-:W-:Y:S06]  /*436d0*/  HMMA.1688.F32.TF32 R92, R88.reuse, R166, R136 ;  /* 0x000000a6585c723c */ /* 0x044fec0000081088 */
[----:B------:R-:W-:Y:S04]  /*436e0*/  STL.64 [R1+0x24b0], R100 ;  /* 0x0024b06401007387 */ /* 0x000fe80000100a00 */
[----:B------:R2:W-:Y:S05]  /*436f0*/  STL.64 [R1+0x24b8], R102 ;  /* 0x0024b86601007387 */ /* 0x0005ea0000100a00 */
[----:B------:R-:W-:Y:S04]  /*43700*/  STL.64 [R1+0x24a0], R96 ;  /* 0x0024a06001007387 */ /* 0x000fe80000100a00 */
[----:B------:R4:W-:Y:S01]  /*43710*/  STL.64 [R1+0x24a8], R98 ;  /* 0x0024a86201007387 */ /* 0x0009e20000100a00 */
[C---:B--2---:R-:W-:Y:S03]  /*43720*/  HMMA.1688.F32.TF32 R100, R88.reuse, R162, R196 ;  /* 0x000000a25864723c */ /* 0x044fe600000810c4 */
[----:B------:R-:W-:Y:S05]  /*43730*/  STL.64 [R1+0x2490], R92 ;  /* 0x0024905c01007387 */ /* 0x000fea0000100a00 */
[C---:B----4-:R-:W-:Y:S01]  /*43740*/  HMMA.1688.F32.TF32 R96, R88.reuse, R158, R200 ;  /* 0x0000009e5860723c */ /* 0x050fe200000810c8 */
[----:B------:R2:W-:Y:S07]  /*43750*/  STL.64 [R1+0x2498], R94 ;  /* 0x0024985e01007387 */ /* 0x0005ee0000100a00 */
[C---:B--2---:R-:W-:Y:S07]  /*43760*/  HMMA.1688.F32.TF32 R92, R88.reuse, R154, R204 ;  /* 0x0000009a585c723c */ /* 0x044fee00000810cc */
[----:B------:R-:W-:Y:S04]  /*43770*/  STL.64 [R1+0x2480], R100 ;  /* 0x0024806401007387 */ /* 0x000fe80000100a00 */
[----:B------:R2:W-:Y:S04]  /*43780*/  STL.64 [R1+0x2488], R102 ;  /* 0x0024886601007387 */ /* 0x0005e80000100a00 */
        /* <DEDUP_REMOVED lines=22> */
[----:B----4-:R-:W-:Y:S01]  /*438f0*/  HMMA.1688.F32.TF32 R96, R88, R10, R236 ;  /* 0x0000000a5860723c */ /* 0x010fe200000810ec */
[----:B------:R2:W-:Y:S07]  /*43900*/  STL.64 [R1+0x23f8], R94 ;  /* 0x0023f85e01007387 */ /* 0x0005ee0000100a00 */
[----:B-1----:R-:W-:Y:S08]  /*43910*/  HMMA.1688.F32.TF32 R120, R84, R82, R248 ;  /* 0x000000525478723c */ /* 0x002ff000000810f8 */
[C---:B--2---:R-:W-:Y:S08]  /*43920*/  HMMA.1688.F32.TF32 R92, R88.reuse, R6, R240 ;  /* 0x00000006585c723c */ /* 0x044ff000000810f0 */
[----:B------:R-:W-:Y:S01]  /*43930*/  HMMA.1688.F32.TF32 R88, R88, R194, R144 ;  /* 0x000000c25858723c */ /* 0x000fe20000081090 */
        /* <DEDUP_REMOVED lines=8> */
[----:B------:R4:W-:Y:S04]  /*439c0*/  STL.64 [R1+0x2008], R90 ;  /* 0x0020085a01007387 */ /* 0x0009e80000100a00 */
[----:B------:R2:W-:Y:S04]  /*439d0*/  STL.64 [R1+0x42c0], R120 ;  /* 0x0042c07801007387 */ /* 0x0005e80000100a00 */
[----:B-1----:R-:W4:Y:S04]  /*439e0*/  LDL.LU R96, [R1+0x870] ;  /* 0x0008700001607983 */ /* 0x002f280000300800 */
[----:B------:R-:W4:Y:S04]  /*439f0*/  LDL.LU R97, [R1+0x874] ;  /* 0x0008740001617983 */ /* 0x000f280000300800 */
[----:B--2---:R-:W2:Y:S04]  /*43a00*/  LDL.LU R98, [R1+0x878] ;  /* 0x0008780001627983 */ /* 0x004ea80000300800 */
        /* <DEDUP_REMOVED lines=53> */
[C---:B---3--:R-:W-:Y:S03]  /*43d60*/  HMMA.1688.F32.TF32 R248, R84.reuse, R78, R140 ;  /* 0x0000004e54f8723c */ /* 0x048fe6000008108c */
[----:B------:R-:W3:Y:S04]  /*43d70*/  LDL.LU R140, [R1+0x860] ;  /* 0x00086000018c7983 */ /* 0x000ee80000300800 */
[----:B------:R-:W3:Y:S04]  /*43d80*/  LDL.LU R141, [R1+0x864] ;  /* 0x00086400018d7983 */ /* 0x000ee80000300800 */
[----:B------:R-:W3:Y:S04]  /*43d90*/  LDL.LU R142, [R1+0x868] ;  /* 0x00086800018e7983 */ /* 0x000ee80000300800 */
[----:B------:R-:W3:Y:S04]  /*43da0*/  LDL.LU R143, [R1+0x86c] ;  /* 0x00086c00018f7983 */ /* 0x000ee80000300800 */
[----:B------:R-:W-:Y:S04]  /*43db0*/  LDS R92, [R44+0x22000] ;  /* 0x022000002c5c7984 */ /* 0x000fe80000000800 */
[----:B------:R-:W-:Y:S04]  /*43dc0*/  STL [R1+0x4270], R248 ;  /* 0x004270f801007387 */ /* 0x000fe80000100800 */
[----:B------:R-:W-:Y:S04]  /*43dd0*/  STL [R1+0x426c], R249 ;  /* 0x00426cf901007387 */ /* 0x000fe80000100800 */
[----:B------:R-:W-:Y:S04]  /*43de0*/  STL [R1+0x4268], R250 ;  /* 0x004268fa01007387 */ /* 0x000fe80000100800 */
[----:B------:R-:W-:Y:S04]  /*43df0*/  STL [R1+0x4264], R251 ;  /* 0x004264fb01007387 */ /* 0x000fe80000100800 */
[----:B------:R-:W-:Y:S04]  /*43e00*/  LDS R94, [R44+0x23000] ;  /* 0x023000002c5e7984 */ /* 0x000fe80000000800 */
[----:B------:R-:W-:Y:S04]  /*43e10*/  LDS R93, [R45+0x22000] ;  /* 0x022000002d5d7984 */ /* 0x000fe80000000800 */
[----:B------:R-:W1:Y:S01]  /*43e20*/  LDS R95, [R45+0x23000] ;  /* 0x023000002d5f7984 */ /* 0x000e620000000800 */
[C---:B--2---:R-:W-:Y:S08]  /*43e30*/  HMMA.1688.F32.TF32 R108, R84.reuse, R22, R108 ;  /* 0x00000016546c723c */ /* 0x044ff0000008106c */
[C---:B----4-:R-:W-:Y:S08]  /*43e40*/  HMMA.1688.F32.TF32 R112, R84.reuse, R26, R112 ;  /* 0x0000001a5470723c */ /* 0x050ff00000081070 */
[C---:B------:R-:W-:Y:S08]  /*43e50*/  HMMA.1688.F32.TF32 R88, R84.reuse, R42, R136 ;  /* 0x0000002a5458723c */ /* 0x040ff00000081088 */
[C---:B------:R-:W-:Y:S08]  /*43e60*/  HMMA.1688.F32.TF32 R208, R84.reuse, R54, R204 ;  /* 0x0000003654d0723c */ /* 0x040ff000000810cc */
[C---:B------:R-:W-:Y:S08]  /*43e70*/  HMMA.1688.F32.TF32 R144, R84.reuse, R50, R200 ;  /* 0x000000325490723c */ /* 0x040ff000000810c8 */
[C---:B------:R-:W-:Y:S07]  /*43e80*/  HMMA.1688.F32.TF32 R120, R84.reuse, R46, R196 ;  /* 0x0000002e5478723c */ /* 0x040fee00000810c4 */
[----:B------:R-:W-:Y:S04]  /*43e90*/  STL [R1+0x4280], R208 ;  /* 0x004280d001007387 */ /* 0x000fe80000100800 */
[----:B------:R-:W-:Y:S04]  /*43ea0*/  STL [R1+0x427c], R209 ;  /* 0x00427cd101007387 */ /* 0x000fe80000100800 */
[----:B------:R-:W-:Y:S01]  /*43eb0*/  STL [R1+0x4278], R210 ;  /* 0x004278d201007387 */ /* 0x000fe20000100800 */
[C---:B------:R-:W-:Y:S03]  /*43ec0*/  HMMA.1688.F32.TF32 R128, R84.reuse, R38, R128 ;  /* 0x000000265480723c */ /* 0x040fe60000081080 */
[----:B------:R-:W-:Y:S04]  /*43ed0*/  STL [R1+0x4274], R211 ;  /* 0x004274d301007387 */ /* 0x000fe80000100800 */
[----:B------:R-:W-:Y:S04]  /*43ee0*/  STL.64 [R1+0xf0], R144 ;  /* 0x0000f09001007387 */ /* 0x000fe80000100a00 */
[----:B------:R-:W-:Y:S04]  /*43ef0*/  STL.64 [R1+0xf8], R146 ;  /* 0x0000f89201007387 */ /* 0x000fe80000100a00 */
[----:B------:R-:W-:Y:S04]  /*43f00*/  STL.64 [R1+0xe0], R120 ;  /* 0x0000e07801007387 */ /* 0x000fe80000100a00 */
[----:B------:R2:W-:Y:S04]  /*43f10*/  STL.64 [R1+0xe8], R122 ;  /* 0x0000e87a01007387 */ /* 0x0005e80000100a00 */
[----:B------:R-:W-:Y:S04]  /*43f20*/  STL.64 [R1+0x360], R88 ;  /* 0x0003605801007387 */ /* 0x000fe80000100a00 */
[----:B------:R4:W-:Y:S01]  /*43f30*/  STL.64 [R1+0x368], R90 ;  /* 0x0003685a01007387 */ /* 0x0009e20000100a00 */
[C---:B--2---:R-:W-:Y:S08]  /*43f40*/  HMMA.1688.F32.TF32 R120, R84.reuse, R34, R124 ;  /* 0x000000225478723c */ /* 0x044ff0000008107c */
[C---:B----4-:R-:W-:Y:S01]  /*43f50*/  HMMA.1688.F32.TF32 R88, R84.reuse, R30, R116 ;  /* 0x0000001e5458723c */ /* 0x050fe20000081074 */
[----:B------:R-:W-:Y:S04]  /*43f60*/  STL.64 [R1+0x220], R128 ;  /* 0x0002208001007387 */ /* 0x000fe80000100a00 */
[----:B------:R-:W-:Y:S10]  /*43f70*/  STL.64 [R1+0x228], R130 ;  /* 0x0002288201007387 */ /* 0x000ff40000100a00 */
        /* <DEDUP_REMOVED lines=8> */
[----:B------:R2:W-:Y:S10]  /*44000*/  STL.64 [R1+0x548], R110 ;  /* 0x0005486e01007387 */ /* 0x0005f40000100a00 */
[----:B------:R-:W-:Y:S01]  /*44010*/  IMAD.MOV.U32 R176, RZ, RZ, R88 ;  /* 0x000000ffffb07224 */ /* 0x000fe200078e0058 */
[----:B--2---:R-:W-:Y:S01]  /*44020*/  HMMA.1688.F32.TF32 R108, R84, R190, R132 ;  /* 0x000000be546c723c */ /* 0x004fe20000081084 */
[----:B------:R-:W-:-:S02]  /*44030*/  IMAD.MOV.U32 R177, RZ, RZ, R89 ;  /* 0x000000ffffb17224 */ /* 0x000fc400078e0059 */
[----:B------:R-:W-:Y:S02]  /*44040*/  IMAD.MOV.U32 R164, RZ, RZ, R90 ;  /* 0x000000ffffa47224 */ /* 0x000fe400078e005a */
[----:B------:R-:W-:-:S03]  /*44050*/  IMAD.MOV.U32 R165, RZ, RZ, R91 ;  /* 0x000000ffffa57224 */ /* 0x000fc600078e005b */
[C---:B------:R-:W-:Y:S02]  /*44060*/  HMMA.1688.F32.TF32 R88, R84.reuse, R186, R104 ;  /* 0x000000ba5458723c */ /* 0x040fe40000081068 */
[----:B------:R-:W-:Y:S04]  /*44070*/  STL [R1+0x40e4], R165 ;  /* 0x0040e4a501007387 */ /* 0x000fe80000100800 */
[----:B------:R-:W-:Y:S02]  /*44080*/  STL [R1+0x40e0], R164 ;  /* 0x0040e0a401007387 */ /* 0x000fe40000100800 */
[C---:B------:R-:W-:Y:S02]  /*44090*/  HMMA.1688.F32.TF32 R104, R84.reuse, R182, R100 ;  /* 0x000000b65468723c */ /* 0x040fe40000081064 */
[----:B------:R-:W-:Y:S04]  /*440a0*/  STL [R1+0x40dc], R177 ;  /* 0x0040dcb101007387 */ /* 0x000fe80000100800 */
[----:B------:R-:W-:Y:S02]  /*440b0*/  STL [R1+0x40d8], R176 ;  /* 0x0040d8b001007387 */ /* 0x000fe40000100800 */
[C---:B------:R-:W-:Y:S02]  /*440c0*/  HMMA.1688.F32.TF32 R100, R84.reuse, R178, R96 ;  /* 0x000000b25464723c */ /* 0x040fe40000081060 */
[----:B------:R-:W-:Y:S04]  /*440d0*/  STL.64 [R1+0x2560], R108 ;  /* 0x0025606c01007387 */ /* 0x000fe80000100a00 */
[----:B------:R-:W-:Y:S04]  /*440e0*/  STL.64 [R1+0x2568], R110 ;  /* 0x0025686e01007387 */ /* 0x000fe80000100a00 */
[----:B------:R-:W-:Y:S04]  /*440f0*/  STL.64 [R1+0x2550], R88 ;  /* 0x0025505801007387 */ /* 0x000fe80000100a00 */
[----:B------:R3:W-:Y:S02]  /*44100*/  STL.64 [R1+0x2558], R90 ;  /* 0x0025585a01007387 */ /* 0x0007e40000100a00 */
[----:B---3--:R-:W-:Y:S02]  /*44110*/  HMMA.1688.F32.TF32 R88, R84, R174, R140 ;  /* 0x000000ae5458723c */ /* 0x008fe4000008108c */
[----:B------:R-:W-:Y:S04]  /*44120*/  STL.64 [R1+0x2540], R104 ;  /* 0x0025406801007387 */ /* 0x000fe80000100a00 */
[----:B------:R-:W-:Y:S04]  /*44130*/  STL.64 [R1+0x2548], R106 ;  /* 0x0025486a01007387 */ /* 0x000fe80000100a00 */
[----:B------:R-:W2:Y:S04]  /*44140*/  LDL.LU R96, [R1+0x27c0] ;  /* 0x0027c00001607983 */ /* 0x000ea80000300800 */
[----:B------:R3:W-:Y:S04]  /*44150*/  STL.64 [R1+0x2530], R100 ;  /* 0x0025306401007387 */ /* 0x0007e80000100a00 */
[----:B------:R4:W-:Y:S05]  /*44160*/  STL.64 [R1+0x2538], R102 ;  /* 0x0025386601007387 */ /* 0x0009ea0000100a00 */
[----:B------:R-:W-:Y:S04]  /*44170*/  STL.64 [R1+0x2520], R88 ;  /* 0x0025205801007387 */ /* 0x000fe80000100a00 */
[----:B------:R1:W-:Y:S04]  /*44180*/  STL.64 [R1+0x2528], R90 ;  /* 0x0025285a01007387 */ /* 0x0003e80000100a00 */
[----:B------:R-:W2:Y:S04]  /*44190*/  LDL.LU R97, [R1+0x27c4] ;  /* 0x0027c40001617983 */ /* 0x000ea80000300800 */
[----:B------:R-:W2:Y:S04]  /*441a0*/  LDL.LU R98, [R1+0x27c8] ;  /* 0x0027c80001627983 */ /* 0x000ea80000300800 */
[----:B------:R-:W2:Y:S04]  /*441b0*/  LDL.LU R99, [R1+0x27cc] ;  /* 0x0027cc0001637983 */ /* 0x000ea80000300800 */
[----:B------:R-:W2:Y:S04]  /*441c0*/  LDL.LU R244, [R1+0x2910] ;  /* 0x0029100001f47983 */ /* 0x000ea80000300800 */
[----:B------:R-:W2:Y:S01]  /*441d0*/  LDL.LU R245, [R1+0x2914] ;  /* 0x0029140001f57983 */ /* 0x000ea20000300800 */
[----:B------:R-:W-:-:S03]  /*441e0*/  IMAD.MOV.U32 R114, RZ, RZ, R80 ;  /* 0x000000ffff727224 */ /* 0x000fc600078e0050 */
[----:B------:R-:W2:Y:S01]  /*441f0*/  LDL.LU R246, [R1+0x2918] ;  /* 0x0029180001f67983 */ /* 0x000ea20000300800 */
[----:B------:R-:W-:-:S03]  /*44200*/  IMAD.MOV.U32 R115, RZ, RZ, R81 ;  /* 0x000000ffff737224 */ /* 0x000fc600078e0051 */
[----:B------:R-:W2:Y:S04]  /*44210*/  LDL.LU R247, [R1+0x291c] ;  /* 0x00291c0001f77983 */ /* 0x000ea80000300800 */
[----:B------:R-:W2:Y:S04]  /*44220*/  LDL.LU R112, [R1+0x780] ;  /* 0x0007800001707983 */ /* 0x000ea80000300800 */
[----:B------:R-:W2:Y:S04]  /*44230*/  LDL.LU R113, [R1+0x784] ;  /* 0x0007840001717983 */ /* 0x000ea80000300800 */
[----:B------:R-:W2:Y:S04]  /*44240*/  LDL.LU R80, [R1+0x4404] ;  /* 0x0044040001507983 */ /* 0x000ea80000300800 */
[----:B------:R-:W3:Y:S01]  /*44250*/  LDL.LU R81, [R1+0x4400] ;  /* 0x0044000001517983 */ /* 0x000ee20000300800 */
[----:B------:R-:W-:-:S02]  /*44260*/  IMAD.MOV.U32 R116, RZ, RZ, R53 ;  /* 0x000000ffff747224 */ /* 0x000fc400078e0035 */
[----:B------:R-:W-:Y:S01]  /*44270*/  IMAD.MOV.U32 R117, RZ, RZ, R52 ;  /* 0x000000ffff757224 */ /* 0x000fe200078e0034 */
[----:B------:R-:W4:Y:S01]  /*44280*/  LDL.LU R53, [R1+0x43fc] ;  /* 0x0043fc0001357983 */ /* 0x000f220000300800 */
[----:B------:R-:W-:Y:S02]  /*44290*/  IMAD.MOV.U32 R118, RZ, RZ, R76 ;  /* 0x000000ffff767224 */ /* 0x000fe400078e004c */
[----:B------:R-:W-:Y:S01]  /*442a0*/  IMAD.MOV.U32 R119, RZ, RZ, R77 ;  /* 0x000000ffff777224 */ /* 0x000fe200078e004d */
[----:B------:R-:W4:Y:S04]  /*442b0*/  LDL.LU R52, [R1+0x43f8] ;  /* 0x0043f80001347983 */ /* 0x000f280000300800 */
[----:B------:R-:W4:Y:S04]  /*442c0*/  LDL.LU R76, [R1+0x43f4] ;  /* 0x0043f400014c7983 */ /* 0x000f280000300800 */
[----:B------:R-:W4:Y:S04]  /*442d0*/  LDL.LU R77, [R1+0x43f0] ;  /* 0x0043f000014d7983 */ /* 0x000f280000300800 */
[----:B------:R-:W4:Y:S04]  /*442e0*/  LDL.LU R124, [R1+0x7a0] ;  /* 0x0007a000017c7983 */ /* 0x000f280000300800 */
[----:B------:R-:W4:Y:S01]  /*442f0*/  LDL.LU R125, [R1+0x7a4] ;  /* 0x0007a400017d7983 */ /* 0x000f220000300800 */
[----:B--2---:R-:W-:-:S02]  /*44300*/  IMAD.MOV.U32 R127, RZ, RZ, R80 ;  /* 0x000000ffff7f7224 */ /* 0x004fc400078e0050 */
[----:B---3--:R-:W-:Y:S02]  /*44310*/  IMAD.MOV.U32 R126, RZ, RZ, R81 ;  /* 0x000000ffff7e7224 */ /* 0x008fe400078e0051 */
[----:B------:R-:W2:Y:S04]  /*44320*/  LDL.LU R81, [R1+0x43ec] ;  /* 0x0043ec0001517983 */ /* 0x000ea80000300800 */
[----:B------:R-:W3:Y:S04]  /*44330*/  LDL.LU R80, [R1+0x43e8] ;  /* 0x0043e80001507983 */ /* 0x000ee80000300800 */
[----:B------:R-:W4:Y:S04]  /*44340*/  LDL.LU R136, [R1+0x7c0] ;  /* 0x0007c00001887983 */ /* 0x000f280000300800 */
        /* <DEDUP_REMOVED lines=25> */
[----:B------:R-:W1:Y:S04]  /*444e0*/  LDL.LU R228, [R1+0x840] ;  /* 0x0008400001e47983 */ /* 0x000e680000300800 */
[----:B------:R-:W1:Y:S04]  /*444f0*/  LDL.LU R229, [R1+0x844] ;  /* 0x0008440001e57983 */ /* 0x000e680000300800 */
[----:B------:R-:W1:Y:S04]  /*44500*/  LDL.LU R230, [R1+0x848] ;  /* 0x0008480001e67983 */ /* 0x000e680000300800 */
[----:B------:R-:W1:Y:S04]  /*44510*/  LDL.LU R231, [R1+0x84c] ;  /* 0x00084c0001e77983 */ /* 0x000e680000300800 */
        /* <DEDUP_REMOVED lines=14> */
[----:B--2---:R-:W-:Y:S02]  /*44600*/  IMAD.MOV.U32 R207, RZ, RZ, R80 ;  /* 0x000000ffffcf7224 */ /* 0x004fe400078e0050 */
[----:B---3--:R-:W-:Y:S02]  /*44610*/  IMAD.MOV.U32 R206, RZ, RZ, R81 ;  /* 0x000000ffffce7224 */ /* 0x008fe400078e0051 */
        /* <DEDUP_REMOVED lines=22> */
[C---:B-1----:R-:W-:Y:S08]  /*44780*/  HMMA.1688.F32.TF32 R88, R84.reuse, R166, R228 ;  /* 0x000000a65458723c */ /* 0x042ff000000810e4 */
[C---:B------:R-:W-:Y:S08]  /*44790*/  HMMA.1688.F32.TF32 R144, R84.reuse, R170, R232 ;  /* 0x000000aa5490723c */ /* 0x040ff000000810e8 */
[C---:B------:R-:W-:Y:S11]  /*447a0*/  HMMA.1688.F32.TF32 R120, R84.reuse, R162, R224 ;  /* 0x000000a25478723c */ /* 0x040ff600000810e0 */
[----:B------:R-:W-:Y:S04]  /*447b0*/  @!UPT UIADD3 URZ, URZ, URZ, URZ ;  /* 0x0000003f3f3ff290 */ /* 0x000fe8000fffe03f */
[----:B------:R-:W-:Y:S04]  /*447c0*/  STL.64 [R1+0x2510], R144 ;  /* 0x0025109001007387 */ /* 0x000fe80000100a00 */
[----:B------:R1:W-:Y:S04]  /*447d0*/  STL.64 [R1+0x2518], R146 ;  /* 0x0025189201007387 */ /* 0x0003e80000100a00 */
[----:B------:R-:W-:Y:S04]  /*447e0*/  STL.64 [R1+0x2500], R88 ;  /* 0x0025005801007387 */ /* 0x000fe80000100a00 */
[----:B------:R1:W-:Y:S02]  /*447f0*/  STL.64 [R1+0x2508], R90 ;  /* 0x0025085a01007387 */ /* 0x0003e40000100a00 */
[C---:B-1----:R-:W-:Y:S08]  /*44800*/  HMMA.1688.F32.TF32 R144, R84.reuse, R158, R220 ;  /* 0x0000009e5490723c */ /* 0x042ff000000810dc */
[C---:B------:R-:W-:Y:S01]  /*44810*/  HMMA.1688.F32.TF32 R88, R84.reuse, R154, R216 ;  /* 0x0000009a5458723c */ /* 0x040fe200000810d8 */
[----:B------:R-:W-:Y:S04]  /*44820*/  STL.64 [R1+0x23d0], R120 ;  /* 0x0023d07801007387 */ /* 0x000fe80000100a00 */
[----:B------:R1:W-:Y:S10]  /*44830*/  STL.64 [R1+0x23d8], R122 ;  /* 0x0023d87a01007387 */ /* 0x0003f40000100a00 */
[----:B------:R-:W-:Y:S01]  /*44840*/  STL.64 [R1+0x1fd0], R144 ;  /* 0x001fd09001007387 */ /* 0x000fe20000100a00 */
[C---:B-1----:R-:W-:Y:S03]  /*44850*/  HMMA.1688.F32.TF32 R120, R84.reuse, R150, R212 ;  /* 0x000000965478723c */ /* 0x042fe600000810d4 */
[----:B------:R1:W-:Y:S04]  /*44860*/  STL.64 [R1+0x1fd8], R146 ;  /* 0x001fd89201007387 */ /* 0x0003e80000100a00 */
[----:B------:R-:W-:Y:S04]  /*44870*/  STL.64 [R1+0x2600], R88 ;  /* 0x0026005801007387 */ /* 0x000fe80000100a00 */
[----:B------:R1:W-:Y:S02]  /*44880*/  STL.64 [R1+0x2608], R90 ;  /* 0x0026085a01007387 */ /* 0x0003e40000100a00 */
[C---:B-1----:R-:W-:Y:S08]  /*44890*/  HMMA.1688.F32.TF32 R144, R84.reuse, R74, R204 ;  /* 0x0000004a5490723c */ /* 0x042ff000000810cc */
[C---:B------:R-:W-:Y:S02]  /*448a0*/  HMMA.1688.F32.TF32 R88, R84.reuse, R70, R200 ;  /* 0x000000465458723c */ /* 0x040fe400000810c8 */
[----:B------:R-:W-:Y:S04]  /*448b0*/  STL.64 [R1+0x25f0], R120 ;  /* 0x0025f07801007387 */ /* 0x000fe80000100a00 */
[----:B------:R1:W-:Y:S02]  /*448c0*/  STL.64 [R1+0x25f8], R122 ;  /* 0x0025f87a01007387 */ /* 0x0003e40000100a00 */
[C---:B------:R-:W-:Y:S07]  /*448d0*/  HMMA.1688.F32.TF32 R136, R84.reuse, R62, R136 ;  /* 0x0000003e5488723c */ /* 0x040fee0000081088 */
[----:B------:R-:W-:Y:S01]  /*448e0*/  STL.64 [R1+0x25e0], R144 ;  /* 0x0025e09001007387 */ /* 0x000fe20000100a00 */
[C---:B-1----:R-:W-:Y:S03]  /*448f0*/  HMMA.1688.F32.TF32 R120, R84.reuse, R66, R196 ;  /* 0x000000425478723c */ /* 0x042fe600000810c4 */
[----:B------:R-:W-:Y:S04]  /*44900*/  STL.64 [R1+0x25e8], R146 ;  /* 0x0025e89201007387 */ /* 0x000fe80000100a00 */
[----:B------:R-:W-:Y:S04]  /*44910*/  STL.64 [R1+0x25d0], R88 ;  /* 0x0025d05801007387 */ /* 0x000fe80000100a00 */
[----:B------:R1:W-:Y:S02]  /*44920*/  STL.64 [R1+0x25d8], R90 ;  /* 0x0025d85a01007387 */ /* 0x0003e40000100a00 */
[----:B-1----:R-:W-:Y:S10]  /*44930*/  HMMA.1688.F32.TF32 R88, R84, R58, R128 ;  /* 0x0000003a5458723c */ /* 0x002ff40000081080 */
[----:B------:R-:W-:Y:S01]  /*44940*/  STL.64 [R1+0x25c0], R120 ;  /* 0x0025c07801007387 */ /* 0x000fe20000100a00 */
[----:B------:R-:W-:-:S02]  /*44950*/  IMAD.MOV.U32 R108, RZ, RZ, R189 ;  /* 0x000000ffff6c7224 */ /* 0x000fc400078e00bd */
[----:B------:R-:W-:Y:S01]  /*44960*/  IMAD.MOV.U32 R109, RZ, RZ, R188 ;  /* 0x000000ffff6d7224 */ /* 0x000fe200078e00bc */
[----:B------:R1:W-:Y:S01]  /*44970*/  STL.64 [R1+0x25c8], R122 ;  /* 0x0025c87a01007387 */ /* 0x0003e20000100a00 */
[----:B------:R-:W-:Y:S02]  /*44980*/  IMAD.MOV.U32 R110, RZ, RZ, R185 ;  /* 0x000000ffff6e7224 */ /* 0x000fe400078e00b9 */
[----:B------:R-:W-:Y:S01]  /*44990*/  IMAD.MOV.U32 R111, RZ, RZ, R184 ;  /* 0x000000ffff6f7224 */ /* 0x000fe200078e00b8 */
[----:B------:R-:W-:Y:S01]  /*449a0*/  STL.64 [R1+0x25b0], R136 ;  /* 0x0025b08801007387 */ /* 0x000fe20000100a00 */
[C---:B------:R-:W-:Y:S03]  /*449b0*/  HMMA.1688.F32.TF32 R116, R84.reuse, R10, R116 ;  /* 0x0000000a5474723c */ /* 0x040fe60000081074 */
[----:B------:R-:W-:Y:S05]  /*449c0*/  STL.64 [R1+0x25b8], R138 ;  /* 0x0025b88a01007387 */ /* 0x000fea0000100a00 */
[----:B-1----:R-:W-:Y:S01]  /*449d0*/  HMMA.1688.F32.TF32 R120, R84, R14, R124 ;  /* 0x0000000e5478723c */ /* 0x002fe2000008107c */
[----:B------:R-:W-:Y:S04]  /*449e0*/  STL.64 [R1+0x25a0], R88 ;  /* 0x0025a05801007387 */ /* 0x000fe80000100a00 */
[----:B------:R1:W-:Y:S03]  /*449f0*/  STL.64 [R1+0x25a8], R90 ;  /* 0x0025a85a01007387 */ /* 0x0003e60000100a00 */
[----:B------:R-:W-:Y:S08]  /*44a00*/  HMMA.1688.F32.TF32 R204, R92, R82, R244 ;  /* 0x000000525ccc723c */ /* 0x000ff000000810f4 */
[C---:B-1----:R-:W-:Y:S08]  /*44a10*/  HMMA.1688.F32.TF32 R88, R84.reuse, R6, R112 ;  /* 0x000000065458723c */ /* 0x042ff00000081070 */
        /* <DEDUP_REMOVED lines=11> */
[----:B------:R-:W-:Y:S04]  /*44ad0*/  LDS R88, [R44+0x22080] ;  /* 0x022080002c587984 */ /* 0x000fe80000000800 */
[----:B------:R-:W-:Y:S04]  /*44ae0*/  LDS R90, [R44+0x23080] ;  /* 0x023080002c5a7984 */ /* 0x000fe80000000800 */
[----:B------:R-:W-:Y:S04]  /*44af0*/  LDS R89, [R45+0x22080] ;  /* 0x022080002d597984 */ /* 0x000fe80000000800 */
[----:B------:R-:W1:Y:S01]  /*44b00*/  LDS R91, [R45+0x23080] ;  /* 0x023080002d5b7984 */ /* 0x000e620000000800 */
[C---:B--2---:R-:W-:Y:S11]  /*44b10*/  HMMA.1688.F32.TF32 R84, R92.reuse, R78, R132 ;  /* 0x0000004e5c54723c */ /* 0x044ff60000081084 */
[----:B------:R-:W-:Y:S11]  /*44b20*/  @!UPT UIADD3 URZ, URZ, URZ, URZ ;  /* 0x0000003f3f3ff290 */ /* 0x000ff6000fffe03f */
[----:B------:R-:W-:Y:S01]  /*44b30*/  @!UPT UIADD3 URZ, URZ, URZ, URZ ;  /* 0x0000003f3f3ff290 */ /* 0x000fe2000fffe03f */
[----:B------:R3:W-:Y:S01]  /*44b40*/  STL.64 [R1+0xd0], R84 ;  /* 0x0000d05401007387 */ /* 0x0007e20000100a00 */
[----:B------:R-:W-:Y:S02]  /*44b50*/  IMAD.MOV.U32 R208, RZ, RZ, R86 ;  /* 0x000000ffffd07224 */ /* 0x000fe400078e0056 */
[----:B------:R-:W-:Y:S02]  /*44b60*/  IMAD.MOV.U32 R209, RZ, RZ, R87 ;  /* 0x000000ffffd17224 */ /* 0x000fe400078e0057 */
[C---:B---3--:R-:W-:Y:S03]  /*44b70*/  HMMA.1688.F32.TF32 R84, R92.reuse, R54, R104 ;  /* 0x000000365c54723c */ /* 0x048fe60000081068 */
[----:B------:R-:W-:Y:S04]  /*44b80*/  STL [R1+0x4288], R209 ;  /* 0x004288d101007387 */ /* 0x000fe80000100800 */
[----:B------:R-:W-:Y:S01]  /*44b90*/  STL [R1+0x4284], R208 ;  /* 0x004284d001007387 */ /* 0x000fe20000100800 */
[C---:B------:R-:W-:Y:S08]  /*44ba0*/  HMMA.1688.F32.TF32 R104, R92.reuse, R50, R100 ;  /* 0x000000325c68723c */ /* 0x040ff00000081064 */
[C---:B------:R-:W-:Y:S07]  /*44bb0*/  HMMA.1688.F32.TF32 R100, R92.reuse, R46, R96 ;  /* 0x0000002e5c64723c */ /* 0x040fee0000081060 */
[----:B------:R-:W-:Y:S04]  /*44bc0*/  STL.64 [R1+0xc0], R84 ;  /* 0x0000c05401007387 */ /* 0x000fe80000100a00 */
[----:B------:R2:W-:Y:S02]  /*44bd0*/  STL.64 [R1+0xc8], R86 ;  /* 0x0000c85601007387 */ /* 0x0005e40000100a00 */
[C---:B--2---:R-:W-:Y:S02]  /*44be0*/  HMMA.1688.F32.TF32 R84, R92.reuse, R42, R140 ;  /* 0x0000002a5c54723c */ /* 0x044fe4000008108c */
        /* <DEDUP_REMOVED lines=10> */
[----:B---3--:R-:W3:Y:S04]  /*44c90*/  LDL.LU R100, [R1+0xb90] ;  /* 0x000b900001647983 */ /* 0x008ee80000300800 */
[----:B------:R-:W3:Y:S04]  /*44ca0*/  LDL.LU R101, [R1+0xb94] ;  /* 0x000b940001657983 */ /* 0x000ee80000300800 */
[----:B-1----:R-:W3:Y:S04]  /*44cb0*/  LDL.LU R102, [R1+0xb98] ;  /* 0x000b980001667983 */ /* 0x002ee80000300800 */
        /* <DEDUP_REMOVED lines=86> */
[C---:B---3--:R-:W-:Y:S08]  /*45220*/  HMMA.1688.F32.TF32 R144, R92.reuse, R38, R144 ;  /* 0x000000265c90723c */ /* 0x048ff00000081090 */
[C---:B----4-:R-:W-:Y:S11]  /*45230*/  HMMA.1688.F32.TF32 R84, R92.reuse, R30, R236 ;  /* 0x0000001e5c54723c */ /* 0x050ff600000810ec */
[----:B------:R-:W-:Y:S04]  /*45240*/  @!UPT UIADD3 URZ, URZ, URZ, URZ ;  /* 0x0000003f3f3ff290 */ /* 0x000fe8000fffe03f */
[----:B------:R-:W-:Y:S04]  /*45250*/  STL.64 [R1+0x2f0], R144 ;  /* 0x0002f09001007387 */ /* 0x000fe80000100a00 */
[----:B------:R1:W-:Y:S04]  /*45260*/  STL.64 [R1+0x2f8], R146 ;  /* 0x0002f89201007387 */ /* 0x0003e80000100a00 */
[----:B------:R-:W-:Y:S04]  /*45270*/  STL.64 [R1+0x440], R120 ;  /* 0x0004407801007387 */ /* 0x000fe80000100a00 */
[----:B------:R-:W-:Y:S01]  /*45280*/  STL.64 [R1+0x448], R122 ;  /* 0x0004487a01007387 */ /* 0x000fe20000100a00 */
[C---:B-1----:R-:W-:Y:S03]  /*45290*/  HMMA.1688.F32.TF32 R144, R92.reuse, R26, R232 ;  /* 0x0000001a5c90723c */ /* 0x042fe600000810e8 */
[----:B------:R-:W-:Y:S04]  /*452a0*/  STL.64 [R1+0x430], R84 ;  /* 0x0004305401007387 */ /* 0x000fe80000100a00 */
[----:B------:R1:W-:Y:S02]  /*452b0*/  STL.64 [R1+0x438], R86 ;  /* 0x0004385601007387 */ /* 0x0003e40000100a00 */
[C---:B-1----:R-:W-:Y:S08]  /*452c0*/  HMMA.1688.F32.TF32 R84, R92.reuse, R18, R224 ;  /* 0x000000125c54723c */ /* 0x042ff000000810e0 */
[C---:B------:R-:W-:Y:S06]  /*452d0*/  HMMA.1688.F32.TF32 R120, R92.reuse, R22, R228 ;  /* 0x000000165c78723c */ /* 0x040fec00000810e4 */
[----:B------:R-:W-:Y:S04]  /*452e0*/  STL.64 [R1+0x520], R144 ;  /* 0x0005209001007387 */ /* 0x000fe80000100a00 */
[----:B------:R1:W-:Y:S06]  /*452f0*/  STL.64 [R1+0x528], R146 ;  /* 0x0005289201007387 */ /* 0x0003ec0000100a00 */
[----:B------:R-:W-:Y:S01]  /*45300*/  IMAD.MOV.U32 R177, RZ, RZ, R84 ;  /* 0x000000ffffb17224 */ /* 0x000fe200078e0054 */
[----:B-1----:R-:W-:Y:S01]  /*45310*/  HMMA.1688.F32.TF32 R144, R92, R190, R220 ;  /* 0x000000be5c90723c */ /* 0x002fe200000810dc */
[----:B------:R-:W-:-:S02]  /*45320*/  IMAD.MOV.U32 R176, RZ, RZ, R85 ;  /* 0x000000ffffb07224 */ /* 0x000fc400078e0055 */
[----:B------:R-:W-:Y:S02]  /*45330*/  IMAD.MOV.U32 R173, RZ, RZ, R86 ;  /* 0x000000ffffad7224 */ /* 0x000fe400078e0056 */
[----:B------:R-:W-:-:S03]  /*45340*/  IMAD.MOV.U32 R172, RZ, RZ, R87 ;  /* 0x000000ffffac7224 */ /* 0x000fc600078e0057 */
[C---:B------:R-:W-:Y:S01]  /*45350*/  HMMA.1688.F32.TF32 R84, R92.reuse, R186, R216 ;  /* 0x000000ba5c54723c */ /* 0x040fe200000810d8 */
[----:B------:R-:W-:Y:S04]  /*45360*/  STL.64 [R1+0x510], R120 ;  /* 0x0005107801007387 */ /* 0x000fe80000100a00 */
[----:B------:R1:W-:Y:S04]  /*45370*/  STL.64 [R1+0x518], R122 ;  /* 0x0005187a01007387 */ /* 0x0003e80000100a00 */
[----:B------:R-:W-:Y:S04]  /*45380*/  STL [R1+0x40f4], R177 ;  /* 0x0040f4b101007387 */ /* 0x000fe80000100800 */
[----:B------:R-:W-:Y:S04]  /*45390*/  STL [R1+0x40f0], R176 ;  /* 0x0040f0b001007387 */ /* 0x000fe80000100800 */
[----:B------:R-:W-:Y:S01]  /*453a0*/  STL [R1+0x40ec], R173 ;  /* 0x0040ecad01007387 */ /* 0x000fe20000100800 */
[C---:B-1----:R-:W-:Y:S03]  /*453b0*/  HMMA.1688.F32.TF32 R120, R92.reuse, R182, R212 ;  /* 0x000000b65c78723c */ /* 0x042fe600000810d4 */
[----:B------:R-:W-:Y:S04]  /*453c0*/  STL [R1+0x40e8], R172 ;  /* 0x0040e8ac01007387 */ /* 0x000fe80000100800 */
[----:B------:R-:W-:Y:S04]  /*453d0*/  STL.64 [R1+0x680], R144 ;  /* 0x0006809001007387 */ /* 0x000fe80000100a00 */
[----:B------:R1:W-:Y:S04]  /*453e0*/  STL.64 [R1+0x688], R146 ;  /* 0x0006889201007387 */ /* 0x0003e80000100a00 */
[----:B------:R-:W-:Y:S04]  /*453f0*/  STL.64 [R1+0x690], R84 ;  /* 0x0006905401007387 */ /* 0x000fe80000100a00 */
[----:B------:R2:W-:Y:S01]  /*45400*/  STL.64 [R1+0x698], R86 ;  /* 0x0006985601007387 */ /* 0x0005e20000100a00 */
[C---:B-1----:R-:W-:Y:S08]  /*45410*/  HMMA.1688.F32.TF32 R144, R92.reuse, R178, R200 ;  /* 0x000000b25c90723c */ /* 0x042ff000000810c8 */
[C---:B--2---:R-:W-:Y:S01]  /*45420*/  HMMA.1688.F32.TF32 R84, R92.reuse, R174, R196 ;  /* 0x000000ae5c54723c */ /* 0x044fe200000810c4 */
[----:B------:R-:W-:Y:S04]  /*45430*/  STL.64 [R1+0x6a0], R120 ;  /* 0x0006a07801007387 */ /* 0x000fe80000100a00 */
[----:B------:R1:W-:Y:S03]  /*45440*/  STL.64 [R1+0x6a8], R122 ;  /* 0x0006a87a01007387 */ /* 0x0003e60000100a00 */
[C---:B------:R-:W-:Y:S07]  /*45450*/  HMMA.1688.F32.TF32 R128, R92.reuse, R166, R128 ;  /* 0x000000a65c80723c */ /* 0x040fee0000081080 */
[----:B------:R-:W-:Y:S01]  /*45460*/  STL.64 [R1+0x6b0], R144 ;  /* 0x0006b09001007387 */ /* 0x000fe20000100a00 */
[C---:B-1----:R-:W-:Y:S03]  /*45470*/  HMMA.1688.F32.TF32 R120, R92.reuse, R170, R136 ;  /* 0x000000aa5c78723c */ /* 0x042fe60000081088 */
[----:B------:R-:W-:Y:S04]  /*45480*/  STL.64 [R1+0x6b8], R146 ;  /* 0x0006b89201007387 */ /* 0x000fe80000100a00 */
[----:B------:R-:W-:Y:S04]  /*45490*/  STL.64 [R1+0x6c0], R84 ;  /* 0x0006c05401007387 */ /* 0x000fe80000100a00 */
[----:B------:R1:W-:Y:S02]  /*454a0*/  STL.64 [R1+0x6c8], R86 ;  /* 0x0006c85601007387 */ /* 0x0003e40000100a00 */
[C---:B-1----:R-:W-:Y:S10]  /*454b0*/  HMMA.1688.F32.TF32 R84, R92.reuse, R162, R124 ;  /* 0x000000a25c54723c */ /* 0x042ff4000008107c */
[----:B------:R-:W-:Y:S04]  /*454c0*/  STL.64 [R1+0x6d0], R120 ;  /* 0x0006d07801007387 */ /* 0x000fe80000100a00 */
[----:B------:R1:W-:Y:S04]  /*454d0*/  STL.64 [R1+0x6d8], R122 ;  /* 0x0006d87a01007387 */ /* 0x0003e80000100a00 */
[----:B------:R-:W-:Y:S04]  /*454e0*/  STL.64 [R1+0x6e0], R128 ;  /* 0x0006e08001007387 */ /* 0x000fe80000100a00 */
[----:B------:R-:W-:Y:S01]  /*454f0*/  STL.64 [R1+0x6e8], R130 ;  /* 0x0006e88201007387 */ /* 0x000fe20000100a00 */
[C---:B-1----:R-:W-:Y:S03]  /*45500*/  HMMA.1688.F32.TF32 R120, R92.reuse, R158, R116 ;  /* 0x0000009e5c78723c */ /* 0x042fe60000081074 */
[----:B------:R-:W-:Y:S05]  /*45510*/  STL.64 [R1+0x6f0], R84 ;  /* 0x0006f05401007387 */ /* 0x000fea0000100a00 */
[C---:B------:R-:W-:Y:S01]  /*45520*/  HMMA.1688.F32.TF32 R116, R92.reuse, R154, R112 ;  /* 0x0000009a5c74723c */ /* 0x040fe20000081070 */
[----:B------:R1:W-:Y:S07]  /*45530*/  STL.64 [R1+0x6f8], R86 ;  /* 0x0006f85601007387 */ /* 0x0003ee0000100a00 */
[C---:B-1----:R-:W-:Y:S07]  /*45540*/  HMMA.1688.F32.TF32 R84, R92.reuse, R150, R108 ;  /* 0x000000965c54723c */ /* 0x042fee000008106c */
[----:B------:R-:W-:Y:S04]  /*45550*/  STL.64 [R1+0x700], R120 ;  /* 0x0007007801007387 */ /* 0x000fe80000100a00 */
[----:B------:R-:W-:Y:S01]  /*45560*/  STL.64 [R1+0x708], R122 ;  /* 0x0007087a01007387 */ /* 0x000fe20000100a00 */
[C---:B------:R-:W-:Y:S03]  /*45570*/  HMMA.1688.F32.TF32 R112, R92.reuse, R74, R244 ;  /* 0x0000004a5c70723c */ /* 0x040fe600000810f4 */
[----:B------:R-:W-:Y:S04]  /*45580*/  STL.64 [R1+0x710], R116 ;  /* 0x0007107401007387 */ /* 0x000fe80000100a00 */
[----:B------:R-:W-:Y:S01]  /*45590*/  STL.64 [R1+0x718], R118 ;  /* 0x0007187601007387 */ /* 0x000fe20000100a00 */
[C---:B------:R-:W-:Y:S03]  /*455a0*/  HMMA.1688.F32.TF32 R108, R92.reuse, R70, R132 ;  /* 0x000000465c6c723c */ /* 0x040fe60000081084 */
[----:B------:R-:W-:Y:S04]  /*455b0*/  STL.64 [R1+0x720], R84 ;  /* 0x0007205401007387 */ /* 0x000fe80000100a00 */
[----:B------:R1:W-:Y:S02]  /*455c0*/  STL.64 [R1+0x728], R86 ;  /* 0x0007285601007387 */ /* 0x0003e40000100a00 */
[C---:B-1----:R-:W-:Y:S06]  /*455d0*/  HMMA.1688.F32.TF32 R84, R92.reuse, R66, R104 ;  /* 0x000000425c54723c */ /* 0x042fec0000081068 */
[----:B------:R-:W-:Y:S04]  /*455e0*/  STL.64 [R1+0x750], R112 ;  /* 0x0007507001007387 */ /* 0x000fe80000100a00 */
[----:B------:R-:W-:Y:S01]  /*455f0*/  STL.64 [R1+0x758], R114 ;  /* 0x0007587201007387 */ /* 0x000fe20000100a00 */
[C---:B------:R-:W-:Y:S03]  /*45600*/  HMMA.1688.F32.TF32 R100, R92.reuse, R62, R100 ;  /* 0x0000003e5c64723c */ /* 0x040fe60000081064 */
[----:B------:R-:W-:Y:S04]  /*45610*/  STL.64 [R1+0x760], R108 ;  /* 0x0007606c01007387 */ /* 0x000fe80000100a00 */
[----:B------:R-:W-:Y:S01]  /*45620*/  STL.64 [R1+0x768], R110 ;  /* 0x0007686e01007387 */ /* 0x000fe20000100a00 */
[C---:B------:R-:W-:Y:S04]  /*45630*/  HMMA.1688.F32.TF32 R96, R92.reuse, R58, R96 ;  /* 0x0000003a5c60723c */ /* 0x040fe80000081060 */
[----:B------:R-:W-:Y:S04]  /*45640*/  STL.64 [R1+0x770], R84 ;  /* 0x0007705401007387 */ /* 0x000fe80000100a00 */
[----:B------:R1:W-:Y:S02]  /*45650*/  STL.64 [R1+0x778], R86 ;  /* 0x0007785601007387 */ /* 0x0003e40000100a00 */
[----:B-1----:R-:W-:Y:S05]  /*45660*/  HMMA.1688.F32.TF32 R84, R92, R14, R140 ;  /* 0x0000000e5c54723c */ /* 0x002fea000008108c */
[----:B------:R1:W-:Y:S04]  /*45670*/  STL.64 [R1+0x780], R100 ;  /* 0x0007806401007387 */ /* 0x0003e80000100a00 */
[----:B------:R2:W-:Y:S04]  /*45680*/  STL.64 [R1+0x788], R102 ;  /* 0x0007886601007387 */ /* 0x0005e80000100a00 */
[----:B-1----:R-:W3:Y:S04]  /*45690*/  LDL.LU R100, [R1+0x2740] ;  /* 0x0027400001647983 */ /* 0x002ee80000300800 */
[----:B------:R1:W-:Y:S04]  /*456a0*/  STL.64 [R1+0x790], R96 ;  /* 0x0007906001007387 */ /* 0x0003e80000100a00 */
[----:B------:R4:W-:Y:S04]  /*456b0*/  STL.64 [R1+0x798], R98 ;  /* 0x0007986201007387 */ /* 0x0009e80000100a00 */
[----:B------:R-:W-:Y:S04]  /*456c0*/  STL.64 [R1+0x7a0], R84 ;  /* 0x0007a05401007387 */ /* 0x000fe80000100a00 */
[----:B------:R1:W-:Y:S04]  /*456d0*/  STL.64 [R1+0x7a8], R86 ;  /* 0x0007a85601007387 */ /* 0x0003e80000100a00 */
        /* <DEDUP_REMOVED lines=45> */
[----:B----4-:R-:W4:Y:S04]  /*459b0*/  LDL.LU R98, [R1+0x26c8] ;  /* 0x0026c80001627983 */ /* 0x010f280000300800 */
[----:B------:R-:W4:Y:S04]  /*459c0*/  LDL.LU R99, [R1+0x26cc] ;  /* 0x0026cc0001637983 */ /* 0x000f280000300800 */
[----:B------:R-:W4:Y:S04]  /*459d0*/  LDL.LU R140, [R1+0x23b0] ;  /* 0x0023b000018c7983 */ /* 0x000f280000300800 */
[----:B------:R-:W4:Y:S04]  /*459e0*/  LDL.LU R141, [R1+0x23b4] ;  /* 0x0023b400018d7983 */ /* 0x000f280000300800 */
[----:B------:R-:W4:Y:S04]  /*459f0*/  LDL.LU R142, [R1+0x23b8] ;  /* 0x0023b800018e7983 */ /* 0x000f280000300800 */
[----:B------:R-:W4:Y:S01]  /*45a00*/  LDL.LU R143, [R1+0x23bc] ;  /* 0x0023bc00018f7983 */ /* 0x000f220000300800 */
[----:B--2---:R-:W-:Y:S08]  /*45a10*/  HMMA.1688.F32.TF32 R200, R88, R82, R124 ;  /* 0x0000005258c8723c */ /* 0x004ff0000008107c */
[C---:B---3--:R-:W-:Y:S08]  /*45a20*/  HMMA.1688.F32.TF32 R120, R92.reuse, R6, R136 ;  /* 0x000000065c78723c */ /* 0x048ff00000081088 */
[C---:B------:R-:W-:Y:S08]  /*45a30*/  HMMA.1688.F32.TF32 R144, R92.reuse, R10, R196 ;  /* 0x0000000a5c90723c */ /* 0x040ff000000810c4 */
[----:B------:R-:W-:Y:S11]  /*45a40*/  HMMA.1688.F32.TF32 R84, R92, R194, R128 ;  /* 0x000000c25c54723c */ /* 0x000ff60000081080 */
[----:B------:R-:W-:Y:S04]  /*45a50*/  @!UPT UIADD3 URZ, URZ, URZ, URZ ;  /* 0x0000003f3f3ff290 */ /* 0x000fe8000fffe03f */
[----:B------:R-:W-:Y:S04]  /*45a60*/  STL.64 [R1+0x810], R144 ;  /* 0x0008109001007387 */ /* 0x000fe80000100a00 */
[----:B------:R-:W-:Y:S01]  /*45a70*/  STL.64 [R1+0x818], R146 ;  /* 0x0008189201007387 */ /* 0x000fe20000100a00 */
[C---:B------:R-:W-:Y:S03]  /*45a80*/  HMMA.1688.F32.TF32 R92, R88.reuse, R78, R116 ;  /* 0x0000004e585c723c */ /* 0x040fe60000081074 */
[----:B------:R-:W-:Y:S04]  /*45a90*/  STL.64 [R1+0x830], R120 ;  /* 0x0008307801007387 */ /* 0x000fe80000100a00 */
[----:B------:R-:W-:Y:S04]  /*45aa0*/  STL.64 [R1+0x838], R122 ;  /* 0x0008387a01007387 */ /* 0x000fe80000100a00 */
[----:B------:R-:W-:Y:S04]  /*45ab0*/  STL.64 [R1+0x42e8], R202 ;  /* 0x0042e8ca01007387 */ /* 0x000fe80000100a00 */
[----:B------:R-:W-:Y:S04]  /*45ac0*/  STL.64 [R1+0x820], R84 ;  /* 0x0008205401007387 */ /* 0x000fe80000100a00 */
[----:B------:R-:W-:Y:S01]  /*45ad0*/  STL.64 [R1+0x828], R86 ;  /* 0x0008285601007387 */ /* 0x000fe20000100a00 */
[----:B------:R-:W-:Y:S03]  /*45ae0*/  HMMA.1688.F32.TF32 R112, R88, R54, R112 ;  /* 0x000000365870723c */ /* 0x000fe60000081070 */
[----:B------:R-:W-:Y:S01]  /*45af0*/  STL.64 [R1+0x42e0], R200 ;  /* 0x0042e0c801007387 */ /* 0x000fe20000100a00 */
[----:B------:R-:W-:-:S03]  /*45b00*/  IMAD.MOV.U32 R209, RZ, RZ, R94 ;  /* 0x000000ffffd17224 */ /* 0x000fc600078e005e */
[----:B------:R1:W-:Y:S01]  /*45b10*/  STL.64 [R1+0xb0], R92 ;  /* 0x0000b05c01007387 */ /* 0x0003e20000100a00 */
[----:B------:R-:W-:Y:S01]  /*45b20*/  IMAD.MOV.U32 R208, RZ, RZ, R95 ;  /* 0x000000ffffd07224 */ /* 0x000fe200078e005f */
[C---:B------:R-:W-:Y:S02]  /*45b30*/  HMMA.1688.F32.TF32 R104, R88.reuse, R38, R104 ;  /* 0x000000265868723c */ /* 0x040fe40000081068 */
[----:B------:R-:W-:Y:S04]  /*45b40*/  LDS R84, [R44+0x22100] ;  /* 0x022100002c547984 */ /* 0x000fe80000000800 */
[----:B------:R-:W-:Y:S02]  /*45b50*/  LDS R86, [R44+0x23100] ;  /* 0x023100002c567984 */ /* 0x000fe40000000800 */
[----:B-1----:R-:W-:Y:S02]  /*45b60*/  HMMA.1688.F32.TF32 R92, R88, R50, R108 ;  /* 0x00000032585c723c */ /* 0x002fe4000008106c */
[----:B------:R-:W-:Y:S04]  /*45b70*/  STL [R1+0x429c], R208 ;  /* 0x00429cd001007387 */ /* 0x000fe80000100800 */
[----:B------:R-:W-:Y:S04]  /*45b80*/  STL [R1+0x4298], R209 ;  /* 0x004298d101007387 */ /* 0x000fe80000100800 */
[----:B------:R-:W-:Y:S04]  /*45b90*/  STL.64 [R1+0xa0], R112 ;  /* 0x0000a07001007387 */ /* 0x000fe80000100a00 */
[----:B------:R-:W-:Y:S04]  /*45ba0*/  STL.64 [R1+0xa8], R114 ;  /* 0x0000a87201007387 */ /* 0x000fe80000100a00 */
[----:B------:R-:W-:Y:S04]  /*45bb0*/  LDS R85, [R45+0x22100] ;  /* 0x022100002d557984 */ /* 0x000fe80000000800 */
[----:B------:R-:W1:Y:S02]  /*45bc0*/  LDS R87, [R45+0x23100] ;  /* 0x023100002d577984 */ /* 0x000e640000000800 */
[----:B------:R-:W-:-:S02]  /*45bd0*/  IMAD.MOV.U32 R33, RZ, RZ, R92 ;  /* 0x000000ffff217224 */ /* 0x000fc400078e005c */
[----:B------:R2:W-:Y:S01]  /*45be0*/  STL.64 [R1+0x1d8], R94 ;  /* 0x0001d85e01007387 */ /* 0x0005e20000100a00 */
[----:B------:R-:W-:Y:S02]  /*45bf0*/  IMAD.MOV.U32 R32, RZ, RZ, R93 ;  /* 0x000000ffff207224 */ /* 0x000fe400078e005d */
[C---:B--2---:R-:W-:Y:S01]  /*45c00*/  HMMA.1688.F32.TF32 R92, R88.reuse, R46, R244 ;  /* 0x0000002e585c723c */ /* 0x044fe200000810f4 */
[----:B------:R-:W-:Y:S04]  /*45c10*/  STL [R1+0x4254], R33 ;  /* 0x0042542101007387 */ /* 0x000fe80000100800 */
[----:B------:R-:W-:Y:S03]  /*45c20*/  STL [R1+0x4250], R32 ;  /* 0x0042502001007387 */ /* 0x000fe60000100800 */
[C---:B------:R-:W-:Y:S11]  /*45c30*/  HMMA.1688.F32.TF32 R108, R88.reuse, R42, R132 ;  /* 0x0000002a586c723c */ /* 0x040ff60000081084 */
[----:B------:R-:W-:Y:S04]  /*45c40*/  @!UPT UIADD3 URZ, URZ, URZ, URZ ;  /* 0x0000003f3f3ff290 */ /* 0x000fe8000fffe03f */
[----:B------:R-:W-:Y:S04]  /*45c50*/  STL.64 [R1+0x1c0], R92 ;  /* 0x0001c05c01007387 */ /* 0x000fe80000100a00 */
[----:B------:R2:W-:Y:S02]  /*45c60*/  STL.64 [R1+0x1c8], R94 ;  /* 0x0001c85e01007387 */ /* 0x0005e40000100a00 */
[C---:B--2---:R-:W-:Y:S02]  /*45c70*/  HMMA.1688.F32.TF32 R92, R88.reuse, R34, R100 ;  /* 0x00000022585c723c */ /* 0x044fe40000081064 */
[----:B------:R-:W-:Y:S04]  /*45c80*/  STL.64 [R1+0x2e0], R108 ;  /* 0x0002e06c01007387 */ /* 0x000fe80000100a00 */
[----:B------:R-:W-:Y:S04]  /*45c90*/  STL.64 [R1+0x2e8], R110 ;  /* 0x0002e86e01007387 */ /* 0x000fe80000100a00 */
[----:B------:R-:W-:Y:S01]  /*45ca0*/  STL.64 [R1+0x2d0], R104 ;  /* 0x0002d06801007387 */ /* 0x000fe20000100a00 */
[----:B----4-:R-:W-:Y:S03]  /*45cb0*/  HMMA.1688.F32.TF32 R100, R88, R30, R96 ;  /* 0x0000001e5864723c */ /* 0x010fe60000081060 */
[----:B------:R-:W-:Y:S09]  /*45cc0*/  STL.64 [R1+0x2d8], R106 ;  /* 0x0002d86a01007387 */ /* 0x000ff20000100a00 */
[----:B------:R-:W-:Y:S01]  /*45cd0*/  STL [R1+0x420], R92 ;  /* 0x0004205c01007387 */ /* 0x000fe20000100800 */
[----:B------:R-:W-:-:S02]  /*45ce0*/  IMAD.MOV.U32 R17, RZ, RZ, R93 ;  /* 0x000000ffff117224 */ /* 0x000fc400078e005d */
[----:B------:R-:W-:Y:S01]  /*45cf0*/  IMAD.MOV.U32 R16, RZ, RZ, R94 ;  /* 0x000000ffff107224 */ /* 0x000fe200078e005e */
[----:B------:R2:W-:Y:S02]  /*45d00*/  STL [R1+0x42c], R95 ;  /* 0x00042c5f01007387 */ /* 0x0005e40000100800 */
[C---:B--2---:R-:W-:Y:S02]  /*45d10*/  HMMA.1688.F32.TF32 R92, R88.reuse, R26, R140 ;  /* 0x0000001a585c723c */ /* 0x044fe4000008108c */
[----:B------:R-:W-:Y:S04]  /*45d20*/  STL [R1+0x41b4], R17 ;  /* 0x0041b41101007387 */ /* 0x000fe80000100800 */
[----:B------:R-:W-:Y:S04]  /*45d30*/  STL [R1+0x41b0], R16 ;  /* 0x0041b01001007387 */ /* 0x000fe80000100800 */
        /* <DEDUP_REMOVED lines=56> */
[----:B------:R-:W1:Y:S04]  /*460c0*/  LDL.LU R144, [R1+0x1f00] ;  /* 0x001f000001907983 */ /* 0x000e680000300800 */
[----:B------:R-:W1:Y:S04]  /*460d0*/  LDL.LU R145, [R1+0x1f04] ;  /* 0x001f040001917983 */ /* 0x000e680000300800 */
[----:B------:R-:W1:Y:S04]  /*460e0*/  LDL.LU R146, [R1+0x1f08] ;  /* 0x001f080001927983 */ /* 0x000e680000300800 */
[----:B------:R-:W1:Y:S04]  /*460f0*/  LDL.LU R147, [R1+0x1f0c] ;  /* 0x001f0c0001937983 */ /* 0x000e680000300800 */
        /* <DEDUP_REMOVED lines=36> */
[C---:B-1----:R-:W-:Y:S08]  /*46340*/  HMMA.1688.F32.TF32 R92, R88.reuse, R18, R144 ;  /* 0x00000012585c723c */ /* 0x042ff00000081090 */
[C---:B--2---:R-:W-:Y:S11]  /*46350*/  HMMA.1688.F32.TF32 R120, R88.reuse, R22, R120 ;  /* 0x000000165878723c */ /* 0x044ff60000081078 */
[----:B------:R-:W-:Y:S05]  /*46360*/  @!UPT UIADD3 URZ, URZ, URZ, URZ ;  /* 0x0000003f3f3ff290 */ /* 0x000fea000fffe03f */
[----:B------:R-:W-:Y:S02]  /*46370*/  IMAD.MOV.U32 R168, RZ, RZ, R92 ;  /* 0x000000ffffa87224 */ /* 0x000fe400078e005c */
[----:B------:R-:W-:Y:S02]  /*46380*/  IMAD.MOV.U32 R169, RZ, RZ, R93 ;  /* 0x000000ffffa97224 */ /* 0x000fe400078e005d */
[----:B------:R-:W-:Y:S02]  /*46390*/  IMAD.MOV.U32 R156, RZ, RZ, R94 ;  /* 0x000000ffff9c7224 */ /* 0x000fe400078e005e */
[----:B------:R-:W-:Y:S01]  /*463a0*/  IMAD.MOV.U32 R157, RZ, RZ, R95 ;  /* 0x000000ffff9d7224 */ /* 0x000fe200078e005f */
[----:B------:R-:W-:Y:S04]  /*463b0*/  STL.64 [R1+0x4e0], R120 ;  /* 0x0004e07801007387 */ /* 0x000fe80000100a00 */
[----:B------:R1:W-:Y:S01]  /*463c0*/  STL.64 [R1+0x4e8], R122 ;  /* 0x0004e87a01007387 */ /* 0x0003e20000100a00 */
[C---:B---3--:R-:W-:Y:S03]  /*463d0*/  HMMA.1688.F32.TF32 R92, R88.reuse, R190, R240 ;  /* 0x000000be585c723c */ /* 0x048fe600000810f0 */
[----:B------:R-:W-:Y:S04]  /*463e0*/  STL [R1+0x410c], R157 ;  /* 0x00410c9d01007387 */ /* 0x000fe80000100800 */
[----:B------:R-:W-:Y:S01]  /*463f0*/  STL [R1+0x4100], R156 ;  /* 0x0041009c01007387 */ /* 0x000fe20000100800 */
[C---:B------:R-:W-:Y:S03]  /*46400*/  HMMA.1688.F32.TF32 R144, R88.reuse, R186, R236 ;  /* 0x000000ba5890723c */ /* 0x040fe600000810ec */
[----:B------:R-:W-:Y:S04]  /*46410*/  STL [R1+0x40fc], R169 ;  /* 0x0040fca901007387 */ /* 0x000fe80000100800 */
[----:B------:R-:W-:Y:S01]  /*46420*/  STL [R1+0x40f8], R168 ;  /* 0x0040f8a801007387 */ /* 0x000fe20000100800 */
[C---:B-1----:R-:W-:Y:S07]  /*46430*/  HMMA.1688.F32.TF32 R120, R88.reuse, R182, R232 ;  /* 0x000000b65878723c */ /* 0x042fee00000810e8 */
[----:B------:R-:W-:Y:S04]  /*46440*/  STL.64 [R1+0x840], R92 ;  /* 0x0008405c01007387 */ /* 0x000fe80000100a00 */
[----:B------:R1:W-:Y:S02]  /*46450*/  STL.64 [R1+0x848], R94 ;  /* 0x0008485e01007387 */ /* 0x0003e40000100a00 */
[C---:B-1----:R-:W-:Y:S02]  /*46460*/  HMMA.1688.F32.TF32 R92, R88.reuse, R178, R228 ;  /* 0x000000b2585c723c */ /* 0x042fe400000810e4 */
[----:B------:R-:W-:Y:S04]  /*46470*/  STL.64 [R1+0x850], R144 ;  /* 0x0008509001007387 */ /* 0x000fe80000100a00 */
[----:B------:R4:W-:Y:S04]  /*46480*/  STL.64 [R1+0x858], R146 ;  /* 0x0008589201007387 */ /* 0x0009e80000100a00 */
[----:B------:R-:W-:Y:S04]  /*46490*/  STL.64 [R1+0x860], R120 ;  /* 0x0008607801007387 */ /* 0x000fe80000100a00 */
[----:B------:R1:W-:Y:S01]  /*464a0*/  STL.64 [R1+0x868], R122 ;  /* 0x0008687a01007387 */ /* 0x0003e20000100a00 */
[C---:B----4-:R-:W-:Y:S08]  /*464b0*/  HMMA.1688.F32.TF32 R144, R88.reuse, R174, R224 ;  /* 0x000000ae5890723c */ /* 0x050ff000000810e0 */
[----:B------:R-:W-:Y:S01]  /*464c0*/  STL.64 [R1+0x870], R92 ;  /* 0x0008705c01007387 */ /* 0x000fe20000100a00 */
[C---:B-1----:R-:W-:Y:S03]  /*464d0*/  HMMA.1688.F32.TF32 R120, R88.reuse, R170, R220 ;  /* 0x000000aa5878723c */ /* 0x042fe600000810dc */
[----:B------:R1:W-:Y:S05]  /*464e0*/  STL.64 [R1+0x878], R94 ;  /* 0x0008785e01007387 */ /* 0x0003ea0000100a00 */
[C---:B-1----:R-:W-:Y:S06]  /*464f0*/  HMMA.1688.F32.TF32 R92, R88.reuse, R166, R216 ;  /* 0x000000a6585c723c */ /* 0x042fec00000810d8 */
[----:B------:R-:W-:Y:S04]  /*46500*/  STL.64 [R1+0x880], R144 ;  /* 0x0008809001007387 */ /* 0x000fe80000100a00 */
[----:B------:R1:W-:Y:S05]  /*46510*/  STL.64 [R1+0x888], R146 ;  /* 0x0008889201007387 */ /* 0x0003ea0000100a00 */
[----:B------:R-:W-:Y:S04]  /*46520*/  STL.64 [R1+0x890], R120 ;  /* 0x0008907801007387 */ /* 0x000fe80000100a00 */
[----:B------:R2:W-:Y:S01]  /*46530*/  STL.64 [R1+0x898], R122 ;  /* 0x0008987a01007387 */ /* 0x0005e20000100a00 */
[C---:B-1----:R-:W-:Y:S03]  /*46540*/  HMMA.1688.F32.TF32 R144, R88.reuse, R162, R212 ;  /* 0x000000a25890723c */ /* 0x042fe600000810d4 */
[----:B------:R-:W-:Y:S05]  /*46550*/  STL.64 [R1+0x8a0], R92 ;  /* 0x0008a05c01007387 */ /* 0x000fea0000100a00 */
[C---:B--2---:R-:W-:Y:S01]  /*46560*/  HMMA.1688.F32.TF32 R120, R88.reuse, R158, R196 ;  /* 0x0000009e5878723c */ /* 0x044fe200000810c4 */
[----:B------:R1:W-:Y:S07]  /*46570*/  STL.64 [R1+0x8a8], R94 ;  /* 0x0008a85e01007387 */ /* 0x0003ee0000100a00 */
[C---:B-1----:R-:W-:Y:S07]  /*46580*/  HMMA.1688.F32.TF32 R92, R88.reuse, R154, R136 ;  /* 0x0000009a585c723c */ /* 0x042fee0000081088 */
[----:B------:R-:W-:Y:S04]  /*46590*/  STL.64 [R1+0x8b0], R144 ;  /* 0x0008b09001007387 */ /* 0x000fe80000100a00 */
[----:B------:R-:W-:Y:S01]  /*465a0*/  STL.64 [R1+0x8b8], R146 ;  /* 0x0008b89201007387 */ /* 0x000fe20000100a00 */
[C---:B------:R-:W-:Y:S03]  /*465b0*/  HMMA.1688.F32.TF32 R128, R88.reuse, R150, R128 ;  /* 0x000000965880723c */ /* 0x040fe60000081080 */
[----:B------:R-:W-:Y:S04]  /*465c0*/  STL.64 [R1+0x900], R120 ;  /* 0x0009007801007387 */ /* 0x000fe80000100a00 */
[----:B------:R1:W-:Y:S04]  /*465d0*/  STL.64 [R1+0x908], R122 ;  /* 0x0009087a01007387 */ /* 0x0003e80000100a00 */
[----:B------:R-:W-:Y:S01]  /*465e0*/  STL.64 [R1+0x910], R92 ;  /* 0x0009105c01007387 */ /* 0x000fe20000100a00 */
[C---:B-1----:R-:W-:Y:S03]  /*465f0*/  HMMA.1688.F32.TF32 R120, R88.reuse, R74, R124 ;  /* 0x0000004a5878723c */ /* 0x042fe6000008107c */
[----:B------:R1:W-:Y:S05]  /*46600*/  STL.64 [R1+0x918], R94 ;  /* 0x0009185e01007387 */ /* 0x0003ea0000100a00 */
[C---:B-1----:R-:W-:Y:S03]  /*46610*/  HMMA.1688.F32.TF32 R92, R88.reuse, R70, R116 ;  /* 0x00000046585c723c */ /* 0x042fe60000081074 */
[----:B------:R-:W-:Y:S04]  /*46620*/  STL.64 [R1+0x920], R128 ;  /* 0x0009208001007387 */ /* 0x000fe80000100a00 */
[----:B------:R-:W-:Y:S01]  /*46630*/  STL.64 [R1+0x928], R130 ;  /* 0x0009288201007387 */ /* 0x000fe20000100a00 */
[C---:B------:R-:W-:Y:S07]  /*46640*/  HMMA.1688.F32.TF32 R116, R88.reuse, R66, R112 ;  /* 0x000000425874723c */ /* 0x040fee0000081070 */
[----:B------:R-:W-:Y:S04]  /*46650*/  STL.64 [R1+0x930], R120 ;  /* 0x0009307801007387 */ /* 0x000fe80000100a00 */
[----:B------:R-:W-:Y:S01]  /*46660*/  STL.64 [R1+0x938], R122 ;  /* 0x0009387a01007387 */ /* 0x000fe20000100a00 */
[C---:B------:R-:W-:Y:S03]  /*46670*/  HMMA.1688.F32.TF32 R112, R88.reuse, R62, R108 ;  /* 0x0000003e5870723c */ /* 0x040fe6000008106c */
[----:B------:R-:W-:Y:S04]  /*46680*/  STL.64 [R1+0x980], R92 ;  /* 0x0009805c01007387 */ /* 0x000fe80000100a00 */
[----:B------:R1:W-:Y:S02]  /*46690*/  STL.64 [R1+0x988], R94 ;  /* 0x0009885e01007387 */ /* 0x0003e40000100a00 */
[C---:B-1----:R-:W-:Y:S02]  /*466a0*/  HMMA.1688.F32.TF32 R92, R88.reuse, R58, R244 ;  /* 0x0000003a585c723c */ /* 0x042fe400000810f4 */
[----:B------:R-:W-:Y:S04]  /*466b0*/  STL.64 [R1+0x990], R116 ;  /* 0x0009907401007387 */ /* 0x000fe80000100a00 */
[----:B------:R-:W-:Y:S02]  /*466c0*/  STL.64 [R1+0x998], R118 ;  /* 0x0009987601007387 */ /* 0x000fe40000100a00 */
[C---:B------:R-:W-:Y:S06]  /*466d0*/  HMMA.1688.F32.TF32 R108, R88.reuse, R14, R132 ;  /* 0x0000000e586c723c */ /* 0x040fec0000081084 */
[----:B------:R-:W-:Y:S04]  /*466e0*/  STL.64 [R1+0x9a0], R112 ;  /* 0x0009a07001007387 */ /* 0x000fe80000100a00 */
[----:B------:R-:W-:Y:S01]  /*466f0*/  STL.64 [R1+0x9a8], R114 ;  /* 0x0009a87201007387 */ /* 0x000fe20000100a00 */
[C---:B------:R-:W-:Y:S04]  /*46700*/  HMMA.1688.F32.TF32 R104, R88.reuse, R10, R104 ;  /* 0x0000000a5868723c */ /* 0x040fe80000081068 */
[----:B------:R-:W-:Y:S04]  /*46710*/  STL.64 [R1+0x9b0], R92 ;  /* 0x0009b05c01007387 */ /* 0x000fe80000100a00 */
[----:B------:R1:W-:Y:S02]  /*46720*/  STL.64 [R1+0x9b8], R94 ;  /* 0x0009b85e01007387 */ /* 0x0003e40000100a00 */
[C---:B-1----:R-:W-:Y:S08]  /*46730*/  HMMA.1688.F32.TF32 R92, R88.reuse, R6, R100 ;  /* 0x00000006585c723c */ /* 0x042ff00000081064 */
[----:B------:R-:W-:Y:S01]  /*46740*/  HMMA.1688.F32.TF32 R88, R88, R194, R96 ;  /* 0x000000c25858723c */ /* 0x000fe20000081060 */
[----:B------:R1:W-:Y:S04]  /*46750*/  STL.64 [R1+0x9c0], R108 ;  /* 0x0009c06c01007387 */ /* 0x0003e80000100a00 */
[----:B------:R2:W-:Y:S04]  /*46760*/  STL.64 [R1+0x9c8], R110 ;  /* 0x0009c86e01007387 */ /* 0x0005e80000100a00 */
[----:B------:R3:W-:Y:S04]  /*46770*/  STL.64 [R1+0x9d0], R104 ;  /* 0x0009d06801007387 */ /* 0x0007e80000100a00 */
[----:B------:R2:W-:Y:S04]  /*46780*/  STL.64 [R1+0x9d8], R106 ;  /* 0x0009d86a01007387 */ /* 0x0005e80000100a00 */
[----:B------:R-:W-:Y:S04]  /*46790*/  STL.64 [R1+0x9f0], R92 ;  /* 0x0009f05c01007387 */ /* 0x000fe80000100a00 */
[----:B------:R1:W-:Y:S04]  /*467a0*/  STL.64 [R1+0x9f8], R94 ;  /* 0x0009f85e01007387 */ /* 0x0003e80000100a00 */
[----:B------:R-:W4:Y:S04]  /*467b0*/  LDL.LU R96, [R1+0x27e0] ;  /* 0x0027e00001607983 */ /* 0x000f280000300800 */
[----:B------:R-:W-:Y:S04]  /*467c0*/  STL.64 [R1+0x9e0], R88 ;  /* 0x0009e05801007387 */ /* 0x000fe80000100a00 */
[----:B------:R-:W-:Y:S04]  /*467d0*/  STL.64 [R1+0x9e8], R90 ;  /* 0x0009e85a01007387 */ /* 0x000fe80000100a00 */
        /* <DEDUP_REMOVED lines=27> */
[----:B---3--:R-:W3:Y:S04]  /*46990*/  LDL.LU R104, [R1+0x2880] ;  /* 0x0028800001687983 */ /* 0x008ee80000300800 */
[----:B------:R-:W3:Y:S04]  /*469a0*/  LDL.LU R105, [R1+0x2884] ;  /* 0x0028840001697983 */ /* 0x000ee80000300800 */
[----:B------:R-:W3:Y:S04]  /*469b0*/  LDL.LU R106, [R1+0x2888] ;  /* 0x00288800016a7983 */ /* 0x000ee80000300800 */
[----:B------:R-:W3:Y:S01]  /*469c0*/  LDL.LU R107, [R1+0x288c] ;  /* 0x00288c00016b7983 */ /* 0x000ee20000300800 */
[C---:B------:R-:W-:Y:S03]  /*469d0*/  HMMA.1688.F32.TF32 R196, R84.reuse, R82, R140 ;  /* 0x0000005254c4723c */ /* 0x040fe6000008108c */
[----:B------:R-:W3:Y:S04]  /*469e0*/  LDL.LU R140, [R1+0x2750] ;  /* 0x00275000018c7983 */ /* 0x000ee80000300800 */
[----:B------:R-:W3:Y:S04]  /*469f0*/  LDL.LU R141, [R1+0x2754] ;  /* 0x00275400018d7983 */ /* 0x000ee80000300800 */
[----:B------:R-:W3:Y:S04]  /*46a00*/  LDL.LU R142, [R1+0x2758] ;  /* 0x00275800018e7983 */ /* 0x000ee80000300800 */
[----:B------:R-:W3:Y:S04]  /*46a10*/  LDL.LU R143, [R1+0x275c] ;  /* 0x00275c00018f7983 */ /* 0x000ee80000300800 */
[----:B------:R-:W-:Y:S04]  /*46a20*/  LDS R88, [R44+0x22180] ;  /* 0x022180002c587984 */ /* 0x000fe80000000800 */
[----:B------:R-:W-:Y:S04]  /*46a30*/  STL.64 [R1+0x42f8], R198 ;  /* 0x0042f8c601007387 */ /* 0x000fe80000100a00 */
[----:B------:R-:W-:Y:S04]  /*46a40*/  STL.64 [R1+0x42f0], R196 ;  /* 0x0042f0c401007387 */ /* 0x000fe80000100a00 */
[----:B------:R-:W-:Y:S04]  /*46a50*/  LDS R90, [R44+0x23180] ;  /* 0x023180002c5a7984 */ /* 0x000fe80000000800 */
[----:B------:R-:W-:Y:S04]  /*46a60*/  LDS R89, [R45+0x22180] ;  /* 0x022180002d597984 */ /* 0x000fe80000000800 */
[----:B------:R-:W1:Y:S01]  /*46a70*/  LDS R91, [R45+0x23180] ;  /* 0x023180002d5b7984 */ /* 0x000e620000000800 */
[C---:B----4-:R-:W-:Y:S11]  /*46a80*/  HMMA.1688.F32.TF32 R92, R84.reuse, R78, R116 ;  /* 0x0000004e545c723c */ /* 0x050ff60000081074 */
[----:B------:R-:W-:Y:S11]  /*46a90*/  @!UPT UIADD3 URZ, URZ, URZ, URZ ;  /* 0x0000003f3f3ff290 */ /* 0x000ff6000fffe03f */
[----:B------:R-:W-:Y:S02]  /*46aa0*/  @!UPT UIADD3 URZ, URZ, URZ, URZ ;  /* 0x0000003f3f3ff290 */ /* 0x000fe4000fffe03f */
[----:B------:R-:W-:Y:S02]  /*46ab0*/  IMAD.MOV.U32 R210, RZ, RZ, R92 ;  /* 0x000000ffffd27224 */ /* 0x000fe400078e005c */
[----:B------:R-:W-:Y:S02]  /*46ac0*/  IMAD.MOV.U32 R211, RZ, RZ, R93 ;  /* 0x000000ffffd37224 */ /* 0x000fe400078e005d */
[----:B------:R-:W-:Y:S02]  /*46ad0*/  IMAD.MOV.U32 R248, RZ, RZ, R94 ;  /* 0x000000fffff87224 */ /* 0x000fe400078e005e */
[----:B------:R-:W-:Y:S01]  /*46ae0*/  IMAD.MOV.U32 R249, RZ, RZ, R95 ;  /* 0x000000fffff97224 */ /* 0x000fe200078e005f */
[C---:B--2---:R-:W-:Y:S08]  /*46af0*/  HMMA.1688.F32.TF32 R112, R84.reuse, R54, R112 ;  /* 0x000000365470723c */ /* 0x044ff00000081070 */
[C---:B------:R-:W-:Y:S01]  /*46b00*/  HMMA.1688.F32.TF32 R92, R84.reuse, R50, R108 ;  /* 0x00000032545c723c */ /* 0x040fe2000008106c */
[----:B------:R-:W-:Y:S04]  /*46b10*/  STL [R1+0x42a8], R249 ;  /* 0x0042a8f901007387 */ /* 0x000fe80000100800 */
[----:B------:R-:W-:Y:S04]  /*46b20*/  STL [R1+0x42a4], R248 ;  /* 0x0042a4f801007387 */ /* 0x000fe80000100800 */
[----:B------:R-:W-:Y:S01]  /*46b30*/  STL [R1+0x42a0], R211 ;  /* 0x0042a0d301007387 */ /* 0x000fe20000100800 */
[----:B------:R-:W-:Y:S03]  /*46b40*/  HMMA.1688.F32.TF32 R108, R84, R46, R244 ;  /* 0x0000002e546c723c */ /* 0x000fe600000810f4 */
[----:B------:R-:W-:Y:S04]  /*46b50*/  STL [R1+0x428c], R210 ;  /* 0x00428cd201007387 */ /* 0x000fe80000100800 */
[----:B------:R-:W-:Y:S04]  /*46b60*/  STL.64 [R1+0x80], R112 ;  /* 0x0000807001007387 */ /* 0x000fe80000100a00 */
[----:B------:R-:W-:Y:S03]  /*46b70*/  STL.64 [R1+0x88], R114 ;  /* 0x0000887201007387 */ /* 0x000fe60000100a00 */
[----:B------:R-:W-:Y:S01]  /*46b80*/  IMAD.MOV.U32 R29, RZ, RZ, R93 ;  /* 0x000000ffff1d7224 */ /* 0x000fe200078e005d */
[----:B------:R-:W-:Y:S01]  /*46b90*/  STL [R1+0x190], R92 ;  /* 0x0001905c01007387 */ /* 0x000fe20000100800 */
[----:B------:R-:W-:-:S03]  /*46ba0*/  IMAD.MOV.U32 R28, RZ, RZ, R94 ;  /* 0x000000ffff1c7224 */ /* 0x000fc600078e005e */
[----:B------:R2:W-:Y:S02]  /*46bb0*/  STL [R1+0x19c], R95 ;  /* 0x00019c5f01007387 */ /* 0x0005e40000100800 */
[----:B--2---:R-:W-:Y:S02]  /*46bc0*/  HMMA.1688.F32.TF32 R92, R84, R42, R132 ;  /* 0x0000002a545c723c */ /* 0x004fe40000081084 */
[----:B------:R-:W-:Y:S04]  /*46bd0*/  STL [R1+0x42ac], R29 ;  /* 0x0042ac1d01007387 */ /* 0x000fe80000100800 */
[----:B------:R-:W-:Y:S04]  /*46be0*/  STL [R1+0x4258], R28 ;  /* 0x0042581c01007387 */ /* 0x000fe80000100800 */
[----:B------:R-:W-:Y:S04]  /*46bf0*/  STL.64 [R1+0x180], R108 ;  /* 0x0001806c01007387 */ /* 0x000fe80000100a00 */
[----:B------:R-:W-:Y:S09]  /*46c00*/  STL.64 [R1+0x188], R110 ;  /* 0x0001886e01007387 */ /* 0x000ff20000100a00 */
[----:B------:R-:W-:Y:S01]  /*46c10*/  STL [R1+0x2c0], R92 ;  /* 0x0002c05c01007387 */ /* 0x000fe20000100800 */
[----:B------:R-:W-:-:S02]  /*46c20*/  IMAD.MOV.U32 R25, RZ, RZ, R93 ;  /* 0x000000ffff197224 */ /* 0x000fc400078e005d */
[----:B------:R-:W-:Y:S01]  /*46c30*/  IMAD.MOV.U32 R24, RZ, RZ, R94 ;  /* 0x000000ffff187224 */ /* 0x000fe200078e005e */
[----:B------:R3:W-:Y:S02]  /*46c40*/  STL [R1+0x2cc], R95 ;  /* 0x0002cc5f01007387 */ /* 0x0007e40000100800 */
[C---:B---3--:R-:W-:Y:S02]  /*46c50*/  HMMA.1688.F32.TF32 R92, R84.reuse, R38, R104 ;  /* 0x00000026545c723c */ /* 0x048fe40000081068 */
[----:B------:R-:W-:Y:S04]  /*46c60*/  STL [R1+0x41ec], R25 ;  /* 0x0041ec1901007387 */ /* 0x000fe80000100800 */
[----:B------:R-:W-:Y:S02]  /*46c70*/  STL [R1+0x41e8], R24 ;  /* 0x0041e81801007387 */ /* 0x000fe40000100800 */
[C---:B------:R-:W-:Y:S08]  /*46c80*/  HMMA.1688.F32.TF32 R100, R84.reuse, R34, R100 ;  /* 0x000000225464723c */ /* 0x040ff00000081064 */
[C---:B------:R-:W-:Y:S07]  /*46c90*/  HMMA.1688.F32.TF32 R96, R84.reuse, R30, R96 ;  /* 0x0000001e5460723c */ /* 0x040fee0000081060 */
[----:B------:R-:W-:Y:S04]  /*46ca0*/  STL.64 [R1+0x2b0], R92 ;  /* 0x0002b05c01007387 */ /* 0x000fe80000100a00 */
[----:B------:R2:W-:Y:S02]  /*46cb0*/  STL.64 [R1+0x2b8], R94 ;  /* 0x0002b85e01007387 */ /* 0x0005e40000100a00 */
[C---:B--2---:R-:W-:Y:S02]  /*46cc0*/  HMMA.1688.F32.TF32 R92, R84.reuse, R26, R140 ;  /* 0x0000001a545c723c */ /* 0x044fe4000008108c */
[----:B------:R2:W-:Y:S04]  /*46cd0*/  STL.64 [R1+0x400], R100 ;  /* 0x0004006401007387 */ /* 0x0005e80000100a00 */
[----:B------:R3:W-:Y:S04]  /*46ce0*/  STL.64 [R1+0x408], R102 ;  /* 0x0004086601007387 */ /* 0x0007e80000100a00 */
[----:B------:R-:W4:Y:S04]  /*46cf0*/  LDL.LU R140, [R1+0x1ad0] ;  /* 0x001ad000018c7983 */ /* 0x000f280000300800 */
[----:B------:R1:W-:Y:S04]  /*46d00*/  STL.64 [R1+0x3f0], R96 ;  /* 0x0003f06001007387 */ /* 0x0003e80000100a00 */
[----:B------:R1:W-:Y:S05]  /*46d10*/  STL.64 [R1+0x3f8], R98 ;  /* 0x0003f86201007387 */ /* 0x0003ea0000100a00 */
[----:B------:R-:W-:Y:S04]  /*46d20*/  STL.64 [R1+0x4c0], R92 ;  /* 0x0004c05c01007387 */ /* 0x000fe80000100a00 */
[----:B------:R1:W-:Y:S04]  /*46d30*/  STL.64 [R1+0x4c8], R94 ;  /* 0x0004c85e01007387 */ /* 0x0003e80000100a00 */
[----:B------:R-:W4:Y:S04]  /*46d40*/  LDL.LU R141, [R1+0x1ad4] ;  /* 0x001ad400018d7983 */ /* 0x000f280000300800 */
[----:B------:R-:W4:Y:S04]  /*46d50*/  LDL.LU R142, [R1+0x1ad8] ;  /* 0x001ad800018e7983 */ /* 0x000f280000300800 */
[----:B------:R-:W4:Y:S04]  /*46d60*/  LDL.LU R143, [R1+0x1adc] ;  /* 0x001adc00018f7983 */ /* 0x000f280000300800 */
[----:B--2---:R-:W2:Y:S04]  /*46d70*/  LDL.LU R100, [R1+0x1af0] ;  /* 0x001af00001647983 */ /* 0x004ea80000300800 */
        /* <DEDUP_REMOVED lines=73> */
[----:B------:R-:W4:Y:S04]  /*47210*/  LDL.LU R98, [R1+0x1ae8] ;  /* 0x001ae80001627983 */ /* 0x000f280000300800 */
[----:B------:R-:W4:Y:S01]  /*47220*/  LDL.LU R99, [R1+0x1aec] ;  /* 0x001aec0001637983 */ /* 0x000f220000300800 */
[C---:B--2---:R-:W-:Y:S11]  /*47230*/  HMMA.1688.F32.TF32 R92, R84.reuse, R22, R240 ;  /* 0x00000016545c723c */ /* 0x044ff600000810f0 */
[----:B------:R-:W-:Y:S11]  /*47240*/  @!UPT UIADD3 URZ, URZ, URZ, URZ ;  /* 0x0000003f3f3ff290 */ /* 0x000ff6000fffe03f */
[----:B------:R-:W-:Y:S01]  /*47250*/  @!UPT UIADD3 URZ, URZ, URZ, URZ ;  /* 0x0000003f3f3ff290 */ /* 0x000fe2000fffe03f */
[----:B------:R3:W-:Y:S01]  /*47260*/  STL.64 [R1+0x4b0], R92 ;  /* 0x0004b05c01007387 */ /* 0x0007e20000100a00 */
[----:B------:R-:W-:Y:S02]  /*47270*/  IMAD.MOV.U32 R157, RZ, RZ, R94 ;  /* 0x000000ffff9d7224 */ /* 0x000fe400078e005e */
[----:B------:R-:W-:Y:S02]  /*47280*/  IMAD.MOV.U32 R4, RZ, RZ, R95 ;  /* 0x000000ffff047224 */ /* 0x000fe400078e005f */
[C---:B---3--:R-:W-:Y:S08]  /*47290*/  HMMA.1688.F32.TF32 R92, R84.reuse, R18, R236 ;  /* 0x00000012545c723c */ /* 0x048ff000000810ec */
[C---:B----4-:R-:W-:Y:S11]  /*472a0*/  HMMA.1688.F32.TF32 R144, R84.reuse, R186, R228 ;  /* 0x000000ba5490723c */ /* 0x050ff600000810e4 */
[----:B------:R-:W-:Y:S05]  /*472b0*/  @!UPT UIADD3 URZ, URZ, URZ, URZ ;  /* 0x0000003f3f3ff290 */ /* 0x000fea000fffe03f */
[----:B------:R-:W-:Y:S02]  /*472c0*/  IMAD.MOV.U32 R173, RZ, RZ, R92 ;  /* 0x000000ffffad7224 */ /* 0x000fe400078e005c */
[----:B------:R-:W-:Y:S01]  /*472d0*/  IMAD.MOV.U32 R172, RZ, RZ, R93 ;  /* 0x000000ffffac7224 */ /* 0x000fe200078e005d */
[----:B------:R-:W-:Y:S01]  /*472e0*/  HMMA.1688.F32.TF32 R120, R84, R190, R232 ;  /* 0x000000be5478723c */ /* 0x000fe200000810e8 */
[----:B------:R-:W-:Y:S02]  /*472f0*/  IMAD.MOV.U32 R165, RZ, RZ, R94 ;  /* 0x000000ffffa57224 */ /* 0x000fe400078e005e */
[----:B------:R-:W-:-:S05]  /*47300*/  IMAD.MOV.U32 R164, RZ, RZ, R95 ;  /* 0x000000ffffa47224 */ /* 0x000fca00078e005f */
[C---:B------:R-:W-:Y:S01]  /*47310*/  HMMA.1688.F32.TF32 R92, R84.reuse, R182, R224 ;  /* 0x000000b6545c723c */ /* 0x040fe200000810e0 */
[----:B------:R-:W-:Y:S04]  /*47320*/  STL [R1+0x4114], R4 ;  /* 0x0041140401007387 */ /* 0x000fe80000100800 */
[----:B------:R-:W-:Y:S04]  /*47330*/  STL [R1+0x4110], R157 ;  /* 0x0041109d01007387 */ /* 0x000fe80000100800 */
[----:B------:R-:W-:Y:S04]  /*47340*/  STL [R1+0x4124], R164 ;  /* 0x004124a401007387 */ /* 0x000fe80000100800 */
[----:B------:R-:W-:Y:S04]  /*47350*/  STL [R1+0x4120], R165 ;  /* 0x004120a501007387 */ /* 0x000fe80000100800 */
[----:B------:R-:W-:Y:S04]  /*47360*/  STL [R1+0x411c], R172 ;  /* 0x00411cac01007387 */ /* 0x000fe80000100800 */
[----:B------:R-:W-:Y:S04]  /*47370*/  STL [R1+0x4118], R173 ;  /* 0x004118ad01007387 */ /* 0x000fe80000100800 */
[----:B------:R-:W-:Y:S04]  /*47380*/  STL.64 [R1+0xa00], R120 ;  /* 0x000a007801007387 */ /* 0x000fe80000100a00 */
[----:B------:R1:W-:Y:S04]  /*47390*/  STL.64 [R1+0xa08], R122 ;  /* 0x000a087a01007387 */ /* 0x0003e80000100a00 */
[----:B------:R-:W-:Y:S04]  /*473a0*/  STL.64 [R1+0xa10], R144 ;  /* 0x000a109001007387 */ /* 0x000fe80000100a00 */
[----:B------:R2:W-:Y:S01]  /*473b0*/  STL.64 [R1+0xa18], R146 ;  /* 0x000a189201007387 */ /* 0x0005e20000100a00 */
[C---:B-1----:R-:W-:Y:S03]  /*473c0*/  HMMA.1688.F32.TF32 R120, R84.reuse, R178, R220 ;  /* 0x000000b25478723c */ /* 0x042fe600000810dc */
[----:B------:R-:W-:Y:S04]  /*473d0*/  STL.64 [R1+0xa20], R92 ;  /* 0x000a205c01007387 */ /* 0x000fe80000100a00 */
[----:B------:R1:W-:Y:S01]  /*473e0*/  STL.64 [R1+0xa28], R94 ;  /* 0x000a285e01007387 */ /* 0x0003e20000100a00 */
[C---:B--2---:R-:W-:Y:S08]  /*473f0*/  HMMA.1688.F32.TF32 R144, R84.reuse, R174, R216 ;  /* 0x000000ae5490723c */ /* 0x044ff000000810d8 */
[C---:B-1----:R-:W-:Y:S07]  /*47400*/  HMMA.1688.F32.TF32 R92, R84.reuse, R170, R212 ;  /* 0x000000aa545c723c */ /* 0x042fee00000810d4 */
[----:B------:R-:W-:Y:S04]  /*47410*/  STL.64 [R1+0xa30], R120 ;  /* 0x000a307801007387 */ /* 0x000fe80000100a00 */
[----:B------:R1:W-:Y:S01]  /*47420*/  STL.64 [R1+0xa38], R122 ;  /* 0x000a387a01007387 */ /* 0x0003e20000100a00 */
[C---:B------:R-:W-:Y:S03]  /*47430*/  HMMA.1688.F32.TF32 R128, R84.reuse, R162, R128 ;  /* 0x000000a25480723c */ /* 0x040fe60000081080 */
[----:B------:R-:W-:Y:S04]  /*47440*/  STL.64 [R1+0xa40], R144 ;  /* 0x000a409001007387 */ /* 0x000fe80000100a00 */
[----:B------:R-:W-:Y:S01]  /*47450*/  STL.64 [R1+0xa48], R146 ;  /* 0x000a489201007387 */ /* 0x000fe20000100a00 */
[C---:B-1----:R-:W-:Y:S03]  /*47460*/  HMMA.1688.F32.TF32 R120, R84.reuse, R166, R136 ;  /* 0x000000a65478723c */ /* 0x042fe60000081088 */
[----:B------:R-:W-:Y:S04]  /*47470*/  STL.64 [R1+0xa60], R92 ;  /* 0x000a605c01007387 */ /* 0x000fe80000100a00 */
[----:B------:R1:W-:Y:S02]  /*47480*/  STL.64 [R1+0xa68], R94 ;  /* 0x000a685e01007387 */ /* 0x0003e40000100a00 */
[C---:B-1----:R-:W-:Y:S11]  /*47490*/  HMMA.1688.F32.TF32 R92, R84.reuse, R158, R124 ;  /* 0x0000009e545c723c */ /* 0x042ff6000008107c */
[----:B------:R-:W-:Y:S03]  /*474a0*/  @!UPT UIADD3 URZ, URZ, URZ, URZ ;  /* 0x0000003f3f3ff290 */ /* 0x000fe6000fffe03f */
[----:B------:R-:W-:Y:S04]  /*474b0*/  STL.64 [R1+0xa80], R120 ;  /* 0x000a807801007387 */ /* 0x000fe80000100a00 */
[----:B------:R1:W-:Y:S04]  /*474c0*/  STL.64 [R1+0xa88], R122 ;  /* 0x000a887a01007387 */ /* 0x0003e80000100a00 */
[----:B------:R-:W-:Y:S04]  /*474d0*/  STL.64 [R1+0xae0], R128 ;  /* 0x000ae08001007387 */ /* 0x000fe80000100a00 */
[----:B------:R-:W-:Y:S01]  /*474e0*/  STL.64 [R1+0xae8], R130 ;  /* 0x000ae88201007387 */ /* 0x000fe20000100a00 */
[C---:B-1----:R-:W-:Y:S03]  /*474f0*/  HMMA.1688.F32.TF32 R120, R84.reuse, R154, R116 ;  /* 0x0000009a5478723c */ /* 0x042fe60000081074 */
[----:B------:R-:W-:Y:S04]  /*47500*/  STL.64 [R1+0xaf0], R92 ;  /* 0x000af05c01007387 */ /* 0x000fe80000100a00 */
[----:B------:R1:W-:Y:S01]  /*47510*/  STL.64 [R1+0xaf8], R94 ;  /* 0x000af85e01007387 */ /* 0x0003e20000100a00 */
[C---:B------:R-:W-:Y:S08]  /*47520*/  HMMA.1688.F32.TF32 R116, R84.reuse, R150, R112 ;  /* 0x000000965474723c */ /* 0x040ff00000081070 */
[C---:B-1----:R-:W-:Y:S07]  /*47530*/  HMMA.1688.F32.TF32 R92, R84.reuse, R74, R108 ;  /* 0x0000004a545c723c */ /* 0x042fee000008106c */
[----:B------:R-:W-:Y:S01]  /*47540*/  STL.64 [R1+0xb00], R120 ;  /* 0x000b007801007387 */ /* 0x000fe20000100a00 */
[C---:B------:R-:W-:Y:S03]  /*47550*/  HMMA.1688.F32.TF32 R112, R84.reuse, R70, R244 ;  /* 0x000000465470723c */ /* 0x040fe600000810f4 */
[----:B------:R-:W-:Y:S04]  /*47560*/  STL.64 [R1+0xb08], R122 ;  /* 0x000b087a01007387 */ /* 0x000fe80000100a00 */
[----:B------:R-:W-:Y:S01]  /*47570*/  STL.64 [R1+0xb10], R116 ;  /* 0x000b107401007387 */ /* 0x000fe20000100a00 */
[C---:B------:R-:W-:Y:S03]  /*47580*/  HMMA.1688.F32.TF32 R108, R84.reuse, R66, R132 ;  /* 0x00000042546c723c */ /* 0x040fe60000081084 */
        /* <DEDUP_REMOVED lines=13> */
[----:B------:R1:W-:Y:S04]  /*47660*/  STL.64 [R1+0xb60], R104 ;  /* 0x000b606801007387 */ /* 0x0003e80000100a00 */
[----:B------:R2:W-:Y:S04]  /*47670*/  STL.64 [R1+0xb68], R106 ;  /* 0x000b686a01007387 */ /* 0x0005e80000100a00 */
[----:B------:R-:W3:Y:S04]  /*47680*/  LDL.LU R96, [R1+0x28e0] ;  /* 0x0028e00001607983 */ /* 0x000ee80000300800 */
[----:B------:R4:W-:Y:S04]  /*47690*/  STL.64 [R1+0xb70], R100 ;  /* 0x000b706401007387 */ /* 0x0009e80000100a00 */
[----:B------:R1:W-:Y:S05]  /*476a0*/  STL.64 [R1+0xb78], R102 ;  /* 0x000b786601007387 */ /* 0x0003ea0000100a00 */
[----:B------:R-:W-:Y:S04]  /*476b0*/  STL.64 [R1+0xb80], R92 ;  /* 0x000b805c01007387 */ /* 0x000fe80000100a00 */
[----:B------:R1:W-:Y:S04]  /*476c0*/  STL.64 [R1+0xb88], R94 ;  /* 0x000b885e01007387 */ /* 0x0003e80000100a00 */
        /* <DEDUP_REMOVED lines=35> */
[----:B----4-:R-:W4:Y:S04]  /*47900*/  LDL.LU R100, [R1+0x2940] ;  /* 0x0029400001647983 */ /* 0x010f280000300800 */
[----:B------:R-:W4:Y:S04]  /*47910*/  LDL.LU R101, [R1+0x2944] ;  /* 0x0029440001657983 */ /* 0x000f280000300800 */
[----:B------:R-:W4:Y:S04]  /*47920*/  LDL.LU R102, [R1+0x2948] ;  /* 0x0029480001667983 */ /* 0x000f280000300800 */
[----:B------:R-:W4:Y:S04]  /*47930*/  LDL.LU R103, [R1+0x294c] ;  /* 0x00294c0001677983 */ /* 0x000f280000300800 */
[----:B------:R-:W4:Y:S04]  /*47940*/  LDL.LU R140, [R1+0x2890] ;  /* 0x00289000018c7983 */ /* 0x000f280000300800 */
[----:B------:R-:W4:Y:S04]  /*47950*/  LDL.LU R141, [R1+0x2894] ;  /* 0x00289400018d7983 */ /* 0x000f280000300800 */
[----:B------:R-:W4:Y:S04]  /*47960*/  LDL.LU R142, [R1+0x2898] ;  /* 0x00289800018e7983 */ /* 0x000f280000300800 */
[----:B------:R-:W4:Y:S01]  /*47970*/  LDL.LU R143, [R1+0x289c] ;  /* 0x00289c00018f7983 */ /* 0x000f220000300800 */
[----:B---3--:R-:W-:Y:S11]  /*47980*/  HMMA.1688.F32.TF32 R92, R84, R6, R128 ;  /* 0x00000006545c723c */ /* 0x008ff60000081080 */
[----:B------:R-:W-:Y:S11]  /*47990*/  @!UPT UIADD3 URZ, URZ, URZ, URZ ;  /* 0x0000003f3f3ff290 */ /* 0x000ff6000fffe03f */
[----:B------:R-:W-:Y:S01]  /*479a0*/  @!UPT UIADD3 URZ, URZ, URZ, URZ ;  /* 0x0000003f3f3ff290 */ /* 0x000fe2000fffe03f */
[----:B------:R-:W-:Y:S04]  /*479b0*/  STL.64 [R1+0xbb0], R92 ;  /* 0x000bb05c01007387 */ /* 0x000fe80000100a00 */
[----:B------:R1:W-:Y:S02]  /*479c0*/  STL.64 [R1+0xbb8], R94 ;  /* 0x000bb85e01007387 */ /* 0x0003e40000100a00 */
[C---:B-1----:R-:W-:Y:S08]  /*479d0*/  HMMA.1688.F32.TF32 R92, R88.reuse, R78, R112 ;  /* 0x0000004e585c723c */ /* 0x042ff00000081070 */
[----:B------:R-:W-:Y:S08]  /*479e0*/  HMMA.1688.F32.TF32 R144, R88, R82, R116 ;  /* 0x000000525890723c */ /* 0x000ff00000081074 */
[----:B------:R-:W-:Y:S08]  /*479f0*/  HMMA.1688.F32.TF32 R84, R84, R194, R124 ;  /* 0x000000c25454723c */ /* 0x000ff0000008107c */
[----:B------:R-:W-:Y:S01]  /*47a00*/  IMAD.MOV.U32 R209, RZ, RZ, R92 ;  /* 0x000000ffffd17224 */ /* 0x000fe200078e005c */
[----:B--2---:R-:W-:Y:S01]  /*47a10*/  HMMA.1688.F32.TF32 R108, R88, R54, R108 ;  /* 0x00000036586c723c */ /* 0x004fe2000008106c */
[----:B------:R-:W-:-:S02]  /*47a20*/  IMAD.MOV.U32 R37, RZ, RZ, R93 ;  /* 0x000000ffff257224 */ /* 0x000fc400078e005d */
[----:B------:R-:W-:Y:S02]  /*47a30*/  IMAD.MOV.U32 R36, RZ, RZ, R94 ;  /* 0x000000ffff247224 */ /* 0x000fe400078e005e */
[----:B------:R-:W-:-:S03]  /*47a40*/  IMAD.MOV.U32 R210, RZ, RZ, R95 ;  /* 0x000000ffffd27224 */ /* 0x000fc600078e005f */
[----:B------:R-:W-:Y:S01]  /*47a50*/  HMMA.1688.F32.TF32 R92, R88, R50, R244 ;  /* 0x00000032585c723c */ /* 0x000fe200000810f4 */
[----:B------:R-:W-:Y:S05]  /*47a60*/  STL.64 [R1+0x4308], R146 ;  /* 0x0043089201007387 */ /* 0x000fea0000100a00 */
[----:B------:R-:W-:Y:S04]  /*47a70*/  STL.64 [R1+0xb90], R84 ;  /* 0x000b905401007387 */ /* 0x000fe80000100a00 */
[----:B------:R-:W-:Y:S04]  /*47a80*/  STL.64 [R1+0xb98], R86 ;  /* 0x000b985601007387 */ /* 0x000fe80000100a00 */
[----:B------:R-:W-:Y:S04]  /*47a90*/  STL.64 [R1+0x4300], R144 ;  /* 0x0043009001007387 */ /* 0x000fe80000100a00 */
[----:B------:R-:W-:Y:S04]  /*47aa0*/  STL [R1+0x42b8], R36 ;  /* 0x0042b82401007387 */ /* 0x000fe80000100800 */
[----:B------:R-:W-:Y:S04]  /*47ab0*/  STL [R1+0x42b4], R37 ;  /* 0x0042b42501007387 */ /* 0x000fe80000100800 */
[----:B------:R-:W-:Y:S01]  /*47ac0*/  STL [R1+0x42b0], R209 ;  /* 0x0042b0d101007387 */ /* 0x000fe20000100800 */
[----:B------:R-:W-:-:S03]  /*47ad0*/  IMAD.MOV.U32 R28, RZ, RZ, R92 ;  /* 0x000000ffff1c7224 */ /* 0x000fc600078e005c */
[----:B------:R-:W-:Y:S01]  /*47ae0*/  STL.64 [R1+0x60], R108 ;  /* 0x0000606c01007387 */ /* 0x000fe20000100a00 */
[----:B------:R-:W-:Y:S02]  /*47af0*/  IMAD.MOV.U32 R33, RZ, RZ, R94 ;  /* 0x000000ffff217224 */ /* 0x000fe400078e005e */
[----:B------:R-:W-:Y:S01]  /*47b00*/  IMAD.MOV.U32 R32, RZ, RZ, R95 ;  /* 0x000000ffff207224 */ /* 0x000fe200078e005f */
[----:B------:R1:W-:Y:S04]  /*47b10*/  STL.64 [R1+0x68], R110 ;  /* 0x0000686e01007387 */ /* 0x0003e80000100a00 */
[----:B------:R2:W-:Y:S01]  /*47b20*/  STL [R1+0x174], R93 ;  /* 0x0001745d01007387 */ /* 0x0005e20000100800 */
[C---:B----4-:R-:W-:Y:S03]  /*47b30*/  HMMA.1688.F32.TF32 R100, R88.reuse, R38, R100 ;  /* 0x000000265864723c */ /* 0x050fe60000081064 */
[----:B------:R-:W-:Y:S04]  /*47b40*/  LDS R84, [R44+0x22200] ;  /* 0x022200002c547984 */ /* 0x000fe80000000800 */
[----:B------:R-:W-:Y:S01]  /*47b50*/  LDS R86, [R44+0x23200] ;  /* 0x023200002c567984 */ /* 0x000fe20000000800 */
[C---:B-1----:R-:W-:Y:S03]  /*47b60*/  HMMA.1688.F32.TF32 R108, R88.reuse, R46, R132 ;  /* 0x0000002e586c723c */ /* 0x042fe60000081084 */
[----:B------:R-:W-:Y:S04]  /*47b70*/  LDS R85, [R45+0x22200] ;  /* 0x022200002d557984 */ /* 0x000fe80000000800 */
[----:B------:R-:W1:Y:S01]  /*47b80*/  LDS R87, [R45+0x23200] ;  /* 0x023200002d577984 */ /* 0x000e620000000800 */
[----:B--2---:R-:W-:Y:S11]  /*47b90*/  HMMA.1688.F32.TF32 R92, R88, R42, R104 ;  /* 0x0000002a585c723c */ /* 0x004ff60000081068 */
[----:B------:R-:W-:Y:S11]  /*47ba0*/  @!UPT UIADD3 URZ, URZ, URZ, URZ ;  /* 0x0000003f3f3ff290 */ /* 0x000ff6000fffe03f */
[----:B------:R-:W-:Y:S01]  /*47bb0*/  @!UPT UIADD3 URZ, URZ, URZ, URZ ;  /* 0x0000003f3f3ff290 */ /* 0x000fe2000fffe03f */
[----:B------:R-:W-:Y:S01]  /*47bc0*/  STL [R1+0x2a4], R93 ;  /* 0x0002a45d01007387 */ /* 0x000fe20000100800 */
[----:B------:R-:W-:-:S03]  /*47bd0*/  IMAD.MOV.U32 R24, RZ, RZ, R92 ;  /* 0x000000ffff187224 */ /* 0x000fc600078e005c */
[----:B------:R-:W-:Y:S04]  /*47be0*/  STL.64 [R1+0x160], R108 ;  /* 0x0001606c01007387 */ /* 0x000fe80000100a00 */
[----:B------:R-:W-:Y:S04]  /*47bf0*/  STL.64 [R1+0x168], R110 ;  /* 0x0001686e01007387 */ /* 0x000fe80000100a00 */
[----:B------:R2:W-:Y:S02]  /*47c00*/  STL.64 [R1+0x2a8], R94 ;  /* 0x0002a85e01007387 */ /* 0x0005e40000100a00 */
[----:B--2---:R-:W-:Y:S02]  /*47c10*/  HMMA.1688.F32.TF32 R92, R88, R34, R96 ;  /* 0x00000022585c723c */ /* 0x004fe40000081060 */
[----:B------:R-:W-:Y:S11]  /*47c20*/  STL [R1+0x41f4], R24 ;  /* 0x0041f41801007387 */ /* 0x000ff60000100800 */
[----:B------:R-:W-:Y:S10]  /*47c30*/  @!UPT UIADD3 URZ, URZ, URZ, URZ ;  /* 0x0000003f3f3ff290 */ /* 0x000ff4000fffe03f */
[----:B------:R-:W-:Y:S01]  /*47c40*/  STL [R1+0x3b4], R93 ;  /* 0x0003b45d01007387 */ /* 0x000fe20000100800 */
[----:B------:R-:W-:-:S03]  /*47c50*/  IMAD.MOV.U32 R16, RZ, RZ, R92 ;  /* 0x000000ffff107224 */ /* 0x000fc600078e005c */
[----:B------:R-:W-:Y:S04]  /*47c60*/  STL.64 [R1+0x290], R100 ;  /* 0x0002906401007387 */ /* 0x000fe80000100a00 */
[----:B------:R-:W-:Y:S04]  /*47c70*/  STL.64 [R1+0x298], R102 ;  /* 0x0002986601007387 */ /* 0x000fe80000100a00 */
[----:B------:R2:W-:Y:S02]  /*47c80*/  STL.64 [R1+0x3b8], R94 ;  /* 0x0003b85e01007387 */ /* 0x0005e40000100a00 */
[C---:B--2---:R-:W-:Y:S02]  /*47c90*/  HMMA.1688.F32.TF32 R92, R88.reuse, R30, R140 ;  /* 0x0000001e585c723c */ /* 0x044fe4000008108c */
[----:B------:R-:W-:Y:S04]  /*47ca0*/  STL [R1+0x41b8], R16 ;  /* 0x0041b81001007387 */ /* 0x000fe80000100800 */
[----:B------:R-:W2:Y:S11]  /*47cb0*/  LDL.LU R96, [R1+0x1790] ;  /* 0x0017900001607983 */ /* 0x000eb60000300800 */
[----:B------:R-:W-:Y:S06]  /*47cc0*/  @!UPT UIADD3 URZ, URZ, URZ, URZ ;  /* 0x0000003f3f3ff290 */ /* 0x000fec000fffe03f */
        /* <DEDUP_REMOVED lines=77> */
[C---:B---3--:R-:W-:Y:S11]  /*481a0*/  HMMA.1688.F32.TF32 R92, R88.reuse, R26, R236 ;  /* 0x0000001a585c723c */ /* 0x048ff600000810ec */
[----:B------:R-:W-:Y:S11]  /*481b0*/  @!UPT UIADD3 URZ, URZ, URZ, URZ ;  /* 0x0000003f3f3ff290 */ /* 0x000ff6000fffe03f */
[----:B------:R-:W-:Y:S01]  /*481c0*/  @!UPT UIADD3 URZ, URZ, URZ, URZ ;  /* 0x0000003f3f3ff290 */ /* 0x000fe2000fffe03f */
[----:B------:R2:W-:Y:S01]  /*481d0*/  STL.64 [R1+0x480], R92 ;  /* 0x0004805c01007387 */ /* 0x0005e20000100a00 */
[----:B------:R-:W-:Y:S02]  /*481e0*/  IMAD.MOV.U32 R164, RZ, RZ, R94 ;  /* 0x000000ffffa47224 */ /* 0x000fe400078e005e */
[----:B------:R-:W-:Y:S02]  /*481f0*/  IMAD.MOV.U32 R165, RZ, RZ, R95 ;  /* 0x000000ffffa57224 */ /* 0x000fe400078e005f */
[C---:B--2---:R-:W-:Y:S08]  /*48200*/  HMMA.1688.F32.TF32 R92, R88.reuse, R18, R228 ;  /* 0x00000012585c723c */ /* 0x044ff000000810e4 */
[C---:B------:R-:W-:Y:S11]  /*48210*/  HMMA.1688.F32.TF32 R120, R88.reuse, R22, R232 ;  /* 0x000000165878723c */ /* 0x040ff600000810e8 */
[----:B------:R-:W-:Y:S05]  /*48220*/  @!UPT UIADD3 URZ, URZ, URZ, URZ ;  /* 0x0000003f3f3ff290 */ /* 0x000fea000fffe03f */
[----:B------:R-:W-:Y:S02]  /*48230*/  IMAD.MOV.U32 R192, RZ, RZ, R92 ;  /* 0x000000ffffc07224 */ /* 0x000fe400078e005c */
[----:B------:R-:W-:Y:S02]  /*48240*/  IMAD.MOV.U32 R193, RZ, RZ, R93 ;  /* 0x000000ffffc17224 */ /* 0x000fe400078e005d */
[----:B------:R-:W-:Y:S02]  /*48250*/  IMAD.MOV.U32 R160, RZ, RZ, R94 ;  /* 0x000000ffffa07224 */ /* 0x000fe400078e005e */
[----:B------:R-:W-:Y:S02]  /*48260*/  IMAD.MOV.U32 R161, RZ, RZ, R95 ;  /* 0x000000ffffa17224 */ /* 0x000fe400078e005f */
[C---:B----4-:R-:W-:Y:S01]  /*48270*/  HMMA.1688.F32.TF32 R92, R88.reuse, R190, R224 ;  /* 0x000000be585c723c */ /* 0x050fe200000810e0 */
[----:B------:R-:W-:Y:S04]  /*48280*/  STL [R1+0x4134], R164 ;  /* 0x004134a401007387 */ /* 0x000fe80000100800 */
[----:B------:R-:W-:Y:S04]  /*48290*/  STL [R1+0x4130], R165 ;  /* 0x004130a501007387 */ /* 0x000fe80000100800 */
[----:B------:R-:W-:Y:S04]  /*482a0*/  STL.64 [R1+0x470], R120 ;  /* 0x0004707801007387 */ /* 0x000fe80000100a00 */
[----:B------:R2:W-:Y:S04]  /*482b0*/  STL.64 [R1+0x478], R122 ;  /* 0x0004787a01007387 */ /* 0x0005e80000100a00 */
[----:B------:R-:W-:Y:S01]  /*482c0*/  STL [R1+0x413c], R161 ;  /* 0x00413ca101007387 */ /* 0x000fe20000100800 */
[C---:B------:R-:W-:Y:S03]  /*482d0*/  HMMA.1688.F32.TF32 R144, R88.reuse, R182, R216 ;  /* 0x000000b65890723c */ /* 0x040fe600000810d8 */
[----:B------:R-:W-:Y:S04]  /*482e0*/  STL [R1+0x4138], R160 ;  /* 0x004138a001007387 */ /* 0x000fe80000100800 */
[----:B------:R-:W-:Y:S01]  /*482f0*/  STL [R1+0x412c], R193 ;  /* 0x00412cc101007387 */ /* 0x000fe20000100800 */
[C---:B--2---:R-:W-:Y:S03]  /*48300*/  HMMA.1688.F32.TF32 R120, R88.reuse, R186, R220 ;  /* 0x000000ba5878723c */ /* 0x044fe600000810dc */
[----:B------:R-:W-:Y:S04]  /*48310*/  STL [R1+0x4128], R192 ;  /* 0x004128c001007387 */ /* 0x000fe80000100800 */
[----:B------:R-:W-:Y:S04]  /*48320*/  STL.64 [R1+0xbd0], R92 ;  /* 0x000bd05c01007387 */ /* 0x000fe80000100a00 */
[----:B------:R2:W-:Y:S02]  /*48330*/  STL.64 [R1+0xbd8], R94 ;  /* 0x000bd85e01007387 */ /* 0x0005e40000100a00 */
[C---:B--2---:R-:W-:Y:S10]  /*48340*/  HMMA.1688.F32.TF32 R92, R88.reuse, R178, R212 ;  /* 0x000000b2585c723c */ /* 0x044ff400000810d4 */
[----:B------:R-:W-:Y:S04]  /*48350*/  STL.64 [R1+0xbf0], R120 ;  /* 0x000bf07801007387 */ /* 0x000fe80000100a00 */
[----:B------:R2:W-:Y:S04]  /*48360*/  STL.64 [R1+0xbf8], R122 ;  /* 0x000bf87a01007387 */ /* 0x0005e80000100a00 */
[----:B------:R-:W-:Y:S01]  /*48370*/  STL.64 [R1+0xc20], R144 ;  /* 0x000c209001007387 */ /* 0x000fe20000100a00 */
[C---:B------:R-:W-:Y:S03]  /*48380*/  HMMA.1688.F32.TF32 R128, R88.reuse, R170, R128 ;  /* 0x000000aa5880723c */ /* 0x040fe60000081080 */
[----:B------:R-:W-:Y:S05]  /*48390*/  STL.64 [R1+0xc28], R146 ;  /* 0x000c289201007387 */ /* 0x000fea0000100a00 */
[C---:B--2---:R-:W-:Y:S01]  /*483a0*/  HMMA.1688.F32.TF32 R120, R88.reuse, R174, R136 ;  /* 0x000000ae5878723c */ /* 0x044fe20000081088 */
[----:B------:R-:W-:Y:S04]  /*483b0*/  STL.64 [R1+0xc30], R92 ;  /* 0x000c305c01007387 */ /* 0x000fe80000100a00 */
[----:B------:R2:W-:Y:S03]  /*483c0*/  STL.64 [R1+0xc38], R94 ;  /* 0x000c385e01007387 */ /* 0x0005e60000100a00 */
[C---:B--2---:R-:W-:Y:S11]  /*483d0*/  HMMA.1688.F32.TF32 R92, R88.reuse, R166, R124 ;  /* 0x000000a6585c723c */ /* 0x044ff6000008107c */
[----:B------:R-:W-:Y:S04]  /*483e0*/  @!UPT UIADD3 URZ, URZ, URZ, URZ ;  /* 0x0000003f3f3ff290 */ /* 0x000fe8000fffe03f */
[----:B------:R-:W-:Y:S04]  /*483f0*/  STL.64 [R1+0xc40], R120 ;  /* 0x000c407801007387 */ /* 0x000fe80000100a00 */
[----:B------:R2:W-:Y:S04]  /*48400*/  STL.64 [R1+0xc48], R122 ;  /* 0x000c487a01007387 */ /* 0x0005e80000100a00 */
[----:B------:R-:W-:Y:S04]  /*48410*/  STL.64 [R1+0xc50], R128 ;  /* 0x000c508001007387 */ /* 0x000fe80000100a00 */
[----:B------:R-:W-:Y:S01]  /*48420*/  STL.64 [R1+0xc58], R130 ;  /* 0x000c588201007387 */ /* 0x000fe20000100a00 */
[C---:B--2---:R-:W-:Y:S03]  /*48430*/  HMMA.1688.F32.TF32 R120, R88.reuse, R162, R116 ;  /* 0x000000a25878723c */ /* 0x044fe60000081074 */
[----:B------:R-:W-:Y:S05]  /*48440*/  STL.64 [R1+0xcd0], R92 ;  /* 0x000cd05c01007387 */ /* 0x000fea0000100a00 */
[C---:B------:R-:W-:Y:S01]  /*48450*/  HMMA.1688.F32.TF32 R116, R88.reuse, R158, R112 ;  /* 0x0000009e5874723c */ /* 0x040fe20000081070 */
[----:B------:R2:W-:Y:S07]  /*48460*/  STL.64 [R1+0xcd8], R94 ;  /* 0x000cd85e01007387 */ /* 0x0005ee0000100a00 */
[C---:B--2---:R-:W-:Y:S07]  /*48470*/  HMMA.1688.F32.TF32 R92, R88.reuse, R154, R108 ;  /* 0x0000009a585c723c */ /* 0x044fee000008106c */
        /* <DEDUP_REMOVED lines=8> */
[C---:B--2---:R-:W-:Y:S06]  /*48500*/  HMMA.1688.F32.TF32 R92, R88.reuse, R70, R104 ;  /* 0x00000046585c723c */ /* 0x044fec0000081068 */
        /* <DEDUP_REMOVED lines=8> */
[C---:B--2---:R-:W-:Y:S05]  /*48590*/  HMMA.1688.F32.TF32 R92, R88.reuse, R58, R140 ;  /* 0x0000003a585c723c */ /* 0x044fea000008108c */
[----:B------:R2:W-:Y:S04]  /*485a0*/  STL.64 [R1+0xec0], R100 ;  /* 0x000ec06401007387 */ /* 0x0005e80000100a00 */
[----:B------:R3:W-:Y:S04]  /*485b0*/  STL.64 [R1+0xec8], R102 ;  /* 0x000ec86601007387 */ /* 0x0007e80000100a00 */
[----:B------:R-:W4:Y:S04]  /*485c0*/  LDL.LU R132, [R1+0x2a50] ;  /* 0x002a500001847983 */ /* 0x000f280000300800 */
[----:B------:R1:W-:Y:S04]  /*485d0*/  STL.64 [R1+0xed0], R96 ;  /* 0x000ed06001007387 */ /* 0x0003e80000100a00 */
[----:B------:R1:W-:Y:S04]  /*485e0*/  STL.64 [R1+0xed8], R98 ;  /* 0x000ed86201007387 */ /* 0x0003e80000100a00 */
[----:B------:R-:W-:Y:S04]  /*485f0*/  STL.64 [R1+0xee0], R92 ;  /* 0x000ee05c01007387 */ /* 0x000fe80000100a00 */
[----:B------:R1:W-:Y:S04]  /*48600*/  STL.64 [R1+0xee8], R94 ;  /* 0x000ee85e01007387 */ /* 0x0003e80000100a00 */
        /* <DEDUP_REMOVED lines=43> */
[----:B--2---:R-:W2:Y:S04]  /*488c0*/  LDL.LU R100, [R1+0x29a0] ;  /* 0x0029a00001647983 */ /* 0x004ea80000300800 */
[----:B------:R-:W2:Y:S04]  /*488d0*/  LDL.LU R101, [R1+0x29a4] ;  /* 0x0029a40001657983 */ /* 0x000ea80000300800 */
[----:B---3--:R-:W2:Y:S04]  /*488e0*/  LDL.LU R102, [R1+0x29a8] ;  /* 0x0029a80001667983 */ /* 0x008ea80000300800 */
[----:B------:R-:W2:Y:S04]  /*488f0*/  LDL.LU R103, [R1+0x29ac] ;  /* 0x0029ac0001677983 */ /* 0x000ea80000300800 */
[----:B-1----:R-:W3:Y:S04]  /*48900*/  LDL.LU R96, [R1+0x2950] ;  /* 0x0029500001607983 */ /* 0x002ee80000300800 */
[----:B------:R-:W3:Y:S04]  /*48910*/  LDL.LU R97, [R1+0x2954] ;  /* 0x0029540001617983 */ /* 0x000ee80000300800 */
[----:B------:R-:W3:Y:S04]  /*48920*/  LDL.LU R98, [R1+0x2958] ;  /* 0x0029580001627983 */ /* 0x000ee80000300800 */
[----:B------:R-:W3:Y:S01]  /*48930*/  LDL.LU R99, [R1+0x295c] ;  /* 0x00295c0001637983 */ /* 0x000ee20000300800 */
[C---:B----4-:R-:W-:Y:S08]  /*48940*/  HMMA.1688.F32.TF32 R120, R88.reuse, R10, R136 ;  /* 0x0000000a5878723c */ /* 0x050ff00000081088 */
[C---:B------:R-:W-:Y:S08]  /*48950*/  HMMA.1688.F32.TF32 R144, R88.reuse, R14, R212 ;  /* 0x0000000e5890723c */ /* 0x040ff000000810d4 */
[----:B------:R-:W-:Y:S11]  /*48960*/  HMMA.1688.F32.TF32 R92, R88, R6, R128 ;  /* 0x00000006585c723c */ /* 0x000ff60000081080 */
[----:B------:R-:W-:Y:S04]  /*48970*/  @!UPT UIADD3 URZ, URZ, URZ, URZ ;  /* 0x0000003f3f3ff290 */ /* 0x000fe8000fffe03f */
[----:B------:R-:W-:Y:S04]  /*48980*/  STL.64 [R1+0xf00], R144 ;  /* 0x000f009001007387 */ /* 0x000fe80000100a00 */
[----:B------:R-:W-:Y:S04]  /*48990*/  STL.64 [R1+0xf08], R146 ;  /* 0x000f089201007387 */ /* 0x000fe80000100a00 */
[----:B------:R-:W-:Y:S04]  /*489a0*/  STL.64 [R1+0xf30], R120 ;  /* 0x000f307801007387 */ /* 0x000fe80000100a00 */
[----:B------:R-:W-:Y:S04]  /*489b0*/  STL.64 [R1+0xf38], R122 ;  /* 0x000f387a01007387 */ /* 0x000fe80000100a00 */
[----:B------:R-:W-:Y:S04]  /*489c0*/  STL.64 [R1+0xf80], R92 ;  /* 0x000f805c01007387 */ /* 0x000fe80000100a00 */
[----:B------:R1:W-:Y:S02]  /*489d0*/  STL.64 [R1+0xf88], R94 ;  /* 0x000f885e01007387 */ /* 0x0003e40000100a00 */
[C---:B-1----:R-:W-:Y:S08]  /*489e0*/  HMMA.1688.F32.TF32 R92, R84.reuse, R78, R116 ;  /* 0x0000004e545c723c */ /* 0x042ff00000081074 */
[----:B------:R-:W-:Y:S08]  /*489f0*/  HMMA.1688.F32.TF32 R140, R84, R82, R140 ;  /* 0x00000052548c723c */ /* 0x000ff0000008108c */
[----:B------:R-:W-:Y:S08]  /*48a00*/  HMMA.1688.F32.TF32 R88, R88, R194, R124 ;  /* 0x000000c25858723c */ /* 0x000ff0000008107c */
[----:B------:R-:W-:-:S02]  /*48a10*/  IMAD.MOV.U32 R249, RZ, RZ, R92 ;  /* 0x000000fffff97224 */ /* 0x000fc400078e005c */
[----:B------:R-:W-:Y:S02]  /*48a20*/  IMAD.MOV.U32 R248, RZ, RZ, R93 ;  /* 0x000000fffff87224 */ /* 0x000fe400078e005d */
[----:B------:R-:W-:Y:S02]  /*48a30*/  IMAD.MOV.U32 R211, RZ, RZ, R94 ;  /* 0x000000ffffd37224 */ /* 0x000fe400078e005e */
[----:B------:R-:W-:Y:S02]  /*48a40*/  IMAD.MOV.U32 R208, RZ, RZ, R95 ;  /* 0x000000ffffd07224 */ /* 0x000fe400078e005f */
[C---:B------:R-:W-:Y:S01]  /*48a50*/  HMMA.1688.F32.TF32 R92, R84.reuse, R54, R112 ;  /* 0x00000036545c723c */ /* 0x040fe20000081070 */
[----:B------:R-:W-:Y:S06]  /*48a60*/  STL.64 [R1+0x4318], R142 ;  /* 0x0043188e01007387 */ /* 0x000fec0000100a00 */
[----:B------:R-:W-:Y:S01]  /*48a70*/  STL.64 [R1+0xf70], R88 ;  /* 0x000f705801007387 */ /* 0x000fe20000100a00 */
[C---:B------:R-:W-:Y:S03]  /*48a80*/  HMMA.1688.F32.TF32 R112, R84.reuse, R50, R108 ;  /* 0x000000325470723c */ /* 0x040fe6000008106c */
[----:B------:R-:W-:Y:S04]  /*48a90*/  STL.64 [R1+0xf78], R90 ;  /* 0x000f785a01007387 */ /* 0x000fe80000100a00 */
[----:B------:R-:W-:Y:S01]  /*48aa0*/  STL.64 [R1+0x4310], R140 ;  /* 0x0043108c01007387 */ /* 0x000fe20000100a00 */
[C---:B------:R-:W-:Y:S03]  /*48ab0*/  HMMA.1688.F32.TF32 R108, R84.reuse, R46, R244 ;  /* 0x0000002e546c723c */ /* 0x040fe600000810f4 */
[----:B------:R-:W-:Y:S04]  /*48ac0*/  LDS R88, [R44+0x22280] ;  /* 0x022280002c587984 */ /* 0x000fe80000000800 */
[----:B------:R-:W-:Y:S04]  /*48ad0*/  STL.64 [R1+0x40], R92 ;  /* 0x0000405c01007387 */ /* 0x000fe80000100a00 */
[----:B------:R1:W-:Y:S04]  /*48ae0*/  STL.64 [R1+0x48], R94 ;  /* 0x0000485e01007387 */ /* 0x0003e80000100a00 */
[----:B------:R-:W-:Y:S04]  /*48af0*/  LDS R90, [R44+0x23280] ;  /* 0x023280002c5a7984 */ /* 0x000fe80000000800 */
[----:B------:R-:W-:Y:S01]  /*48b00*/  LDS R89, [R45+0x22280] ;  /* 0x022280002d597984 */ /* 0x000fe20000000800 */
[----:B-1----:R-:W-:Y:S03]  /*48b10*/  HMMA.1688.F32.TF32 R92, R84, R42, R132 ;  /* 0x0000002a545c723c */ /* 0x002fe60000081084 */
[----:B------:R-:W-:Y:S04]  /*48b20*/  STL.64 [R1+0x150], R112 ;  /* 0x0001507001007387 */ /* 0x000fe80000100a00 */
[----:B------:R-:W-:Y:S04]  /*48b30*/  STL.64 [R1+0x158], R114 ;  /* 0x0001587201007387 */ /* 0x000fe80000100a00 */
[----:B------:R-:W1:Y:S11]  /*48b40*/  LDS R91, [R45+0x23280] ;  /* 0x023280002d5b7984 */ /* 0x000e760000000800 */
[----:B------:R-:W-:Y:S01]  /*48b50*/  @!UPT UIADD3 URZ, URZ, URZ, URZ ;  /* 0x0000003f3f3ff290 */ /* 0x000fe2000fffe03f */
[----:B------:R-:W-:Y:S01]  /*48b60*/  STL.64 [R1+0x260], R92 ;  /* 0x0002605c01007387 */ /* 0x000fe20000100a00 */
[----:B------:R-:W-:-:S03]  /*48b70*/  IMAD.MOV.U32 R25, RZ, RZ, R95 ;  /* 0x000000ffff197224 */ /* 0x000fc600078e005f */
[----:B------:R-:W-:Y:S04]  /*48b80*/  STL.64 [R1+0x140], R108 ;  /* 0x0001406c01007387 */ /* 0x000fe80000100a00 */
[----:B------:R-:W-:Y:S04]  /*48b90*/  STL.64 [R1+0x148], R110 ;  /* 0x0001486e01007387 */ /* 0x000fe80000100a00 */
[----:B------:R4:W-:Y:S02]  /*48ba0*/  STL [R1+0x268], R94 ;  /* 0x0002685e01007387 */ /* 0x0009e40000100800 */
[C---:B----4-:R-:W-:Y:S02]  /*48bb0*/  HMMA.1688.F32.TF32 R92, R84.reuse, R38, R104 ;  /* 0x00000026545c723c */ /* 0x050fe40000081068 */
[----:B------:R-:W-:Y:S11]  /*48bc0*/  STL [R1+0x41f8], R25 ;  /* 0x0041f81901007387 */ /* 0x000ff60000100800 */
[----:B------:R-:W-:Y:S10]  /*48bd0*/  @!UPT UIADD3 URZ, URZ, URZ, URZ ;  /* 0x0000003f3f3ff290 */ /* 0x000ff4000fffe03f */
[----:B------:R2:W-:Y:S01]  /*48be0*/  STL.64 [R1+0x250], R92 ;  /* 0x0002505c01007387 */ /* 0x0005e20000100a00 */
[----:B------:R-:W-:Y:S02]  /*48bf0*/  IMAD.MOV.U32 R13, RZ, RZ, R94 ;  /* 0x000000ffff0d7224 */ /* 0x000fe400078e005e */
[----:B------:R-:W-:Y:S02]  /*48c00*/  IMAD.MOV.U32 R12, RZ, RZ, R95 ;  /* 0x000000ffff0c7224 */ /* 0x000fe400078e005f */
[----:B--2---:R-:W-:Y:S03]  /*48c10*/  HMMA.1688.F32.TF32 R92, R84, R34, R100 ;  /* 0x00000022545c723c */ /* 0x004fe60000081064 */
[----:B------:R-:W-:Y:S04]  /*48c20*/  STL [R1+0x4194], R12 ;  /* 0x0041940c01007387 */ /* 0x000fe80000100800 */
[----:B------:R-:W-:Y:S11]  /*48c30*/  STL [R1+0x4190], R13 ;  /* 0x0041900d01007387 */ /* 0x000ff60000100800 */
[----:B------:R-:W-:Y:S05]  /*48c40*/  @!UPT UIADD3 URZ, URZ, URZ, URZ ;  /* 0x0000003f3f3ff290 */ /* 0x000fea000fffe03f */
[----:B------:R-:W-:Y:S01]  /*48c50*/  STL.64 [R1+0x340], R92 ;  /* 0x0003405c01007387 */ /* 0x000fe20000100a00 */
[----:B------:R-:W-:-:S03]  /*48c60*/  IMAD.MOV.U32 R17, RZ, RZ, R95 ;  /* 0x000000ffff117224 */ /* 0x000fc600078e005f */
[----:B------:R3:W-:Y:S02]  /*48c70*/  STL [R1+0x348], R94 ;  /* 0x0003485e01007387 */ /* 0x0007e40000100800 */
[C---:B---3--:R-:W-:Y:S02]  /*48c80*/  HMMA.1688.F32.TF32 R92, R84.reuse, R30, R96 ;  /* 0x0000001e545c723c */ /* 0x048fe40000081060 */
        /* <DEDUP_REMOVED lines=74> */
[----:B------:R-:W-:Y:S02]  /*49130*/  @!UPT UIADD3 URZ, URZ, URZ, URZ ;  /* 0x0000003f3f3ff290 */ /* 0x000fe4000fffe03f */
[----:B------:R-:W-:Y:S02]  /*49140*/  IMAD.MOV.U32 R164, RZ, RZ, R92 ;  /* 0x000000ffffa47224 */ /* 0x000fe400078e005c */
[----:B------:R-:W-:Y:S02]  /*49150*/  IMAD.MOV.U32 R165, RZ, RZ, R93 ;  /* 0x000000ffffa57224 */ /* 0x000fe400078e005d */
[----:B------:R-:W-:Y:S02]  /*49160*/  IMAD.MOV.U32 R193, RZ, RZ, R94 ;  /* 0x000000ffffc17224 */ /* 0x000fe400078e005e */
[----:B------:R-:W-:Y:S02]  /*49170*/  IMAD.MOV.U32 R192, RZ, RZ, R95 ;  /* 0x000000ffffc07224 */ /* 0x000fe400078e005f */
[C---:B--2---:R-:W-:Y:S08]  /*49180*/  HMMA.1688.F32.TF32 R92, R84.reuse, R18, R224 ;  /* 0x00000012545c723c */ /* 0x044ff000000810e0 */
[C---:B------:R-:W-:Y:S01]  /*49190*/  HMMA.1688.F32.TF32 R120, R84.reuse, R22, R228 ;  /* 0x000000165478723c */ /* 0x040fe200000810e4 */
[----:B------:R-:W-:Y:S11]  /*491a0*/  STL [R1+0x414c], R165 ;  /* 0x00414ca501007387 */ /* 0x000ff60000100800 */
[----:B------:R-:W-:Y:S04]  /*491b0*/  @!UPT UIADD3 URZ, URZ, URZ, URZ ;  /* 0x0000003f3f3ff290 */ /* 0x000fe8000fffe03f */
[----:B------:R-:W-:Y:S02]  /*491c0*/  IMAD.MOV.U32 R180, RZ, RZ, R92 ;  /* 0x000000ffffb47224 */ /* 0x000fe400078e005c */
[----:B------:R-:W-:Y:S02]  /*491d0*/  IMAD.MOV.U32 R181, RZ, RZ, R93 ;  /* 0x000000ffffb57224 */ /* 0x000fe400078e005d */
[----:B------:R-:W-:Y:S02]  /*491e0*/  IMAD.MOV.U32 R148, RZ, RZ, R94 ;  /* 0x000000ffff947224 */ /* 0x000fe400078e005e */
[----:B------:R-:W-:Y:S01]  /*491f0*/  IMAD.MOV.U32 R149, RZ, RZ, R95 ;  /* 0x000000ffff957224 */ /* 0x000fe200078e005f */
[C---:B----4-:R-:W-:Y:S08]  /*49200*/  HMMA.1688.F32.TF32 R140, R84.reuse, R190, R220 ;  /* 0x000000be548c723c */ /* 0x050ff000000810dc */
[C---:B------:R-:W-:Y:S01]  /*49210*/  HMMA.1688.F32.TF32 R92, R84.reuse, R186, R216 ;  /* 0x000000ba545c723c */ /* 0x040fe200000810d8 */
[----:B------:R-:W-:Y:S04]  /*49220*/  STL [R1+0x4148], R164 ;  /* 0x004148a401007387 */ /* 0x000fe80000100800 */
[----:B------:R-:W-:Y:S04]  /*49230*/  STL [R1+0x4144], R193 ;  /* 0x004144c101007387 */ /* 0x000fe80000100800 */
[----:B------:R-:W-:Y:S04]  /*49240*/  STL [R1+0x4140], R192 ;  /* 0x004140c001007387 */ /* 0x000fe80000100800 */
[----:B------:R-:W-:Y:S04]  /*49250*/  STL.64 [R1+0x3d0], R120 ;  /* 0x0003d07801007387 */ /* 0x000fe80000100a00 */
[----:B------:R2:W-:Y:S04]  /*49260*/  STL.64 [R1+0x3d8], R122 ;  /* 0x0003d87a01007387 */ /* 0x0005e80000100a00 */
[----:B------:R-:W-:Y:S04]  /*49270*/  STL [R1+0x4164], R149 ;  /* 0x0041649501007387 */ /* 0x000fe80000100800 */
[----:B------:R-:W-:Y:S04]  /*49280*/  STL [R1+0x4158], R148 ;  /* 0x0041589401007387 */ /* 0x000fe80000100800 */
[----:B------:R-:W-:Y:S01]  /*49290*/  STL [R1+0x4154], R181 ;  /* 0x004154b501007387 */ /* 0x000fe20000100800 */
[C---:B--2---:R-:W-:Y:S03]  /*492a0*/  HMMA.1688.F32.TF32 R120, R84.reuse, R182, R212 ;  /* 0x000000b65478723c */ /* 0x044fe600000810d4 */
[----:B------:R-:W-:Y:S04]  /*492b0*/  STL [R1+0x4150], R180 ;  /* 0x004150b401007387 */ /* 0x000fe80000100800 */
[----:B------:R-:W-:Y:S01]  /*492c0*/  STL.64 [R1+0x1160], R140 ;  /* 0x0011608c01007387 */ /* 0x000fe20000100a00 */
[C---:B------:R-:W-:Y:S03]  /*492d0*/  HMMA.1688.F32.TF32 R136, R84.reuse, R178, R136 ;  /* 0x000000b25488723c */ /* 0x040fe60000081088 */
[----:B------:R-:W-:Y:S04]  /*492e0*/  STL.64 [R1+0x1168], R142 ;  /* 0x0011688e01007387 */ /* 0x000fe80000100a00 */
[----:B------:R-:W-:Y:S04]  /*492f0*/  STL.64 [R1+0x1170], R92 ;  /* 0x0011705c01007387 */ /* 0x000fe80000100a00 */
[----:B------:R2:W-:Y:S02]  /*49300*/  STL.64 [R1+0x1178], R94 ;  /* 0x0011785e01007387 */ /* 0x0005e40000100a00 */
[C---:B--2---:R-:W-:Y:S02]  /*49310*/  HMMA.1688.F32.TF32 R92, R84.reuse, R174, R128 ;  /* 0x000000ae545c723c */ /* 0x044fe40000081080 */
[----:B------:R-:W-:Y:S04]  /*49320*/  STL.64 [R1+0x1180], R120 ;  /* 0x0011807801007387 */ /* 0x000fe80000100a00 */
[----:B------:R2:W-:Y:S04]  /*49330*/  STL.64 [R1+0x1188], R122 ;  /* 0x0011887a01007387 */ /* 0x0005e80000100a00 */
[----:B------:R-:W-:Y:S01]  /*49340*/  STL.64 [R1+0x1400], R136 ;  /* 0x0014008801007387 */ /* 0x000fe20000100a00 */
[C---:B------:R-:W-:Y:S03]  /*49350*/  HMMA.1688.F32.TF32 R116, R84.reuse, R166, R116 ;  /* 0x000000a65474723c */ /* 0x040fe60000081074 */
[----:B------:R-:W-:Y:S05]  /*49360*/  STL.64 [R1+0x1408], R138 ;  /* 0x0014088a01007387 */ /* 0x000fea0000100a00 */
[C---:B--2---:R-:W-:Y:S04]  /*49370*/  HMMA.1688.F32.TF32 R120, R84.reuse, R170, R124 ;  /* 0x000000aa5478723c */ /* 0x044fe8000008107c */
[----:B------:R-:W-:Y:S04]  /*49380*/  STL.64 [R1+0x1410], R92 ;  /* 0x0014105c01007387 */ /* 0x000fe80000100a00 */
[----:B------:R2:W-:Y:S02]  /*49390*/  STL.64 [R1+0x1418], R94 ;  /* 0x0014185e01007387 */ /* 0x0005e40000100a00 */
[C---:B--2---:R-:W-:Y:S11]  /*493a0*/  HMMA.1688.F32.TF32 R92, R84.reuse, R162, R112 ;  /* 0x000000a2545c723c */ /* 0x044ff60000081070 */
[----:B------:R-:W-:Y:S02]  /*493b0*/  @!UPT UIADD3 URZ, URZ, URZ, URZ ;  /* 0x0000003f3f3ff290 */ /* 0x000fe4000fffe03f */
        /* <DEDUP_REMOVED lines=18> */
[----:B------:R-:W-:Y:S04]  /*494e0*/  STL.64 [R1+0x14c0], R104 ;  /* 0x0014c06801007387 */ /* 0x000fe80000100a00 */
[----:B------:R-:W-:Y:S04]  /*494f0*/  STL.64 [R1+0x14c8], R106 ;  /* 0x0014c86a01007387 */ /* 0x000fe80000100a00 */
[----:B------:R-:W2:Y:S04]  /*49500*/  LDL.LU R132, [R1+0x2b10] ;  /* 0x002b100001847983 */ /* 0x000ea80000300800 */
[----:B------:R3:W-:Y:S04]  /*49510*/  STL.64 [R1+0x14e0], R100 ;  /* 0x0014e06401007387 */ /* 0x0007e80000100a00 */
[----:B------:R4:W-:Y:S04]  /*49520*/  STL.64 [R1+0x14e8], R102 ;  /* 0x0014e86601007387 */ /* 0x0009e80000100a00 */
[----:B------:R-:W-:Y:S04]  /*49530*/  STL.64 [R1+0x1550], R92 ;  /* 0x0015505c01007387 */ /* 0x000fe80000100a00 */
        /* <DEDUP_REMOVED lines=16> */
[----:B---3--:R-:W1:Y:S04]  /*49640*/  LDL.LU R100, [R1+0x1590] ;  /* 0x0015900001647983 */ /* 0x008e680000300800 */
[----:B------:R-:W1:Y:S04]  /*49650*/  LDL.LU R101, [R1+0x1594] ;  /* 0x0015940001657983 */ /* 0x000e680000300800 */
[----:B----4-:R-:W1:Y:S04]  /*49660*/  LDL.LU R102, [R1+0x1598] ;  /* 0x0015980001667983 */ /* 0x010e680000300800 */
[----:B------:R-:W1:Y:S04]  /*49670*/  LDL.LU R103, [R1+0x159c] ;  /* 0x00159c0001677983 */ /* 0x000e680000300800 */
        /* <DEDUP_REMOVED lines=31> */
[----:B------:R-:W2:Y:S01]  /*49870*/  LDL.LU R107, [R1+0x2acc] ;  /* 0x002acc00016b7983 */ /* 0x000ea20000300800 */
[C---:B-1----:R-:W-:Y:S03]  /*49880*/  HMMA.1688.F32.TF32 R92, R84.reuse, R62, R100 ;  /* 0x0000003e545c723c */ /* 0x042fe60000081064 */
[----:B------:R-:W4:Y:S11]  /*49890*/  LDL.LU R100, [R1+0x2a60] ;  /* 0x002a600001647983 */ /* 0x000f360000300800 */
[----:B------:R-:W-:Y:S09]  /*498a0*/  @!UPT UIADD3 URZ, URZ, URZ, URZ ;  /* 0x0000003f3f3ff290 */ /* 0x000ff2000fffe03f */
[----:B------:R-:W-:Y:S04]  /*498b0*/  STL.64 [R1+0x15a0], R92 ;  /* 0x0015a05c01007387 */ /* 0x000fe80000100a00 */
[----:B------:R3:W-:Y:S04]  /*498c0*/  STL.64 [R1+0x15a8], R94 ;  /* 0x0015a85e01007387 */ /* 0x0007e80000100a00 */
[----:B------:R-:W4:Y:S04]  /*498d0*/  LDL.LU R101, [R1+0x2a64] ;  /* 0x002a640001657983 */ /* 0x000f280000300800 */
[----:B------:R-:W4:Y:S04]  /*498e0*/  LDL.LU R102, [R1+0x2a68] ;  /* 0x002a680001667983 */ /* 0x000f280000300800 */
[----:B------:R-:W4:Y:S01]  /*498f0*/  LDL.LU R103, [R1+0x2a6c] ;  /* 0x002a6c0001677983 */ /* 0x000f220000300800 */
[C---:B---3--:R-:W-:Y:S03]  /*49900*/  HMMA.1688.F32.TF32 R92, R84.reuse, R58, R96 ;  /* 0x0000003a545c723c */ /* 0x048fe60000081060 */
[----:B------:R-:W3:Y:S11]  /*49910*/  LDL.LU R96, [R1+0x2a10] ;  /* 0x002a100001607983 */ /* 0x000ef60000300800 */
[----:B------:R-:W-:Y:S09]  /*49920*/  @!UPT UIADD3 URZ, URZ, URZ, URZ ;  /* 0x0000003f3f3ff290 */ /* 0x000ff2000fffe03f */
[----:B------:R-:W-:Y:S04]  /*49930*/  STL.64 [R1+0x15b0], R92 ;  /* 0x0015b05c01007387 */ /* 0x000fe80000100a00 */
[----:B------:R1:W-:Y:S04]  /*49940*/  STL.64 [R1+0x15b8], R94 ;  /* 0x0015b85e01007387 */ /* 0x0003e80000100a00 */
[----:B------:R-:W3:Y:S04]  /*49950*/  LDL.LU R97, [R1+0x2a14] ;  /* 0x002a140001617983 */ /* 0x000ee80000300800 */
[----:B------:R-:W3:Y:S04]  /*49960*/  LDL.LU R98, [R1+0x2a18] ;  /* 0x002a180001627983 */ /* 0x000ee80000300800 */
[----:B------:R-:W3:Y:S01]  /*49970*/  LDL.LU R99, [R1+0x2a1c] ;  /* 0x002a1c0001637983 */ /* 0x000ee20000300800 */
[C---:B--2---:R-:W-:Y:S08]  /*49980*/  HMMA.1688.F32.TF32 R140, R84.reuse, R14, R216 ;  /* 0x0000000e548c723c */ /* 0x044ff000000810d8 */
[C---:B------:R-:W-:Y:S08]  /*49990*/  HMMA.1688.F32.TF32 R120, R84.reuse, R10, R212 ;  /* 0x0000000a5478723c */ /* 0x040ff000000810d4 */
[----:B-1----:R-:W-:Y:S07]  /*499a0*/  HMMA.1688.F32.TF32 R92, R84, R6, R136 ;  /* 0x00000006545c723c */ /* 0x002fee0000081088 */
        /* <DEDUP_REMOVED lines=9> */
[----:B------:R-:W-:Y:S01]  /*49a40*/  HMMA.1688.F32.TF32 R116, R88, R54, R112 ;  /* 0x000000365874723c */ /* 0x000fe20000081070 */
[----:B------:R-:W-:-:S02]  /*49a50*/  IMAD.MOV.U32 R36, RZ, RZ, R92 ;  /* 0x000000ffff247224 */ /* 0x000fc400078e005c */
[----:B------:R-:W-:Y:S02]  /*49a60*/  IMAD.MOV.U32 R37, RZ, RZ, R93 ;  /* 0x000000ffff257224 */ /* 0x000fe400078e005d */
[----:B------:R-:W-:Y:S02]  /*49a70*/  IMAD.MOV.U32 R209, RZ, RZ, R94 ;  /* 0x000000ffffd17224 */ /* 0x000fe400078e005e */
[----:B------:R-:W-:Y:S02]  /*49a80*/  IMAD.MOV.U32 R29, RZ, RZ, R95 ;  /* 0x000000ffff1d7224 */ /* 0x000fe400078e005f */
[C---:B------:R-:W-:Y:S01]  /*49a90*/  HMMA.1688.F32.TF32 R92, R88.reuse, R50, R108 ;  /* 0x00000032585c723c */ /* 0x040fe2000008106c */
[----:B------:R-:W-:Y:S05]  /*49aa0*/  STL.64 [R1+0x4328], R138 ;  /* 0x0043288a01007387 */ /* 0x000fea0000100a00 */
        /* <DEDUP_REMOVED lines=8> */
[----:B------:R1:W-:Y:S04]  /*49b30*/  STL.64 [R1+0x138], R94 ;  /* 0x0001385e01007387 */ /* 0x0003e80000100a00 */
[----:B------:R-:W-:Y:S04]  /*49b40*/  LDS R84, [R44+0x22300] ;  /* 0x022300002c547984 */ /* 0x000fe80000000800 */
[----:B------:R-:W-:Y:S01]  /*49b50*/  LDS R86, [R44+0x23300] ;  /* 0x023300002c567984 */ /* 0x000fe20000000800 */
[----:B-1----:R-:W-:Y:S03]  /*49b60*/  HMMA.1688.F32.TF32 R92, R88, R38, R104 ;  /* 0x00000026585c723c */ /* 0x002fe60000081068 */
[----:B------:R-:W-:Y:S04]  /*49b70*/  STL.64 [R1+0x120], R112 ;  /* 0x0001207001007387 */ /* 0x000fe80000100a00 */
[----:B------:R-:W-:Y:S04]  /*49b80*/  STL.64 [R1+0x128], R114 ;  /* 0x0001287201007387 */ /* 0x000fe80000100a00 */
[----:B------:R-:W-:Y:S04]  /*49b90*/  STL.64 [R1+0x210], R108 ;  /* 0x0002106c01007387 */ /* 0x000fe80000100a00 */
[----:B------:R-:W-:Y:S04]  /*49ba0*/  STL.64 [R1+0x218], R110 ;  /* 0x0002186e01007387 */ /* 0x000fe80000100a00 */
[----:B------:R-:W-:Y:S04]  /*49bb0*/  LDS R85, [R45+0x22300] ;  /* 0x022300002d557984 */ /* 0x000fe80000000800 */
[----:B------:R-:W1:Y:S01]  /*49bc0*/  LDS R87, [R45+0x23300] ;  /* 0x023300002d577984 */ /* 0x000e620000000800 */
[----:B------:R-:W-:-:S03]  /*49bd0*/  IMAD.MOV.U32 R12, RZ, RZ, R94 ;  /* 0x000000ffff0c7224 */ /* 0x000fc600078e005e */
[----:B------:R4:W-:Y:S01]  /*49be0*/  STL.64 [R1+0x200], R92 ;  /* 0x0002005c01007387 */ /* 0x0009e20000100a00 */
[----:B------:R-:W-:-:S03]  /*49bf0*/  IMAD.MOV.U32 R13, RZ, RZ, R95 ;  /* 0x000000ffff0d7224 */ /* 0x000fc600078e005f */
[----:B------:R-:W-:Y:S04]  /*49c00*/  STL [R1+0x41a4], R12 ;  /* 0x0041a40c01007387 */ /* 0x000fe80000100800 */
[----:B------:R-:W-:Y:S01]  /*49c10*/  STL [R1+0x41a0], R13 ;  /* 0x0041a00d01007387 */ /* 0x000fe20000100800 */
[C---:B----4-:R-:W-:Y:S11]  /*49c20*/  HMMA.1688.F32.TF32 R92, R88.reuse, R34, R100 ;  /* 0x00000022585c723c */ /* 0x050ff60000081064 */
[----:B------:R-:W-:Y:S11]  /*49c30*/  @!UPT UIADD3 URZ, URZ, URZ, URZ ;  /* 0x0000003f3f3ff290 */ /* 0x000ff6000fffe03f */
[----:B------:R-:W-:Y:S02]  /*49c40*/  @!UPT UIADD3 URZ, URZ, URZ, URZ ;  /* 0x0000003f3f3ff290 */ /* 0x000fe4000fffe03f */
[----:B------:R-:W-:Y:S02]  /*49c50*/  IMAD.MOV.U32 R16, RZ, RZ, R94 ;  /* 0x000000ffff107224 */ /* 0x000fe400078e005e */
[----:B------:R-:W-:Y:S01]  /*49c60*/  IMAD.MOV.U32 R17, RZ, RZ, R93 ;  /* 0x000000ffff117224 */ /* 0x000fe200078e005d */
[----:B------:R-:W-:Y:S04]  /*49c70*/  STL [R1+0x280], R92 ;  /* 0x0002805c01007387 */ /* 0x000fe80000100800 */
[----:B------:R3:W-:Y:S04]  /*49c80*/  STL [R1+0x28c], R95 ;  /* 0x00028c5f01007387 */ /* 0x0007e80000100800 */
[----:B------:R-:W-:Y:S04]  /*49c90*/  STL [R1+0x41dc], R16 ;  /* 0x0041dc1001007387 */ /* 0x000fe80000100800 */
[----:B------:R-:W-:Y:S01]  /*49ca0*/  STL [R1+0x41d8], R17 ;  /* 0x0041d81101007387 */ /* 0x000fe20000100800 */
[----:B---3--:R-:W-:Y:S03]  /*49cb0*/  HMMA.1688.F32.TF32 R92, R88, R30, R96 ;  /* 0x0000001e585c723c */ /* 0x008fe60000081060 */
        /* <DEDUP_REMOVED lines=44> */
[C---:B---3--:R-:W-:Y:S11]  /*49f80*/  HMMA.1688.F32.TF32 R92, R88.reuse, R26, R124 ;  /* 0x0000001a585c723c */ /* 0x048ff6000008107c */
[----:B------:R-:W-:Y:S11]  /*49f90*/  @!UPT UIADD3 URZ, URZ, URZ, URZ ;  /* 0x0000003f3f3ff290 */ /* 0x000ff6000fffe03f */
[----:B------:R-:W-:Y:S02]  /*49fa0*/  @!UPT UIADD3 URZ, URZ, URZ, URZ ;  /* 0x0000003f3f3ff290 */ /* 0x000fe4000fffe03f */
[----:B------:R-:W-:Y:S02]  /*49fb0*/  IMAD.MOV.U32 R193, RZ, RZ, R92 ;  /* 0x000000ffffc17224 */ /* 0x000fe400078e005c */
[----:B------:R-:W-:Y:S02]  /*49fc0*/  IMAD.MOV.U32 R192, RZ, RZ, R93 ;  /* 0x000000ffffc07224 */ /* 0x000fe400078e005d */
[----:B------:R-:W-:Y:S02]  /*49fd0*/  IMAD.MOV.U32 R161, RZ, RZ, R94 ;  /* 0x000000ffffa17224 */ /* 0x000fe400078e005e */
[----:B------:R-:W-:Y:S02]  /*49fe0*/  IMAD.MOV.U32 R160, RZ, RZ, R95 ;  /* 0x000000ffffa07224 */ /* 0x000fe400078e005f */
[C---:B--2---:R-:W-:Y:S11]  /*49ff0*/  HMMA.1688.F32.TF32 R92, R88.reuse, R22, R116 ;  /* 0x00000016585c723c */ /* 0x044ff60000081074 */
[----:B------:R-:W-:Y:S11]  /*4a000*/  @!UPT UIADD3 URZ, URZ, URZ, URZ ;  /* 0x0000003f3f3ff290 */ /* 0x000ff6000fffe03f */
[----:B------:R-:W-:Y:S02]  /*4a010*/  @!UPT UIADD3 URZ, URZ, URZ, URZ ;  /* 0x0000003f3f3ff290 */ /* 0x000fe4000fffe03f */
[----:B------:R-:W-:Y:S02]  /*4a020*/  IMAD.MOV.U32 R181, RZ, RZ, R92 ;  /* 0x000000ffffb57224 */ /* 0x000fe400078e005c */
[----:B------:R-:W-:Y:S02]  /*4a030*/  IMAD.MOV.U32 R180, RZ, RZ, R93 ;  /* 0x000000ffffb47224 */ /* 0x000fe400078e005d */
[----:B------:R-:W-:Y:S02]  /*4a040*/  IMAD.MOV.U32 R165, RZ, RZ, R94 ;  /* 0x000000ffffa57224 */ /* 0x000fe400078e005e */
[----:B------:R-:W-:Y:S02]  /*4a050*/  IMAD.MOV.U32 R164, RZ, RZ, R95 ;  /* 0x000000ffffa47224 */ /* 0x000fe400078e005f */
[----:B----4-:R-:W-:Y:S01]  /*4a060*/  HMMA.1688.F32.TF32 R92, R88, R18, R112 ;  /* 0x00000012585c723c */ /* 0x010fe20000081070 */
[----:B------:R-:W-:Y:S04]  /*4a070*/  STL [R1+0x4184], R160 ;  /* 0x004184a001007387 */ /* 0x000fe80000100800 */
[----:B------:R-:W-:Y:S04]  /*4a080*/  STL [R1+0x4180], R161 ;  /* 0x004180a101007387 */ /* 0x000fe80000100800 */
[----:B------:R-:W-:Y:S04]  /*4a090*/  STL [R1+0x417c], R192 ;  /* 0x00417cc001007387 */ /* 0x000fe80000100800 */
[----:B------:R-:W-:Y:S11]  /*4a0a0*/  STL [R1+0x4178], R193 ;  /* 0x004178c101007387 */ /* 0x000ff60000100800 */
[----:B------:R-:W-:-:S02]  /*4a0b0*/  IMAD.MOV.U32 R184, RZ, RZ, R92 ;  /* 0x000000ffffb87224 */ /* 0x000fc400078e005c */
[----:B------:R-:W-:Y:S02]  /*4a0c0*/  IMAD.MOV.U32 R185, RZ, RZ, R93 ;  /* 0x000000ffffb97224 */ /* 0x000fe400078e005d */
[----:B------:R-:W-:Y:S01]  /*4a0d0*/  IMAD.MOV.U32 R152, RZ, RZ, R94 ;  /* 0x000000ffff987224 */ /* 0x000fe200078e005e */
[----:B------:R-:W-:Y:S01]  /*4a0e0*/  HMMA.1688.F32.TF32 R112, R88, R190, R108 ;  /* 0x000000be5870723c */ /* 0x000fe2000008106c */
[----:B------:R-:W-:-:S07]  /*4a0f0*/  IMAD.MOV.U32 R153, RZ, RZ, R95 ;  /* 0x000000ffff997224 */ /* 0x000fce00078e005f */
[C---:B------:R-:W-:Y:S08]  /*4a100*/  HMMA.1688.F32.TF32 R108, R88.reuse, R186, R244 ;  /* 0x000000ba586c723c */ /* 0x040ff000000810f4 */
[C---:B------:R-:W-:Y:S01]  /*4a110*/  HMMA.1688.F32.TF32 R92, R88.reuse, R182, R132 ;  /* 0x000000b6585c723c */ /* 0x040fe20000081084 */
[----:B------:R-:W-:Y:S04]  /*4a120*/  STL [R1+0x41fc], R164 ;  /* 0x0041fca401007387 */ /* 0x000fe80000100800 */
[----:B------:R-:W-:Y:S04]  /*4a130*/  STL [R1+0x41f0], R165 ;  /* 0x0041f0a501007387 */ /* 0x000fe80000100800 */
[----:B------:R-:W-:Y:S04]  /*4a140*/  STL [R1+0x419c], R180 ;  /* 0x00419cb401007387 */ /* 0x000fe80000100800 */
[----:B------:R-:W-:Y:S04]  /*4a150*/  STL [R1+0x4198], R181 ;  /* 0x004198b501007387 */ /* 0x000fe80000100800 */
[----:B------:R-:W-:Y:S04]  /*4a160*/  STL [R1+0x420c], R153 ;  /* 0x00420c9901007387 */ /* 0x000fe80000100800 */
[----:B------:R-:W-:Y:S01]  /*4a170*/  STL [R1+0x4208], R152 ;  /* 0x0042089801007387 */ /* 0x000fe20000100800 */
[C---:B------:R-:W-:Y:S03]  /*4a180*/  HMMA.1688.F32.TF32 R104, R88.reuse, R178, R104 ;  /* 0x000000b25868723c */ /* 0x040fe60000081068 */
        /* <DEDUP_REMOVED lines=34> */
[----:B----4-:R-:W3:Y:S04]  /*4a3b0*/  LDL.LU R102, [R1+0x1398] ;  /* 0x0013980001667983 */ /* 0x010ee80000300800 */
        /* <DEDUP_REMOVED lines=41> */
[C---:B-1----:R-:W-:Y:S03]  /*4a650*/  HMMA.1688.F32.TF32 R92, R88.reuse, R166, R244 ;  /* 0x000000a6585c723c */ /* 0x042fe600000810f4 */
[----:B------:R-:W4:Y:S11]  /*4a660*/  LDL.LU R244, [R1+0x2c80] ;  /* 0x002c800001f47983 */ /* 0x000f360000300800 */
[----:B------:R-:W-:Y:S09]  /*4a670*/  @!UPT UIADD3 URZ, URZ, URZ, URZ ;  /* 0x0000003f3f3ff290 */ /* 0x000ff2000fffe03f */
[----:B------:R-:W-:Y:S04]  /*4a680*/  STL.64 [R1+0x1750], R92 ;  /* 0x0017505c01007387 */ /* 0x000fe80000100a00 */
[----:B------:R2:W-:Y:S04]  /*4a690*/  STL.64 [R1+0x1758], R94 ;  /* 0x0017585e01007387 */ /* 0x0005e80000100a00 */
[----:B------:R-:W4:Y:S04]  /*4a6a0*/  LDL.LU R245, [R1+0x2c84] ;  /* 0x002c840001f57983 */ /* 0x000f280000300800 */
[----:B------:R-:W4:Y:S01]  /*4a6b0*/  LDL.LU R246, [R1+0x2c88] ;  /* 0x002c880001f67983 */ /* 0x000f220000300800 */
[C---:B--2---:R-:W-:Y:S03]  /*4a6c0*/  HMMA.1688.F32.TF32 R92, R88.reuse, R162, R96 ;  /* 0x000000a2585c723c */ /* 0x044fe60000081060 */
[----:B------:R-:W4:Y:S04]  /*4a6d0*/  LDL.LU R247, [R1+0x2c8c] ;  /* 0x002c8c0001f77983 */ /* 0x000f280000300800 */
[----:B------:R-:W2:Y:S11]  /*4a6e0*/  LDL.LU R96, [R1+0x2c60] ;  /* 0x002c600001607983 */ /* 0x000eb60000300800 */
[----:B------:R-:W-:Y:S05]  /*4a6f0*/  @!UPT UIADD3 URZ, URZ, URZ, URZ ;  /* 0x0000003f3f3ff290 */ /* 0x000fea000fffe03f */
[----:B------:R-:W-:Y:S04]  /*4a700*/  STL.64 [R1+0x1740], R92 ;  /* 0x0017405c01007387 */ /* 0x000fe80000100a00 */
[----:B------:R3:W-:Y:S04]  /*4a710*/  STL.64 [R1+0x1748], R94 ;  /* 0x0017485e01007387 */ /* 0x0007e80000100a00 */
[----:B------:R-:W2:Y:S04]  /*4a720*/  LDL.LU R97, [R1+0x2c64] ;  /* 0x002c640001617983 */ /* 0x000ea80000300800 */
[----:B------:R-:W2:Y:S04]  /*4a730*/  LDL.LU R98, [R1+0x2c68] ;  /* 0x002c680001627983 */ /* 0x000ea80000300800 */
[----:B------:R-:W2:Y:S01]  /*4a740*/  LDL.LU R99, [R1+0x2c6c] ;  /* 0x002c6c0001637983 */ /* 0x000ea20000300800 */
[C---:B---3--:R-:W-:Y:S03]  /*4a750*/  HMMA.1688.F32.TF32 R92, R88.reuse, R158, R104 ;  /* 0x0000009e585c723c */ /* 0x048fe60000081068 */
[----:B------:R-:W3:Y:S05]  /*4a760*/  LDL.LU R104, [R1+0x2c30] ;  /* 0x002c300001687983 */ /* 0x000eea0000300800 */
[C---:B------:R-:W-:Y:S11]  /*4a770*/  HMMA.1688.F32.TF32 R120, R88.reuse, R154, R228 ;  /* 0x0000009a5878723c */ /* 0x040ff600000810e4 */
[----:B------:R-:W-:Y:S04]  /*4a780*/  @!UPT UIADD3 URZ, URZ, URZ, URZ ;  /* 0x0000003f3f3ff290 */ /* 0x000fe8000fffe03f */
[----:B------:R-:W-:Y:S04]  /*4a790*/  STL.64 [R1+0x1730], R92 ;  /* 0x0017305c01007387 */ /* 0x000fe80000100a00 */
[----:B------:R1:W-:Y:S01]  /*4a7a0*/  STL.64 [R1+0x1738], R94 ;  /* 0x0017385e01007387 */ /* 0x0003e20000100a00 */
[C---:B------:R-:W-:Y:S03]  /*4a7b0*/  HMMA.1688.F32.TF32 R136, R88.reuse, R74, R220 ;  /* 0x0000004a5888723c */ /* 0x040fe600000810dc */
[----:B------:R-:W3:Y:S04]  /*4a7c0*/  LDL.LU R105, [R1+0x2c34] ;  /* 0x002c340001697983 */ /* 0x000ee80000300800 */
[----:B------:R-:W3:Y:S01]  /*4a7d0*/  LDL.LU R106, [R1+0x2c38] ;  /* 0x002c3800016a7983 */ /* 0x000ee20000300800 */
[C---:B-1----:R-:W-:Y:S03]  /*4a7e0*/  HMMA.1688.F32.TF32 R92, R88.reuse, R150, R224 ;  /* 0x00000096585c723c */ /* 0x042fe600000810e0 */
[----:B------:R-:W3:Y:S04]  /*4a7f0*/  LDL.LU R107, [R1+0x2c3c] ;  /* 0x002c3c00016b7983 */ /* 0x000ee80000300800 */
[----:B------:R-:W-:Y:S04]  /*4a800*/  STL.64 [R1+0x1720], R120 ;  /* 0x0017207801007387 */ /* 0x000fe80000100a00 */
[----:B------:R1:W-:Y:S02]  /*4a810*/  STL.64 [R1+0x1728], R122 ;  /* 0x0017287a01007387 */ /* 0x0003e40000100a00 */
[C---:B-1----:R-:W-:Y:S10]  /*4a820*/  HMMA.1688.F32.TF32 R120, R88.reuse, R70, R216 ;  /* 0x000000465878723c */ /* 0x042ff400000810d8 */
[----:B------:R-:W-:Y:S04]  /*4a830*/  STL.64 [R1+0x1710], R92 ;  /* 0x0017105c01007387 */ /* 0x000fe80000100a00 */
[----:B------:R1:W-:Y:S02]  /*4a840*/  STL.64 [R1+0x1718], R94 ;  /* 0x0017185e01007387 */ /* 0x0003e40000100a00 */
[C---:B-1----:R-:W-:Y:S02]  /*4a850*/  HMMA.1688.F32.TF32 R92, R88.reuse, R66, R100 ;  /* 0x00000042585c723c */ /* 0x042fe40000081064 */
[----:B------:R-:W-:Y:S04]  /*4a860*/  STL.64 [R1+0x1700], R136 ;  /* 0x0017008801007387 */ /* 0x000fe80000100a00 */
[----:B------:R1:W-:Y:S04]  /*4a870*/  STL.64 [R1+0x1708], R138 ;  /* 0x0017088a01007387 */ /* 0x0003e80000100a00 */
[----:B------:R-:W3:Y:S04]  /*4a880*/  LDL.LU R100, [R1+0x2c00] ;  /* 0x002c000001647983 */ /* 0x000ee80000300800 */
[----:B------:R-:W-:Y:S04]  /*4a890*/  STL.64 [R1+0x16f0], R120 ;  /* 0x0016f07801007387 */ /* 0x000fe80000100a00 */
[----:B------:R1:W-:Y:S02]  /*4a8a0*/  STL.64 [R1+0x16f8], R122 ;  /* 0x0016f87a01007387 */ /* 0x0003e40000100a00 */
[C---:B-1----:R-:W-:Y:S03]  /*4a8b0*/  HMMA.1688.F32.TF32 R136, R88.reuse, R62, R212 ;  /* 0x0000003e5888723c */ /* 0x042fe600000810d4 */
[----:B------:R-:W-:Y:S04]  /*4a8c0*/  STL.64 [R1+0x16e0], R92 ;  /* 0x0016e05c01007387 */ /* 0x000fe80000100a00 */
[----:B------:R1:W-:Y:S04]  /*4a8d0*/  STL.64 [R1+0x16e8], R94 ;  /* 0x0016e85e01007387 */ /* 0x0003e80000100a00 */
[----:B------:R-:W3:Y:S01]  /*4a8e0*/  LDL.LU R101, [R1+0x2c04] ;  /* 0x002c040001657983 */ /* 0x000ee20000300800 */
[C---:B------:R-:W-:Y:S03]  /*4a8f0*/  HMMA.1688.F32.TF32 R120, R88.reuse, R14, R124 ;  /* 0x0000000e5878723c */ /* 0x040fe6000008107c */
[----:B------:R-:W3:Y:S04]  /*4a900*/  LDL.LU R102, [R1+0x2c08] ;  /* 0x002c080001667983 */ /* 0x000ee80000300800 */
[----:B------:R-:W3:Y:S01]  /*4a910*/  LDL.LU R103, [R1+0x2c0c] ;  /* 0x002c0c0001677983 */ /* 0x000ee20000300800 */
[C---:B-1----:R-:W-:Y:S03]  /*4a920*/  HMMA.1688.F32.TF32 R92, R88.reuse, R58, R128 ;  /* 0x0000003a585c723c */ /* 0x042fe60000081080 */
[----:B------:R-:W-:Y:S04]  /*4a930*/  STL.64 [R1+0x16d0], R136 ;  /* 0x0016d08801007387 */ /* 0x000fe80000100a00 */
[----:B------:R-:W-:Y:S01]  /*4a940*/  STL.64 [R1+0x16d8], R138 ;  /* 0x0016d88a01007387 */ /* 0x000fe20000100a00 */
[----:B------:R-:W-:Y:S01]  /*4a950*/  HMMA.1688.F32.TF32 R116, R88, R10, R116 ;  /* 0x0000000a5874723c */ /* 0x000fe20000081074 */
[----:B------:R-:W-:-:S02]  /*4a960*/  IMAD.MOV.U32 R218, RZ, RZ, R53 ;  /* 0x000000ffffda7224 */ /* 0x000fc400078e0035 */
[----:B------:R-:W-:Y:S01]  /*4a970*/  IMAD.MOV.U32 R219, RZ, RZ, R52 ;  /* 0x000000ffffdb7224 */ /* 0x000fe200078e0034 */
[----:B------:R-:W-:Y:S04]  /*4a980*/  LDS R124, [R44+0x22380] ;  /* 0x022380002c7c7984 */ /* 0x000fe80000000800 */
[----:B------:R-:W-:Y:S04]  /*4a990*/  LDS R126, [R44+0x23380] ;  /* 0x023380002c7e7984 */ /* 0x000fe80000000800 */
[----:B------:R-:W-:Y:S04]  /*4a9a0*/  LDS R125, [R45+0x22380] ;  /* 0x022380002d7d7984 */ /* 0x000fe80000000800 */
[----:B------:R-:W-:Y:S04]  /*4a9b0*/  STL.64 [R1+0x16c0], R92 ;  /* 0x0016c05c01007387 */ /* 0x000fe80000100a00 */
[----:B------:R1:W-:Y:S04]  /*4a9c0*/  STL.64 [R1+0x16c8], R94 ;  /* 0x0016c85e01007387 */ /* 0x0003e80000100a00 */
[----:B------:R-:W2:Y:S01]  /*4a9d0*/  LDS R127, [R45+0x23380] ;  /* 0x023380002d7f7984 */ /* 0x000ea20000000800 */
        /* <DEDUP_REMOVED lines=9> */
[----:B------:R4:W-:Y:S02]  /*4aa70*/  STL.64 [R1+0x1688], R90 ;  /* 0x0016885a01007387 */ /* 0x0009e40000100a00 */
[C---:B----4-:R-:W-:Y:S11]  /*4aa80*/  HMMA.1688.F32.TF32 R88, R84.reuse, R78, R244 ;  /* 0x0000004e5458723c */ /* 0x050ff600000810f4 */
[----:B------:R-:W-:Y:S11]  /*4aa90*/  @!UPT UIADD3 URZ, URZ, URZ, URZ ;  /* 0x0000003f3f3ff290 */ /* 0x000ff6000fffe03f */
[----:B------:R-:W-:Y:S02]  /*4aaa0*/  @!UPT UIADD3 URZ, URZ, URZ, URZ ;  /* 0x0000003f3f3ff290 */ /* 0x000fe4000fffe03f */
[----:B------:R-:W-:Y:S02]  /*4aab0*/  IMAD.MOV.U32 R250, RZ, RZ, R88 ;  /* 0x000000fffffa7224 */ /* 0x000fe400078e0058 */
[----:B------:R-:W-:Y:S02]  /*4aac0*/  IMAD.MOV.U32 R251, RZ, RZ, R89 ;  /* 0x000000fffffb7224 */ /* 0x000fe400078e0059 */
[----:B------:R-:W-:Y:S02]  /*4aad0*/  IMAD.MOV.U32 R40, RZ, RZ, R90 ;  /* 0x000000ffff287224 */ /* 0x000fe400078e005a */
[----:B------:R-:W-:Y:S02]  /*4aae0*/  IMAD.MOV.U32 R41, RZ, RZ, R91 ;  /* 0x000000ffff297224 */ /* 0x000fe400078e005b */
[C---:B--2---:R-:W-:Y:S01]  /*4aaf0*/  HMMA.1688.F32.TF32 R88, R84.reuse, R54, R96 ;  /* 0x000000365458723c */ /* 0x044fe20000081060 */
[----:B------:R-:W2:Y:S11]  /*4ab00*/  LDL.LU R96, [R1+0x2bc0] ;  /* 0x002bc00001607983 */ /* 0x000eb60000300800 */
[----:B------:R-:W-:Y:S11]  /*4ab10*/  @!UPT UIADD3 URZ, URZ, URZ, URZ ;  /* 0x0000003f3f3ff290 */ /* 0x000ff6000fffe03f */
[----:B------:R-:W-:Y:S04]  /*4ab20*/  STL.64 [R1], R88 ;  /* 0x0000005801007387 */ /* 0x000fe80000100a00 */
        /* <DEDUP_REMOVED lines=20> */
[----:B---3--:R-:W-:Y:S03]  /*4ac70*/  HMMA.1688.F32.TF32 R88, R84, R50, R104 ;  /* 0x000000325458723c */ /* 0x008fe60000081068 */
[----:B------:R-:W3:Y:S04]  /*4ac80*/  LDL.LU R104, [R1+0x2a20] ;  /* 0x002a200001687983 */ /* 0x000ee80000300800 */
[----:B------:R-:W3:Y:S04]  /*4ac90*/  LDL.LU R105, [R1+0x2a24] ;  /* 0x002a240001697983 */ /* 0x000ee80000300800 */
[----:B------:R-:W3:Y:S04]  /*4aca0*/  LDL.LU R106, [R1+0x2a28] ;  /* 0x002a2800016a7983 */ /* 0x000ee80000300800 */
[----:B------:R-:W3:Y:S09]  /*4acb0*/  LDL.LU R107, [R1+0x2a2c] ;  /* 0x002a2c00016b7983 */ /* 0x000ef20000300800 */
[----:B------:R-:W-:-:S02]  /*4acc0*/  IMAD.MOV.U32 R153, RZ, RZ, R88 ;  /* 0x000000ffff997224 */ /* 0x000fc400078e0058 */
[----:B------:R-:W-:Y:S02]  /*4acd0*/  IMAD.MOV.U32 R152, RZ, RZ, R89 ;  /* 0x000000ffff987224 */ /* 0x000fe400078e0059 */
[----:B------:R-:W-:Y:S02]  /*4ace0*/  IMAD.MOV.U32 R185, RZ, RZ, R90 ;  /* 0x000000ffffb97224 */ /* 0x000fe400078e005a */
[----:B------:R-:W-:Y:S02]  /*4acf0*/  IMAD.MOV.U32 R184, RZ, RZ, R91 ;  /* 0x000000ffffb87224 */ /* 0x000fe400078e005b */
[----:B------:R-:W-:Y:S01]  /*4ad00*/  HMMA.1688.F32.TF32 R88, R84, R46, R100 ;  /* 0x0000002e5458723c */ /* 0x000fe20000081064 */
[----:B------:R-:W3:Y:S04]  /*4ad10*/  LDL.LU R100, [R1+0x29c0] ;  /* 0x0029c00001647983 */ /* 0x000ee80000300800 */
[----:B------:R-:W3:Y:S04]  /*4ad20*/  LDL.LU R101, [R1+0x29c4] ;  /* 0x0029c40001657983 */ /* 0x000ee80000300800 */
[----:B------:R-:W3:Y:S04]  /*4ad30*/  LDL.LU R102, [R1+0x29c8] ;  /* 0x0029c80001667983 */ /* 0x000ee80000300800 */
[----:B------:R-:W3:Y:S11]  /*4ad40*/  LDL.LU R103, [R1+0x29cc] ;  /* 0x0029cc0001677983 */ /* 0x000ef60000300800 */
[----:B------:R-:W-:-:S02]  /*4ad50*/  IMAD.MOV.U32 R16, RZ, RZ, R88 ;  /* 0x000000ffff107224 */ /* 0x000fc400078e0058 */
[----:B------:R-:W-:Y:S02]  /*4ad60*/  IMAD.MOV.U32 R17, RZ, RZ, R89 ;  /* 0x000000ffff117224 */ /* 0x000fe400078e0059 */
[----:B------:R-:W-:Y:S02]  /*4ad70*/  IMAD.MOV.U32 R21, RZ, RZ, R90 ;  /* 0x000000ffff157224 */ /* 0x000fe400078e005a */
[----:B------:R-:W-:Y:S02]  /*4ad80*/  IMAD.MOV.U32 R20, RZ, RZ, R91 ;  /* 0x000000ffff147224 */ /* 0x000fe400078e005b */
[----:B--2---:R-:W-:Y:S01]  /*4ad90*/  HMMA.1688.F32.TF32 R88, R84, R42, R96 ;  /* 0x0000002a5458723c */ /* 0x004fe20000081060 */
[----:B------:R-:W2:Y:S04]  /*4ada0*/  LDL.LU R96, [R1+0x1320] ;  /* 0x0013200001607983 */ /* 0x000ea80000300800 */
[----:B------:R-:W2:Y:S04]  /*4adb0*/  LDL.LU R97, [R1+0x1324] ;  /* 0x0013240001617983 */ /* 0x000ea80000300800 */
[----:B------:R-:W2:Y:S04]  /*4adc0*/  LDL.LU R98, [R1+0x1328] ;  /* 0x0013280001627983 */ /* 0x000ea80000300800 */
[----:B------:R-:W2:Y:S11]  /*4add0*/  LDL.LU R99, [R1+0x132c] ;  /* 0x00132c0001637983 */ /* 0x000eb60000300800 */
[----:B------:R-:W-:-:S02]  /*4ade0*/  IMAD.MOV.U32 R164, RZ, RZ, R88 ;  /* 0x000000ffffa47224 */ /* 0x000fc400078e0058 */
[----:B------:R-:W-:Y:S02]  /*4adf0*/  IMAD.MOV.U32 R25, RZ, RZ, R89 ;  /* 0x000000ffff197224 */ /* 0x000fe400078e0059 */
[----:B------:R-:W-:Y:S02]  /*4ae00*/  IMAD.MOV.U32 R24, RZ, RZ, R90 ;  /* 0x000000ffff187224 */ /* 0x000fe400078e005a */
[----:B------:R-:W-:Y:S02]  /*4ae10*/  IMAD.MOV.U32 R165, RZ, RZ, R91 ;  /* 0x000000ffffa57224 */ /* 0x000fe400078e005b */
[C---:B----4-:R-:W-:Y:S11]  /*4ae20*/  HMMA.1688.F32.TF32 R88, R84.reuse, R38, R116 ;  /* 0x000000265458723c */ /* 0x050ff60000081074 */
[----:B------:R-:W-:Y:S11]  /*4ae30*/  @!UPT UIADD3 URZ, URZ, URZ, URZ ;  /* 0x0000003f3f3ff290 */ /* 0x000ff6000fffe03f */
[----:B------:R-:W-:Y:S02]  /*4ae40*/  @!UPT UIADD3 URZ, URZ, URZ, URZ ;  /* 0x0000003f3f3ff290 */ /* 0x000fe4000fffe03f */
[----:B------:R-:W-:Y:S02]  /*4ae50*/  IMAD.MOV.U32 R12, RZ, RZ, R88 ;  /* 0x000000ffff0c7224 */ /* 0x000fe400078e0058 */
[----:B------:R-:W-:Y:S02]  /*4ae60*/  IMAD.MOV.U32 R13, RZ, RZ, R89 ;  /* 0x000000ffff0d7224 */ /* 0x000fe400078e0059 */
[----:B------:R-:W-:Y:S02]  /*4ae70*/  IMAD.MOV.U32 R180, RZ, RZ, R90 ;  /* 0x000000ffffb47224 */ /* 0x000fe400078e005a */
[----:B------:R-:W-:Y:S02]  /*4ae80*/  IMAD.MOV.U32 R181, RZ, RZ, R91 ;  /* 0x000000ffffb57224 */ /* 0x000fe400078e005b */
[C---:B------:R-:W-:Y:S11]  /*4ae90*/  HMMA.1688.F32.TF32 R88, R84.reuse, R34, R112 ;  /* 0x000000225458723c */ /* 0x040ff60000081070 */
        /* <DEDUP_REMOVED lines=20> */
[C---:B---3--:R-:W-:Y:S11]  /*4afe0*/  HMMA.1688.F32.TF32 R88, R84.reuse, R22, R104 ;  /* 0x000000165458723c */ /* 0x048ff60000081068 */
        /* <DEDUP_REMOVED lines=13> */
[----:B--2---:R-:W-:Y:S01]  /*4b0c0*/  HMMA.1688.F32.TF32 R88, R84, R190, R96 ;  /* 0x000000be5458723c */ /* 0x004fe20000081060 */
[----:B------:R-:W2:Y:S11]  /*4b0d0*/  LDL.LU R96, [R1+0x2ca0] ;  /* 0x002ca00001607983 */ /* 0x000eb60000300800 */
[----:B------:R-:W-:Y:S11]  /*4b0e0*/  @!UPT UIADD3 URZ, URZ, URZ, URZ ;  /* 0x0000003f3f3ff290 */ /* 0x000ff6000fffe03f */
[----:B------:R1:W-:Y:S04]  /*4b0f0*/  STL.64 [R1+0x1920], R88 ;  /* 0x0019205801007387 */ /* 0x0003e80000100a00 */
        /* <DEDUP_REMOVED lines=62> */
[----:B---3--:R-:W3:Y:S04]  /*4b4e0*/  LDL.LU R90, [R1+0x1308] ;  /* 0x00130800015a7983 */ /* 0x008ee80000300800 */
        /* <DEDUP_REMOVED lines=19> */
[----:B------:R-:W-:-:S02]  /*4b620*/  IMAD.MOV.U32 R128, RZ, RZ, R76 ;  /* 0x000000ffff807224 */ /* 0x000fc400078e004c */
[----:B------:R-:W-:Y:S02]  /*4b630*/  IMAD.MOV.U32 R129, RZ, RZ, R77 ;  /* 0x000000ffff817224 */ /* 0x000fe400078e004d */
[----:B------:R-:W-:Y:S02]  /*4b640*/  IMAD.MOV.U32 R130, RZ, RZ, R80 ;  /* 0x000000ffff827224 */ /* 0x000fe400078e0050 */
[----:B------:R-:W-:Y:S02]  /*4b650*/  IMAD.MOV.U32 R131, RZ, RZ, R81 ;  /* 0x000000ffff837224 */ /* 0x000fe400078e0051 */
[----:B--2---:R-:W-:Y:S02]  /*4b660*/  IMAD.MOV.U32 R227, RZ, RZ, R53 ;  /* 0x000000ffffe37224 */ /* 0x004fe400078e0035 */
[----:B----4-:R-:W-:Y:S02]  /*4b670*/  IMAD.MOV.U32 R226, RZ, RZ, R52 ;  /* 0x000000ffffe27224 */ /* 0x010fe400078e0034 */
[----:B------:R-:W2:Y:S04]  /*4b680*/  LDL.LU R52, [R1+0x43bc] ;  /* 0x0043bc0001347983 */ /* 0x000ea80000300800 */
        /* <DEDUP_REMOVED lines=11> */
[C---:B------:R-:W-:Y:S08]  /*4b740*/  HMMA.1688.F32.TF32 R120, R84.reuse, R150, R120 ;  /* 0x000000965478723c */ /* 0x040ff00000081078 */
[C---:B---3--:R-:W-:Y:S08]  /*4b750*/  HMMA.1688.F32.TF32 R88, R84.reuse, R182, R88 ;  /* 0x000000b65458723c */ /* 0x048ff00000081058 */
[C---:B------:R-:W-:Y:S11]  /*4b760*/  HMMA.1688.F32.TF32 R244, R84.reuse, R186, R244 ;  /* 0x000000ba54f4723c */ /* 0x040ff600000810f4 */
[----:B------:R-:W-:Y:S11]  /*4b770*/  @!UPT UIADD3 URZ, URZ, URZ, URZ ;  /* 0x0000003f3f3ff290 */ /* 0x000ff6000fffe03f */
[----:B------:R-:W-:Y:S01]  /*4b780*/  @!UPT UIADD3 URZ, URZ, URZ, URZ ;  /* 0x0000003f3f3ff290 */ /* 0x000fe2000fffe03f */
[----:B------:R-:W-:Y:S04]  /*4b790*/  STL.64 [R1+0x1910], R244 ;  /* 0x001910f401007387 */ /* 0x000fe80000100a00 */
[----:B------:R1:W-:Y:S04]  /*4b7a0*/  STL.64 [R1+0x1918], R246 ;  /* 0x001918f601007387 */ /* 0x0003e80000100a00 */
[----:B-1----:R-:W3:Y:S04]  /*4b7b0*/  LDL.LU.64 R246, [R1+0x43a0] ;  /* 0x0043a00001f67983 */ /* 0x002ee80000300a00 */
[----:B------:R-:W3:Y:S04]  /*4b7c0*/  LDL.LU.64 R244, [R1+0x4398] ;  /* 0x0043980001f47983 */ /* 0x000ee80000300a00 */
[----:B------:R-:W-:Y:S04]  /*4b7d0*/  STL.64 [R1+0x1900], R88 ;  /* 0x0019005801007387 */ /* 0x000fe80000100a00 */
[----:B------:R1:W-:Y:S02]  /*4b7e0*/  STL.64 [R1+0x1908], R90 ;  /* 0x0019085a01007387 */ /* 0x0003e40000100a00 */
[C---:B-1----:R-:W-:Y:S08]  /*4b7f0*/  HMMA.1688.F32.TF32 R88, R84.reuse, R178, R136 ;  /* 0x000000b25458723c */ /* 0x042ff00000081088 */
[C---:B------:R-:W-:Y:S08]  /*4b800*/  HMMA.1688.F32.TF32 R136, R84.reuse, R174, R140 ;  /* 0x000000ae5488723c */ /* 0x040ff0000008108c */
[C---:B------:R-:W-:Y:S07]  /*4b810*/  HMMA.1688.F32.TF32 R140, R84.reuse, R170, R144 ;  /* 0x000000aa548c723c */ /* 0x040fee0000081090 */
[----:B------:R-:W-:Y:S04]  /*4b820*/  STL.64 [R1+0x18f0], R88 ;  /* 0x0018f05801007387 */ /* 0x000fe80000100a00 */
[----:B------:R1:W-:Y:S02]  /*4b830*/  STL.64 [R1+0x18f8], R90 ;  /* 0x0018f85a01007387 */ /* 0x0003e40000100a00 */
[C---:B-1----:R-:W-:Y:S02]  /*4b840*/  HMMA.1688.F32.TF32 R88, R84.reuse, R166, R196 ;  /* 0x000000a65458723c */ /* 0x042fe400000810c4 */
[----:B------:R-:W-:Y:S04]  /*4b850*/  STL.64 [R1+0x18e0], R136 ;  /* 0x0018e08801007387 */ /* 0x000fe80000100a00 */
[----:B------:R1:W-:Y:S04]  /*4b860*/  STL.64 [R1+0x18e8], R138 ;  /* 0x0018e88a01007387 */ /* 0x0003e80000100a00 */
[----:B------:R-:W-:Y:S01]  /*4b870*/  STL.64 [R1+0x18d0], R140 ;  /* 0x0018d08c01007387 */ /* 0x000fe20000100a00 */
[C---:B------:R-:W-:Y:S03]  /*4b880*/  HMMA.1688.F32.TF32 R92, R84.reuse, R158, R92 ;  /* 0x0000009e545c723c */ /* 0x040fe6000008105c */
[----:B------:R-:W-:Y:S05]  /*4b890*/  STL.64 [R1+0x18d8], R142 ;  /* 0x0018d88e01007387 */ /* 0x000fea0000100a00 */
[C---:B-1----:R-:W-:Y:S04]  /*4b8a0*/  HMMA.1688.F32.TF32 R136, R84.reuse, R162, R200 ;  /* 0x000000a25488723c */ /* 0x042fe800000810c8 */
[----:B------:R-:W-:Y:S04]  /*4b8b0*/  STL.64 [R1+0x18c0], R88 ;  /* 0x0018c05801007387 */ /* 0x000fe80000100a00 */
[----:B------:R1:W-:Y:S02]  /*4b8c0*/  STL.64 [R1+0x18c8], R90 ;  /* 0x0018c85a01007387 */ /* 0x0003e40000100a00 */
[C---:B-1----:R-:W-:Y:S11]  /*4b8d0*/  HMMA.1688.F32.TF32 R88, R84.reuse, R154, R204 ;  /* 0x0000009a5458723c */ /* 0x042ff600000810cc */
[----:B------:R-:W-:Y:S02]  /*4b8e0*/  @!UPT UIADD3 URZ, URZ, URZ, URZ ;  /* 0x0000003f3f3ff290 */ /* 0x000fe4000fffe03f */
[----:B------:R-:W-:Y:S04]  /*4b8f0*/  STL.64 [R1+0x18b0], R136 ;  /* 0x0018b08801007387 */ /* 0x000fe80000100a00 */
[----:B------:R-:W-:Y:S04]  /*4b900*/  STL.64 [R1+0x18b8], R138 ;  /* 0x0018b88a01007387 */ /* 0x000fe80000100a00 */
[----:B------:R-:W-:Y:S04]  /*4b910*/  STL.64 [R1+0x18a0], R92 ;  /* 0x0018a05c01007387 */ /* 0x000fe80000100a00 */
[----:B------:R1:W-:Y:S04]  /*4b920*/  STL.64 [R1+0x18a8], R94 ;  /* 0x0018a85e01007387 */ /* 0x0003e80000100a00 */
[----:B------:R-:W-:Y:S01]  /*4b930*/  STL.64 [R1+0x1890], R88 ;  /* 0x0018905801007387 */ /* 0x000fe20000100a00 */
[C---:B-1----:R-:W-:Y:S03]  /*4b940*/  HMMA.1688.F32.TF32 R92, R84.reuse, R74, R240 ;  /* 0x0000004a545c723c */ /* 0x042fe600000810f0 */
[----:B------:R1:W-:Y:S05]  /*4b950*/  STL.64 [R1+0x1898], R90 ;  /* 0x0018985a01007387 */ /* 0x0003ea0000100a00 */
[C---:B-1----:R-:W-:Y:S01]  /*4b960*/  HMMA.1688.F32.TF32 R88, R84.reuse, R70, R236 ;  /* 0x000000465458723c */ /* 0x042fe200000810ec */
[----:B------:R-:W-:Y:S04]  /*4b970*/  STL.64 [R1+0x1880], R120 ;  /* 0x0018807801007387 */ /* 0x000fe80000100a00 */
[----:B------:R1:W-:Y:S10]  /*4b980*/  STL.64 [R1+0x1888], R122 ;  /* 0x0018887a01007387 */ /* 0x0003f40000100a00 */
        /* <DEDUP_REMOVED lines=8> */
[----:B------:R1:W-:Y:S04]  /*4ba10*/  STL.64 [R1+0x1858], R122 ;  /* 0x0018587a01007387 */ /* 0x0003e80000100a00 */
[----:B------:R-:W-:Y:S04]  /*4ba20*/  STL.64 [R1+0x1840], R92 ;  /* 0x0018405c01007387 */ /* 0x000fe80000100a00 */
[----:B------:R2:W-:Y:S01]  /*4ba30*/  STL.64 [R1+0x1848], R94 ;  /* 0x0018485e01007387 */ /* 0x0005e20000100a00 */
[----:B-1----:R-:W-:Y:S01]  /*4ba40*/  HMMA.1688.F32.TF32 R120, R84, R14, R220 ;  /* 0x0000000e5478723c */ /* 0x002fe200000810dc */
[----:B------:R-:W-:-:S02]  /*4ba50*/  IMAD.MOV.U32 R102, RZ, RZ, R81 ;  /* 0x000000ffff667224 */ /* 0x000fc400078e0051 */
[----:B------:R-:W-:Y:S01]  /*4ba60*/  IMAD.MOV.U32 R103, RZ, RZ, R80 ;  /* 0x000000ffff677224 */ /* 0x000fe200078e0050 */
[----:B------:R-:W-:Y:S04]  /*4ba70*/  STL.64 [R1+0x1830], R88 ;  /* 0x0018305801007387 */ /* 0x000fe80000100a00 */
[----:B--2---:R-:W-:Y:S01]  /*4ba80*/  HMMA.1688.F32.TF32 R92, R84, R10, R216 ;  /* 0x0000000a545c723c */ /* 0x004fe200000810d8 */
[----:B------:R1:W-:Y:S01]  /*4ba90*/  STL.64 [R1+0x1838], R90 ;  /* 0x0018385a01007387 */ /* 0x0003e20000100a00 */
[----:B----4-:R-:W-:Y:S02]  /*4baa0*/  IMAD.MOV.U32 R106, RZ, RZ, R53 ;  /* 0x000000ffff6a7224 */ /* 0x010fe400078e0035 */
[----:B------:R-:W-:-:S04]  /*4bab0*/  IMAD.MOV.U32 R107, RZ, RZ, R52 ;  /* 0x000000ffff6b7224 */ /* 0x000fc800078e0034 */
[C---:B------:R-:W-:Y:S08]  /*4bac0*/  HMMA.1688.F32.TF32 R132, R84.reuse, R82, R132 ;  /* 0x000000525484723c */ /* 0x040ff00000081084 */
[C---:B-1----:R-:W-:Y:S08]  /*4bad0*/  HMMA.1688.F32.TF32 R88, R84.reuse, R6, R212 ;  /* 0x000000065458723c */ /* 0x042ff000000810d4 */
[----:B------:R-:W-:Y:S08]  /*4bae0*/  HMMA.1688.F32.TF32 R84, R84, R194, R128 ;  /* 0x000000c25454723c */ /* 0x000ff00000081080 */
[C---:B------:R-:W-:Y:S08]  /*4baf0*/  HMMA.1688.F32.TF32 R96, R124.reuse, R54, R96 ;  /* 0x000000367c60723c */ /* 0x040ff00000081060 */
[C---:B------:R-:W-:Y:S08]  /*4bb00*/  HMMA.1688.F32.TF32 R52, R124.reuse, R50, R108 ;  /* 0x000000327c34723c */ /* 0x040ff0000008106c */
[----:B------:R-:W-:Y:S01]  /*4bb10*/  HMMA.1688.F32.TF32 R100, R124, R46, R100 ;  /* 0x0000002e7c64723c */ /* 0x000fe20000081064 */
[----:B------:R1:W-:Y:S04]  /*4bb20*/  STL.64 [R1+0x1820], R120 ;  /* 0x0018207801007387 */ /* 0x0003e80000100a00 */
[----:B------:R2:W-:Y:S04]  /*4bb30*/  STL.64 [R1+0x1828], R122 ;  /* 0x0018287a01007387 */ /* 0x0005e80000100a00 */
        /* <DEDUP_REMOVED lines=10> */
[----:B------:R-:W-:Y:S04]  /*4bbe0*/  STL.64 [R1+0x41c8], R102 ;  /* 0x0041c86601007387 */ /* 0x000fe80000100a00 */
[----:B------:R1:W-:Y:S04]  /*4bbf0*/  STL.64 [R1+0x41c0], R100 ;  /* 0x0041c06401007387 */ /* 0x0003e80000100a00 */
        /* <DEDUP_REMOVED lines=51> */
[----:B------:R-:W2:Y:S04]  /*4bf30*/  LDL.LU R52, [R1+0x1080] ;  /* 0x0010800001347983 */ /* 0x000ea80000300800 */
[----:B------:R-:W2:Y:S04]  /*4bf40*/  LDL.LU R53, [R1+0x1084] ;  /* 0x0010840001357983 */ /* 0x000ea80000300800 */
[----:B------:R-:W2:Y:S04]  /*4bf50*/  LDL.LU R54, [R1+0x1088] ;  /* 0x0010880001367983 */ /* 0x000ea80000300800 */
[----:B------:R-:W2:Y:S01]  /*4bf60*/  LDL.LU R55, [R1+0x108c] ;  /* 0x00108c0001377983 */ /* 0x000ea20000300800 */
[----:B------:R-:W-:Y:S03]  /*4bf70*/  HMMA.1688.F32.TF32 R92, R124, R82, R116 ;  /* 0x000000527c5c723c */ /* 0x000fe60000081074 */
[----:B------:R-:W4:Y:S04]  /*4bf80*/  LDL.LU R100, [R1+0x11c0] ;  /* 0x0011c00001647983 */ /* 0x000f280000300800 */
[----:B------:R-:W4:Y:S04]  /*4bf90*/  LDL.LU R101, [R1+0x11c4] ;  /* 0x0011c40001657983 */ /* 0x000f280000300800 */
[----:B------:R-:W4:Y:S01]  /*4bfa0*/  LDL.LU R102, [R1+0x11c8] ;  /* 0x0011c80001667983 */ /* 0x000f220000300800 */
[----:B------:R-:W-:-:S03]  /*4bfb0*/  IMAD.MOV.U32 R104, RZ, RZ, R77 ;  /* 0x000000ffff687224 */ /* 0x000fc600078e004d */
[----:B------:R-:W4:Y:S01]  /*4bfc0*/  LDL.LU R103, [R1+0x11cc] ;  /* 0x0011cc0001677983 */ /* 0x000f220000300800 */
[----:B------:R-:W-:-:S03]  /*4bfd0*/  IMAD.MOV.U32 R105, RZ, RZ, R76 ;  /* 0x000000ffff697224 */ /* 0x000fc600078e004c */
[----:B------:R-:W4:Y:S01]  /*4bfe0*/  LDL.LU R116, [R1+0x2a70] ;  /* 0x002a700001747983 */ /* 0x000f220000300800 */
[C---:B------:R-:W-:Y:S03]  /*4bff0*/  HMMA.1688.F32.TF32 R76, R124.reuse, R78, R112 ;  /* 0x0000004e7c4c723c */ /* 0x040fe60000081070 */
        /* <DEDUP_REMOVED lines=11> */
[----:B------:R-:W-:Y:S03]  /*4c0b0*/  HMMA.1688.F32.TF32 R80, R124, R42, R104 ;  /* 0x0000002a7c50723c */ /* 0x000fe60000081068 */
        /* <DEDUP_REMOVED lines=24> */
[----:B---3--:R-:W-:-:S03]  /*4c240*/  IMAD.MOV.U32 R220, RZ, RZ, R0 ;  /* 0x000000ffffdc7224 */ /* 0x008fc600078e0000 */
[----:B------:R-:W3:Y:S01]  /*4c250*/  LDL.LU R236, [R1+0xfd0] ;  /* 0x000fd00001ec7983 */ /* 0x000ee20000300800 */
[----:B------:R-:W-:-:S03]  /*4c260*/  IMAD.MOV.U32 R221, RZ, RZ, R2 ;  /* 0x000000ffffdd7224 */ /* 0x000fc600078e0002 */
[----:B------:R-:W3:Y:S04]  /*4c270*/  LDL.LU R237, [R1+0xfd4] ;  /* 0x000fd40001ed7983 */ /* 0x000ee80000300800 */
[----:B------:R-:W3:Y:S04]  /*4c280*/  LDL.LU R238, [R1+0xfd8] ;  /* 0x000fd80001ee7983 */ /* 0x000ee80000300800 */
[----:B------:R-:W3:Y:S01]  /*4c290*/  LDL.LU R239, [R1+0xfdc] ;  /* 0x000fdc0001ef7983 */ /* 0x000ee20000300800 */
[----:B------:R-:W-:-:S03]  /*4c2a0*/  IMAD.MOV.U32 R223, RZ, RZ, R3 ;  /* 0x000000ffffdf7224 */ /* 0x000fc600078e0003 */
[----:B------:R-:W3:Y:S04]  /*4c2b0*/  LDL.LU R0, [R1+0x4384] ;  /* 0x0043840001007983 */ /* 0x000ee80000300800 */
[----:B------:R-:W3:Y:S04]  /*4c2c0*/  LDL.LU R2, [R1+0x4380] ;  /* 0x0043800001027983 */ /* 0x000ee80000300800 */
[----:B------:R-:W3:Y:S04]  /*4c2d0*/  LDL.LU R222, [R1+0xf68] ;  /* 0x000f680001de7983 */ /* 0x000ee80000300800 */
[----:B------:R-:W3:Y:S04]  /*4c2e0*/  LDL R3, [R1+0x217c] ;  /* 0x00217c0001037983 */ /* 0x000ee80000100800 */
[----:B------:R-:W-:Y:S04]  /*4c2f0*/  STL.64 [R1+0x4238], R82 ;  /* 0x0042385201007387 */ /* 0x000fe80000100a00 */
[----:B------:R1:W-:Y:S04]  /*4c300*/  STL.64 [R1+0x4230], R80 ;  /* 0x0042305001007387 */ /* 0x0003e80000100a00 */
[----:B-1----:R-:W3:Y:S04]  /*4c310*/  LDL.LU R80, [R1+0x1210] ;  /* 0x0012100001507983 */ /* 0x002ee80000300800 */
[----:B------:R-:W3:Y:S01]  /*4c320*/  LDL.LU R81, [R1+0x1214] ;  /* 0x0012140001517983 */ /* 0x000ee20000300800 */
[C---:B--2---:R-:W-:Y:S08]  /*4c330*/  HMMA.1688.F32.TF32 R52, R124.reuse, R182, R52 ;  /* 0x000000b67c34723c */ /* 0x044ff00000081034 */
[C---:B----4-:R-:W-:Y:S08]  /*4c340*/  HMMA.1688.F32.TF32 R96, R124.reuse, R178, R96 ;  /* 0x000000b27c60723c */ /* 0x050ff00000081060 */
[----:B------:R-:W-:Y:S01]  /*4c350*/  HMMA.1688.F32.TF32 R116, R124, R18, R116 ;  /* 0x000000127c74723c */ /* 0x000fe20000081074 */
[----:B---3--:R-:W-:-:S02]  /*4c360*/  IMAD.MOV.U32 R83, RZ, RZ, R0 ;  /* 0x000000ffff537224 */ /* 0x008fc400078e0000 */
[----:B------:R-:W-:-:S07]  /*4c370*/  IMAD.MOV.U32 R82, RZ, RZ, R2 ;  /* 0x000000ffff527224 */ /* 0x000fce00078e0002 */
[C---:B------:R-:W-:Y:S11]  /*4c380*/  HMMA.1688.F32.TF32 R80, R124.reuse, R190, R80 ;  /* 0x000000be7c50723c */ /* 0x040ff60000081050 */
[----:B------:R-:W-:Y:S11]  /*4c390*/  @!UPT UIADD3 URZ, URZ, URZ, URZ ;  /* 0x0000003f3f3ff290 */ /* 0x000ff6000fffe03f */
[----:B------:R-:W-:Y:S01]  /*4c3a0*/  @!UPT UIADD3 URZ, URZ, URZ, URZ ;  /* 0x0000003f3f3ff290 */ /* 0x000fe2000fffe03f */
[----:B------:R-:W-:Y:S04]  /*4c3b0*/  STL.64 [R1+0x17e0], R80 ;  /* 0x0017e05001007387 */ /* 0x000fe80000100a00 */
[----:B------:R1:W-:Y:S02]  /*4c3c0*/  STL.64 [R1+0x17e8], R82 ;  /* 0x0017e85201007387 */ /* 0x0003e40000100a00 */
[C---:B-1----:R-:W-:Y:S11]  /*4c3d0*/  HMMA.1688.F32.TF32 R80, R124.reuse, R186, R100 ;  /* 0x000000ba7c50723c */ /* 0x042ff60000081064 */
[----:B------:R-:W-:Y:S11]  /*4c3e0*/  @!UPT UIADD3 URZ, URZ, URZ, URZ ;  /* 0x0000003f3f3ff290 */ /* 0x000ff6000fffe03f */
[----:B------:R-:W-:Y:S01]  /*4c3f0*/  @!UPT UIADD3 URZ, URZ, URZ, URZ ;  /* 0x0000003f3f3ff290 */ /* 0x000fe2000fffe03f */
[----:B------:R-:W-:Y:S04]  /*4c400*/  STL.64 [R1+0x17d0], R80 ;  /* 0x0017d05001007387 */ /* 0x000fe80000100a00 */
[----:B------:R1:W-:Y:S04]  /*4c410*/  STL.64 [R1+0x17d8], R82 ;  /* 0x0017d85201007387 */ /* 0x0003e80000100a00 */
[----:B------:R-:W-:Y:S04]  /*4c420*/  STL.64 [R1+0x17c0], R52 ;  /* 0x0017c03401007387 */ /* 0x000fe80000100a00 */
[----:B------:R2:W-:Y:S01]  /*4c430*/  STL.64 [R1+0x17c8], R54 ;  /* 0x0017c83601007387 */ /* 0x0005e20000100a00 */
[C---:B-1----:R-:W-:Y:S08]  /*4c440*/  HMMA.1688.F32.TF32 R80, R124.reuse, R174, R136 ;  /* 0x000000ae7c50723c */ /* 0x042ff00000081088 */
[----:B--2---:R-:W-:Y:S01]  /*4c450*/  HMMA.1688.F32.TF32 R52, R124, R170, R140 ;  /* 0x000000aa7c34723c */ /* 0x004fe2000008108c */
[----:B------:R-:W-:Y:S04]  /*4c460*/  STL.64 [R1+0x1670], R96 ;  /* 0x0016706001007387 */ /* 0x000fe80000100a00 */
[----:B------:R-:W-:Y:S11]  /*4c470*/  STL.64 [R1+0x1678], R98 ;  /* 0x0016786201007387 */ /* 0x000ff60000100a00 */
[----:B------:R-:W-:Y:S07]  /*4c480*/  @!UPT UIADD3 URZ, URZ, URZ, URZ ;  /* 0x0000003f3f3ff290 */ /* 0x000fee000fffe03f */
[----:B------:R-:W-:Y:S01]  /*4c490*/  STL.64 [R1+0x1650], R52 ;  /* 0x0016503401007387 */ /* 0x000fe20000100a00 */
[----:B------:R-:W-:-:S03]  /*4c4a0*/  IMAD.MOV.U32 R0, RZ, RZ, R55 ;  /* 0x000000ffff007224 */ /* 0x000fc600078e0037 */
[----:B------:R-:W-:Y:S04]  /*4c4b0*/  STL.64 [R1+0x1660], R80 ;  /* 0x0016605001007387 */ /* 0x000fe80000100a00 */
[----:B------:R-:W-:Y:S04]  /*4c4c0*/  STL.64 [R1+0x1668], R82 ;  /* 0x0016685201007387 */ /* 0x000fe80000100a00 */
[----:B------:R1:W-:Y:S04]  /*4c4d0*/  STL [R1+0x1658], R54 ;  /* 0x0016583601007387 */ /* 0x0003e80000100800 */
[----:B------:R-:W2:Y:S01]  /*4c4e0*/  LDL R18, [R1+0x39e8] ;  /* 0x0039e80001127983 */ /* 0x000ea20000100800 */
[----:B-1----:R-:W-:Y:S03]  /*4c4f0*/  HMMA.1688.F32.TF32 R52, R124, R166, R144 ;  /* 0x000000a67c34723c */ /* 0x002fe60000081090 */
[----:B------:R1:W-:Y:S04]  /*4c500*/  STL [R1+0x3fc0], R0 ;  /* 0x003fc00001007387 */ /* 0x0003e80000100800 */
[----:B-1----:R-:W2:Y:S11]  /*4c510*/  LDL R0, [R1+0x2170] ;  /* 0x0021700001007983 */ /* 0x002eb60000100800 */
[----:B------:R-:W-:Y:S05]  /*4c520*/  @!UPT UIADD3 URZ, URZ, URZ, URZ ;  /* 0x0000003f3f3ff290 */ /* 0x000fea000fffe03f */
[----:B------:R-:W-:Y:S01]  /*4c530*/  STL.64 [R1+0x1640], R52 ;  /* 0x0016403401007387 */ /* 0x000fe20000100a00 */
[----:B------:R-:W-:-:S03]  /*4c540*/  IMAD.MOV.U32 R2, RZ, RZ, R55 ;  /* 0x000000ffff027224 */ /* 0x000fc600078e0037 */
[----:B------:R1:W-:Y:S02]  /*4c550*/  STL [R1+0x1648], R54 ;  /* 0x0016483601007387 */ /* 0x0003e40000100800 */
        /* <DEDUP_REMOVED lines=8> */
[----:B------:R-:W-:Y:S04]  /*4c5e0*/  STL.64 [R1+0x1610], R80 ;  /* 0x0016105001007387 */ /* 0x000fe80000100a00 */
[----:B------:R4:W-:Y:S01]  /*4c5f0*/  STL.64 [R1+0x1618], R82 ;  /* 0x0016185201007387 */ /* 0x0009e20000100a00 */
[----:B-1----:R-:W-:Y:S01]  /*4c600*/  HMMA.1688.F32.TF32 R96, R124, R74, R240 ;  /* 0x0000004a7c60723c */ /* 0x002fe200000810f0 */
[----:B------:R-:W-:-:S02]  /*4c610*/  IMAD.MOV.U32 R204, RZ, RZ, R68 ;  /* 0x000000ffffcc7224 */ /* 0x000fc400078e0044 */
[----:B------:R-:W-:Y:S05]  /*4c620*/  LDS R75, [R252+0x25100] ;  /* 0x02510000fc4b7984 */ /* 0x000fea0000000800 */
[----:B------:R-:W-:Y:S01]  /*4c630*/  STL.64 [R1+0x15c0], R52 ;  /* 0x0015c03401007387 */ /* 0x000fe20000100a00 */
[----:B----4-:R-:W-:Y:S03]  /*4c640*/  HMMA.1688.F32.TF32 R80, R124, R70, R236 ;  /* 0x000000467c50723c */ /* 0x010fe600000810ec */
        /* <DEDUP_REMOVED lines=8> */
[----:B------:R1:W-:Y:S04]  /*4c6d0*/  STL.64 [R1+0x1598], R98 ;  /* 0x0015986201007387 */ /* 0x0003e80000100a00 */
[----:B------:R-:W-:Y:S04]  /*4c6e0*/  STL.64 [R1+0x1570], R80 ;  /* 0x0015705001007387 */ /* 0x000fe80000100a00 */
[----:B------:R4:W-:Y:S01]  /*4c6f0*/  STL.64 [R1+0x1578], R82 ;  /* 0x0015785201007387 */ /* 0x0009e20000100a00 */
[----:B-1----:R-:W-:Y:S03]  /*4c700*/  HMMA.1688.F32.TF32 R96, R124, R62, R228 ;  /* 0x0000003e7c60723c */ /* 0x002fe600000810e4 */
[----:B------:R-:W-:Y:S01]  /*4c710*/  LDS R67, [R252+0x25080] ;  /* 0x02508000fc437984 */ /* 0x000fe20000000800 */
[----:B------:R-:W-:-:S03]  /*4c720*/  IMAD.MOV.U32 R120, RZ, RZ, R247 ;  /* 0x000000ffff787224 */ /* 0x000fc600078e00f7 */
[----:B------:R-:W-:Y:S01]  /*4c730*/  LDS R233, [R252+0x24200] ;  /* 0x02420000fce97984 */ /* 0x000fe20000000800 */
[----:B----4-:R-:W-:Y:S03]  /*4c740*/  HMMA.1688.F32.TF32 R80, R124, R58, R224 ;  /* 0x0000003a7c50723c */ /* 0x010fe600000810e0 */
[----:B------:R-:W-:Y:S04]  /*4c750*/  STL.64 [R1+0x1560], R52 ;  /* 0x0015603401007387 */ /* 0x000fe80000100a00 */
[----:B------:R1:W-:Y:S04]  /*4c760*/  STL.64 [R1+0x1568], R54 ;  /* 0x0015683601007387 */ /* 0x0003e80000100a00 */
        /* <DEDUP_REMOVED lines=8> */
[----:B-1----:R-:W-:Y:S01]  /*4c7f0*/  HMMA.1688.F32.TF32 R96, R124, R10, R216 ;  /* 0x0000000a7c60723c */ /* 0x002fe200000810d8 */
[----:B------:R-:W-:-:S02]  /*4c800*/  IMAD.MOV.U32 R122, RZ, RZ, R245 ;  /* 0x000000ffff7a7224 */ /* 0x000fc400078e00f5 */
[----:B------:R-:W-:Y:S04]  /*4c810*/  LDS R62, [R44+0x25000] ;  /* 0x025000002c3e7984 */ /* 0x000fe80000000800 */
[----:B------:R-:W-:Y:S01]  /*4c820*/  STL.64 [R1+0x1510], R52 ;  /* 0x0015103401007387 */ /* 0x000fe20000100a00 */
[----:B----4-:R-:W-:Y:S03]  /*4c830*/  HMMA.1688.F32.TF32 R80, R124, R6, R212 ;  /* 0x000000067c50723c */ /* 0x010fe600000810d4 */
[----:B------:R1:W-:Y:S01]  /*4c840*/  STL.64 [R1+0x1518], R54 ;  /* 0x0015183601007387 */ /* 0x0003e20000100a00 */
[----:B------:R-:W-:-:S03]  /*4c850*/  IMAD.MOV.U32 R123, RZ, RZ, R244 ;  /* 0x000000ffff7b7224 */ /* 0x000fc600078e00f4 */
[----:B------:R-:W-:Y:S04]  /*4c860*/  LDS R63, [R45+0x25000] ;  /* 0x025000002d3f7984 */ /* 0x000fe80000000800 */
[----:B------:R-:W-:Y:S01]  /*4c870*/  LDS R70, [R44+0x25080] ;  /* 0x025080002c467984 */ /* 0x000fe20000000800 */
[----:B-1----:R-:W-:Y:S03]  /*4c880*/  HMMA.1688.F32.TF32 R52, R124, R194, R128 ;  /* 0x000000c27c34723c */ /* 0x002fe60000081080 */
[----:B------:R1:W-:Y:S04]  /*4c890*/  STL.64 [R1+0x14f0], R96 ;  /* 0x0014f06001007387 */ /* 0x0003e80000100a00 */
[----:B------:R4:W-:Y:S04]  /*4c8a0*/  STL.64 [R1+0x14f8], R98 ;  /* 0x0014f86201007387 */ /* 0x0009e80000100a00 */
[----:B------:R-:W-:Y:S04]  /*4c8b0*/  STL.64 [R1+0x14d0], R80 ;  /* 0x0014d05001007387 */ /* 0x000fe80000100a00 */
[----:B------:R-:W-:Y:S01]  /*4c8c0*/  STL.64 [R1+0x14d8], R82 ;  /* 0x0014d85201007387 */ /* 0x000fe20000100a00 */
[----:B-1----:R-:W-:-:S02]  /*4c8d0*/  IMAD.MOV.U32 R96, RZ, RZ, R65 ;  /* 0x000000ffff607224 */ /* 0x002fc400078e0041 */
[----:B------:R-:W-:Y:S01]  /*4c8e0*/  IMAD.MOV.U32 R97, RZ, RZ, R64 ;  /* 0x000000ffff617224 */ /* 0x000fe200078e0040 */
[----:B------:R-:W-:Y:S01]  /*4c8f0*/  LDS R71, [R45+0x25080] ;  /* 0x025080002d477984 */ /* 0x000fe20000000800 */
[----:B----4-:R-:W-:-:S03]  /*4c900*/  IMAD.MOV.U32 R98, RZ, RZ, R61 ;  /* 0x000000ffff627224 */ /* 0x010fc600078e003d */
[----:B------:R-:W-:Y:S04]  /*4c910*/  LDS R244, [R44+0x24100] ;  /* 0x024100002cf47984 */ /* 0x000fe80000000800 */
[----:B------:R1:W-:Y:S01]  /*4c920*/  STL.64 [R1+0x14b0], R52 ;  /* 0x0014b03401007387 */ /* 0x0003e20000100a00 */
[----:B------:R-:W-:-:S03]  /*4c930*/  IMAD.MOV.U32 R99, RZ, RZ, R60 ;  /* 0x000000ffff637224 */ /* 0x000fc600078e003c */
[----:B------:R4:W-:Y:S04]  /*4c940*/  STL.64 [R1+0x14b8], R54 ;  /* 0x0014b83601007387 */ /* 0x0009e80000100a00 */
[----:B------:R-:W3:Y:S04]  /*4c950*/  LDL.LU R65, [R1+0x437c] ;  /* 0x00437c0001417983 */ /* 0x000ee80000300800 */
[----:B------:R-:W3:Y:S01]  /*4c960*/  LDL.LU R64, [R1+0x4378] ;  /* 0x0043780001407983 */ /* 0x000ee20000300800 */
[----:B-1----:R-:W-:-:S03]  /*4c970*/  IMAD.MOV.U32 R52, RZ, RZ, R49 ;  /* 0x000000ffff347224 */ /* 0x002fc600078e0031 */
[----:B------:R-:W3:Y:S01]  /*4c980*/  LDL.LU R61, [R1+0x4374] ;  /* 0x00437400013d7983 */ /* 0x000ee20000300800 */
[----:B------:R-:W-:-:S03]  /*4c990*/  IMAD.MOV.U32 R53, RZ, RZ, R57 ;  /* 0x000000ffff357224 */ /* 0x000fc600078e0039 */
[----:B------:R-:W3:Y:S01]  /*4c9a0*/  LDL.LU R60, [R1+0x4370] ;  /* 0x00437000013c7983 */ /* 0x000ee20000300800 */
[----:B----4-:R-:W-:-:S03]  /*4c9b0*/  IMAD.MOV.U32 R54, RZ, RZ, R56 ;  /* 0x000000ffff367224 */ /* 0x010fc600078e0038 */
[----:B------:R-:W4:Y:S01]  /*4c9c0*/  LDL.LU R49, [R1+0x436c] ;  /* 0x00436c0001317983 */ /* 0x000f220000300800 */
[----:B------:R-:W-:-:S03]  /*4c9d0*/  IMAD.MOV.U32 R55, RZ, RZ, R48 ;  /* 0x000000ffff377224 */ /* 0x000fc600078e0030 */
        /* <DEDUP_REMOVED lines=15> */
[----:B--2---:R-:W-:-:S03]  /*4cad0*/  IMAD R3, R3, 0x10000, R18 ;  /* 0x0001000003037824 */ /* 0x004fc600078e0212 */
        /* <DEDUP_REMOVED lines=37> */
[----:B------:R-:W-:Y:S01]  /*4cd30*/  LDS R219, [R252+0x25300] ;  /* 0x02530000fcdb7984 */ /* 0x000fe20000000800 */
[----:B---3--:R-:W-:-:S02]  /*4cd40*/  IMAD.MOV.U32 R203, RZ, RZ, R65 ;  /* 0x000000ffffcb7224 */ /* 0x008fc400078e0041 */
[----:B------:R-:W-:Y:S02]  /*4cd50*/  IMAD.MOV.U32 R202, RZ, RZ, R64 ;  /* 0x000000ffffca7224 */ /* 0x000fe400078e0040 */
[----:B------:R-:W-:Y:S02]  /*4cd60*/  IMAD.MOV.U32 R201, RZ, RZ, R61 ;  /* 0x000000ffffc97224 */ /* 0x000fe400078e003d */
[----:B------:R-:W-:Y:S02]  /*4cd70*/  IMAD.MOV.U32 R200, RZ, RZ, R60 ;  /* 0x000000ffffc87224 */ /* 0x000fe400078e003c */
[----:B------:R-:W2:Y:S04]  /*4cd80*/  LDL.LU R60, [R1+0x434c] ;  /* 0x00434c00013c7983 */ /* 0x000ea80000300800 */
[----:B------:R-:W3:Y:S04]  /*4cd90*/  LDL.LU R61, [R1+0x4348] ;  /* 0x00434800013d7983 */ /* 0x000ee80000300800 */
[----:B------:R-:W2:Y:S01]  /*4cda0*/  LDL.LU R64, [R1+0x4344] ;  /* 0x0043440001407983 */ /* 0x000ea20000300800 */
[----:B----4-:R-:W-:-:S02]  /*4cdb0*/  IMAD.MOV.U32 R198, RZ, RZ, R57 ;  /* 0x000000ffffc67224 */ /* 0x010fc400078e0039 */
[----:B------:R-:W-:Y:S01]  /*4cdc0*/  IMAD.MOV.U32 R197, RZ, RZ, R56 ;  /* 0x000000ffffc57224 */ /* 0x000fe200078e0038 */
[----:B------:R-:W4:Y:S01]  /*4cdd0*/  LDL.LU R65, [R1+0x4340] ;  /* 0x0043400001417983 */ /* 0x000f220000300800 */
[----:B------:R-:W-:-:S03]  /*4cde0*/  IMAD.MOV.U32 R196, RZ, RZ, R48 ;  /* 0x000000ffffc47224 */ /* 0x000fc600078e0030 */
[----:B------:R-:W3:Y:S01]  /*4cdf0*/  LDL.LU R48, [R1+0x433c] ;  /* 0x00433c0001307983 */ /* 0x000ee20000300800 */
[----:B------:R-:W-:-:S03]  /*4ce00*/  IMAD.MOV.U32 R199, RZ, RZ, R49 ;  /* 0x000000ffffc77224 */ /* 0x000fc600078e0031 */
[----:B------:R-:W3:Y:S04]  /*4ce10*/  LDL.LU R56, [R1+0x4338] ;  /* 0x0043380001387983 */ /* 0x000ee80000300800 */
[----:B------:R-:W3:Y:S04]  /*4ce20*/  LDL.LU R57, [R1+0x4334] ;  /* 0x0043340001397983 */ /* 0x000ee80000300800 */
[----:B------:R-:W3:Y:S01]  /*4ce30*/  LDL.LU R49, [R1+0x4330] ;  /* 0x0043300001317983 */ /* 0x000ee20000300800 */
[----:B------:R-:W-:-:S03]  /*4ce40*/  IMAD.MOV.U32 R145, RZ, RZ, R72 ;  /* 0x000000ffff917224 */ /* 0x000fc600078e0048 */
[----:B------:R-:W-:Y:S01]  /*4ce50*/  LDS R72, [R0+0x24100] ;  /* 0x0241000000487984 */ /* 0x000fe20000000800 */
[----:B------:R-:W-:-:S03]  /*4ce60*/  IMAD.MOV.U32 R144, RZ, RZ, R73 ;  /* 0x000000ffff907224 */ /* 0x000fc600078e0049 */
[----:B------:R-:W-:Y:S01]  /*4ce70*/  LDS R73, [R252+0x24100] ;  /* 0x02410000fc497984 */ /* 0x000fe20000000800 */
[----:B------:R-:W-:Y:S02]  /*4ce80*/  IMAD.MOV.U32 R146, RZ, RZ, R69 ;  /* 0x000000ffff927224 */ /* 0x000fe400078e0045 */
[----:B------:R-:W-:Y:S01]  /*4ce90*/  IMAD.MOV.U32 R147, RZ, RZ, R68 ;  /* 0x000000ffff937224 */ /* 0x000fe200078e0044 */
[----:B------:R-:W-:Y:S04]  /*4cea0*/  LDS R69, [R45+0x24080] ;  /* 0x024080002d457984 */ /* 0x000fe80000000800 */
[----:B------:R-:W-:Y:S01]  /*4ceb0*/  LDS R68, [R44+0x24080] ;  /* 0x024080002c447984 */ /* 0x000fe20000000800 */
[----:B--2---:R-:W-:-:S03]  /*4cec0*/  IMAD.MOV.U32 R141, RZ, RZ, R64 ;  /* 0x000000ffff8d7224 */ /* 0x004fc600078e0040 */
[----:B------:R-:W-:Y:S01]  /*4ced0*/  LDS R64, [R0+0x24080] ;  /* 0x0240800000407984 */ /* 0x000fe20000000800 */
[----:B----4-:R-:W-:-:S03]  /*4cee0*/  IMAD.MOV.U32 R140, RZ, RZ, R65 ;  /* 0x000000ffff8c7224 */ /* 0x010fc600078e0041 */
[----:B------:R-:W-:Y:S01]  /*4cef0*/  LDS R65, [R252+0x24080] ;  /* 0x02408000fc417984 */ /* 0x000fe20000000800 */
[----:B---3--:R-:W-:Y:S02]  /*4cf00*/  IMAD.MOV.U32 R139, RZ, RZ, R48 ;  /* 0x000000ffff8b7224 */ /* 0x008fe400078e0030 */
[----:B------:R-:W-:Y:S02]  /*4cf10*/  IMAD.MOV.U32 R137, RZ, RZ, R56 ;  /* 0x000000ffff897224 */ /* 0x000fe400078e0038 */
[----:B------:R-:W-:Y:S01]  /*4cf20*/  LDS R56, [R0+0x24000] ;  /* 0x0240000000387984 */ /* 0x000fe20000000800 */
[----:B------:R-:W-:-:S03]  /*4cf30*/  IMAD.MOV.U32 R136, RZ, RZ, R57 ;  /* 0x000000ffff887224 */ /* 0x000fc600078e0039 */
[----:B------:R-:W-:Y:S01]  /*4cf40*/  LDS R57, [R252+0x24000] ;  /* 0x02400000fc397984 */ /* 0x000fe20000000800 */
[----:B------:R-:W-:-:S03]  /*4cf50*/  IMAD.MOV.U32 R138, RZ, RZ, R49 ;  /* 0x000000ffff8a7224 */ /* 0x000fc600078e0031 */
[----:B------:R-:W1:Y:S01]  /*4cf60*/  LDSM.16.M88.4 R48, [R3] ;  /* 0x000000000330783b */ /* 0x000e620000000200 */
[----:B------:R-:W-:Y:S02]  /*4cf70*/  IMAD.MOV.U32 R142, RZ, RZ, R61 ;  /* 0x000000ffff8e7224 */ /* 0x000fe400078e003d */
[----:B------:R-:W-:Y:S01]  /*4cf80*/  IMAD.MOV.U32 R143, RZ, RZ, R60 ;  /* 0x000000ffff8f7224 */ /* 0x000fe200078e003c */
[----:B------:R-:W-:Y:S04]  /*4cf90*/  LDS R61, [R45+0x24000] ;  /* 0x024000002d3d7984 */ /* 0x000fe80000000800 */
[----:B------:R-:W-:Y:S04]  /*4cfa0*/  LDS R60, [R44+0x24000] ;  /* 0x024000002c3c7984 */ /* 0x000fe80000000800 */
[----:B------:R-:W2:Y:S01]  /*4cfb0*/  LDSM.16.M88.4 R44, [R3+0x800] ;  /* 0x00080000032c783b */ /* 0x000ea20000000200 */
[-C--:B-1----:R-:W-:Y:S08]  /*4cfc0*/  HMMA.1688.F32.TF32 R136, R56, R48.reuse, R136 ;  /* 0x000000303888723c */ /* 0x082ff00000081088 */
[-C--:B------:R-:W-:Y:S08]  /*4cfd0*/  HMMA.1688.F32.TF32 R140, R64, R48.reuse, R140 ;  /* 0x00000030408c723c */ /* 0x080ff0000008108c */
[-C--:B------:R-:W-:Y:S01]  /*4cfe0*/  HMMA.1688.F32.TF32 R144, R72, R48.reuse, R144 ;  /* 0x000000304890723c */ /* 0x080fe20000081090 */
[----:B------:R-:W-:Y:S07]  /*4cff0*/  STL [R1+0x3f94], R50 ;  /* 0x003f943201007387 */ /* 0x000fee0000100800 */
[-C--:B------:R-:W-:Y:S01]  /*4d000*/  HMMA.1688.F32.TF32 R196, R240, R48.reuse, R196 ;  /* 0x00000030f0c4723c */ /* 0x080fe200000810c4 */
[----:B------:R-:W-:Y:S07]  /*4d010*/  STL [R1+0x3f90], R51 ;  /* 0x003f903301007387 */ /* 0x000fee0000100800 */
[-C--:B------:R-:W-:Y:S01]  /*4d020*/  HMMA.1688.F32.TF32 R200, R232, R48.reuse, R200 ;  /* 0x00000030e8c8723c */ /* 0x080fe200000810c8 */
[----:B--2---:R-:W-:Y:S04]  /*4d030*/  STL [R1+0x3f9c], R46 ;  /* 0x003f9c2e01007387 */ /* 0x004fe80000100800 */
[----:B------:R-:W-:Y:S03]  /*4d040*/  STL [R1+0x3f98], R47 ;  /* 0x003f982f01007387 */ /* 0x000fe60000100800 */
[-C--:B------:R-:W-:Y:S01]  /*4d050*/  HMMA.1688.F32.TF32 R204, R224, R48.reuse, R204 ;  /* 0x00000030e0cc723c */ /* 0x080fe200000810cc */
[----:B------:R-:W-:Y:S04]  /*4d060*/  STL.64 [R1+0x14a0], R136 ;  /* 0x0014a08801007387 */ /* 0x000fe80000100a00 */
[----:B------:R1:W-:Y:S03]  /*4d070*/  STL.64 [R1+0x14a8], R138 ;  /* 0x0014a88a01007387 */ /* 0x0003e60000100a00 */
[----:B------:R-:W-:Y:S01]  /*4d080*/  HMMA.1688.F32.TF32 R120, R216, R48, R120 ;  /* 0x00000030d878723c */ /* 0x000fe20000081078 */
[----:B-1----:R-:W2:Y:S04]  /*4d090*/  LDL.LU.64 R138, [R1+0x4328] ;  /* 0x00432800018a7983 */ /* 0x002ea80000300a00 */
[----:B------:R-:W2:Y:S04]  /*4d0a0*/  LDL.LU.64 R136, [R1+0x4320] ;  /* 0x0043200001887983 */ /* 0x000ea80000300a00 */
[----:B------:R-:W-:Y:S04]  /*4d0b0*/  STL.64 [R1+0x1500], R140 ;  /* 0x0015008c01007387 */ /* 0x000fe80000100a00 */
[----:B------:R1:W-:Y:S04]  /*4d0c0*/  STL.64 [R1+0x1508], R142 ;  /* 0x0015088e01007387 */ /* 0x0003e80000100a00 */
[----:B-1----:R-:W3:Y:S04]  /*4d0d0*/  LDL.LU.64 R142, [R1+0x4318] ;  /* 0x00431800018e7983 */ /* 0x002ee80000300a00 */
[----:B------:R-:W3:Y:S04]  /*4d0e0*/  LDL.LU.64 R140, [R1+0x4310] ;  /* 0x00431000018c7983 */ /* 0x000ee80000300a00 */
[----:B------:R-:W-:Y:S04]  /*4d0f0*/  STL.64 [R1+0x2700], R144 ;  /* 0x0027009001007387 */ /* 0x000fe80000100a00 */
[----:B------:R1:W-:Y:S04]  /*4d100*/  STL.64 [R1+0x2708], R146 ;  /* 0x0027089201007387 */ /* 0x0003e80000100a00 */
[----:B-1----:R-:W4:Y:S04]  /*4d110*/  LDL.LU.64 R146, [R1+0x4308] ;  /* 0x0043080001927983 */ /* 0x002f280000300a00 */
        /* <DEDUP_REMOVED lines=17> */
[C---:B------:R-:W-:Y:S08]  /*4d230*/  HMMA.1688.F32.TF32 R104, R124.reuse, R38, R104 ;  /* 0x000000267c68723c */ /* 0x040ff00000081068 */
[C---:B------:R-:W-:Y:S08]  /*4d240*/  HMMA.1688.F32.TF32 R84, R124.reuse, R34, R84 ;  /* 0x000000227c54723c */ /* 0x040ff00000081054 */
[C---:B------:R-:W-:Y:S08]  /*4d250*/  HMMA.1688.F32.TF32 R108, R124.reuse, R30, R108 ;  /* 0x0000001e7c6c723c */ /* 0x040ff0000008106c */
[C---:B------:R-:W-:Y:S08]  /*4d260*/  HMMA.1688.F32.TF32 R88, R124.reuse, R26, R88 ;  /* 0x0000001a7c58723c */ /* 0x040ff00000081058 */
[----:B------:R-:W-:Y:S01]  /*4d270*/  HMMA.1688.F32.TF32 R112, R124, R22, R112 ;  /* 0x000000167c70723c */ /* 0x000fe20000081070 */
[----:B------:R-:W-:Y:S04]  /*4d280*/  LDS R124, [R0+0x24380] ;  /* 0x02438000007c7984 */ /* 0x000fe80000000800 */
[----:B------:R-:W-:Y:S04]  /*4d290*/  LDS R126, [R0+0x25380] ;  /* 0x02538000007e7984 */ /* 0x000fe80000000800 */
[----:B------:R-:W-:Y:S04]  /*4d2a0*/  LDS R125, [R252+0x24380] ;  /* 0x02438000fc7d7984 */ /* 0x000fe80000000800 */
[----:B------:R-:W3:Y:S01]  /*4d2b0*/  LDS R127, [R252+0x25380] ;  /* 0x02538000fc7f7984 */ /* 0x000ee20000000800 */
[-C--:B--2---:R-:W-:Y:S08]  /*4d2c0*/  HMMA.1688.F32.TF32 R204, R60, R48.reuse, R204 ;  /* 0x000000303ccc723c */ /* 0x084ff000000810cc */
[-C--:B---3--:R-:W-:Y:S11]  /*4d2d0*/  HMMA.1688.F32.TF32 R120, R124, R48.reuse, R120 ;  /* 0x000000307c78723c */ /* 0x088ff60000081078 */
[----:B------:R-:W-:Y:S11]  /*4d2e0*/  @!UPT UIADD3 URZ, URZ, URZ, URZ ;  /* 0x0000003f3f3ff290 */ /* 0x000ff6000fffe03f */
[----:B------:R-:W-:Y:S01]  /*4d2f0*/  @!UPT UIADD3 URZ, URZ, URZ, URZ ;  /* 0x0000003f3f3ff290 */ /* 0x000fe2000fffe03f */
[----:B------:R1:W-:Y:S04]  /*4d300*/  STL.64 [R1+0x2d80], R120 ;  /* 0x002d807801007387 */ /* 0x0003e80000100a00 */
[----:B------:R2:W-:Y:S04]  /*4d310*/  STL.64 [R1+0x2d88], R122 ;  /* 0x002d887a01007387 */ /* 0x0005e80000100a00 */
[----:B-1----:R-:W3:Y:S04]  /*4d320*/  LDL.LU R120, [R1+0xe60] ;  /* 0x000e600001787983 */ /* 0x002ee80000300800 */
[----:B------:R-:W3:Y:S04]  /*4d330*/  LDL.LU R121, [R1+0xe64] ;  /* 0x000e640001797983 */ /* 0x000ee80000300800 */
[----:B--2---:R-:W3:Y:S04]  /*4d340*/  LDL.LU R122, [R1+0xe68] ;  /* 0x000e6800017a7983 */ /* 0x004ee80000300800 */
[----:B------:R-:W3:Y:S04]  /*4d350*/  LDL.LU R123, [R1+0xe6c] ;  /* 0x000e6c00017b7983 */ /* 0x000ee80000300800 */
[----:B------:R1:W-:Y:S04]  /*4d360*/  STL.64 [R1+0x1420], R204 ;  /* 0x001420cc01007387 */ /* 0x0003e80000100a00 */
[----:B------:R2:W-:Y:S04]  /*4d370*/  STL.64 [R1+0x1428], R206 ;  /* 0x001428ce01007387 */ /* 0x0005e80000100a00 */
[----:B-1----:R-:W3:Y:S04]  /*4d380*/  LDL.LU R204, [R1+0x1090] ;  /* 0x0010900001cc7983 */ /* 0x002ee80000300800 */
[----:B------:R-:W3:Y:S04]  /*4d390*/  LDL.LU R205, [R1+0x1094] ;  /* 0x0010940001cd7983 */ /* 0x000ee80000300800 */
[----:B--2---:R-:W2:Y:S04]  /*4d3a0*/  LDL.LU R206, [R1+0x1098] ;  /* 0x0010980001ce7983 */ /* 0x004ea80000300800 */
[----:B------:R-:W2:Y:S01]  /*4d3b0*/  LDL.LU R207, [R1+0x109c] ;  /* 0x00109c0001cf7983 */ /* 0x000ea20000300800 */
[-C--:B------:R-:W-:Y:S08]  /*4d3c0*/  HMMA.1688.F32.TF32 R200, R68, R48.reuse, R200 ;  /* 0x0000003044c8723c */ /* 0x080ff000000810c8 */
[-C--:B------:R-:W-:Y:S08]  /*4d3d0*/  HMMA.1688.F32.TF32 R196, R244, R48.reuse, R196 ;  /* 0x00000030f4c4723c */ /* 0x080ff000000810c4 */
[-C--:B----4-:R-:W-:Y:S08]  /*4d3e0*/  HMMA.1688.F32.TF32 R144, R236, R48.reuse, R144 ;  /* 0x00000030ec90723c */ /* 0x090ff00000081090 */
[-C--:B------:R-:W-:Y:S08]  /*4d3f0*/  HMMA.1688.F32.TF32 R140, R228, R48.reuse, R140 ;  /* 0x00000030e48c723c */ /* 0x080ff0000008108c */
[-C--:B------:R-:W-:Y:S08]  /*4d400*/  HMMA.1688.F32.TF32 R136, R220, R48.reuse, R136 ;  /* 0x00000030dc88723c */ /* 0x080ff00000081088 */
[-C--:B------:R-:W-:Y:S08]  /*4d410*/  HMMA.1688.F32.TF32 R132, R212, R48.reuse, R132 ;  /* 0x00000030d484723c */ /* 0x080ff00000081084 */
        /* <DEDUP_REMOVED lines=15> */
[-C--:B-1----:R-:W-:Y:S08]  /*4d510*/  HMMA.1688.F32.TF32 R48, R72, R44.reuse, R80 ;  /* 0x0000002c4830723c */ /* 0x082ff00000081050 */
[----:B------:R-:W-:Y:S01]  /*4d520*/  HMMA.1688.F32.TF32 R80, R232, R44, R52 ;  /* 0x0000002ce850723c */ /* 0x000fe20000081034 */
[----:B------:R-:W-:-:S02]  /*4d530*/  IMAD.MOV.U32 R144, RZ, RZ, R36 ;  /* 0x000000ffff907224 */ /* 0x000fc400078e0024 */
[----:B------:R-:W-:Y:S02]  /*4d540*/  IMAD.MOV.U32 R145, RZ, RZ, R37 ;  /* 0x000000ffff917224 */ /* 0x000fe400078e0025 */
[----:B------:R-:W-:-:S03]  /*4d550*/  IMAD.MOV.U32 R146, RZ, RZ, R209 ;  /* 0x000000ffff927224 */ /* 0x000fc600078e00d1 */
[-C--:B---3--:R-:W-:Y:S08]  /*4d560*/  HMMA.1688.F32.TF32 R120, R64, R44.reuse, R120 ;  /* 0x0000002c4078723c */ /* 0x088ff00000081078 */
[-C--:B--2---:R-:W-:Y:S11]  /*4d570*/  HMMA.1688.F32.TF32 R92, R56, R44.reuse, R204 ;  /* 0x0000002c385c723c */ /* 0x084ff600000810cc */
[----:B------:R-:W-:Y:S11]  /*4d580*/  @!UPT UIADD3 URZ, URZ, URZ, URZ ;  /* 0x0000003f3f3ff290 */ /* 0x000ff6000fffe03f */
[----:B------:R-:W-:Y:S01]  /*4d590*/  @!UPT UIADD3 URZ, URZ, URZ, URZ ;  /* 0x0000003f3f3ff290 */ /* 0x000fe2000fffe03f */
[----:B------:R-:W-:Y:S04]  /*4d5a0*/  STL.64 [R1+0x13d0], R92 ;  /* 0x0013d05c01007387 */ /* 0x000fe80000100a00 */
[----:B------:R1:W-:Y:S04]  /*4d5b0*/  STL.64 [R1+0x13d8], R94 ;  /* 0x0013d85e01007387 */ /* 0x0003e80000100a00 */
[----:B------:R-:W-:Y:S04]  /*4d5c0*/  STL.64 [R1+0x13e0], R120 ;  /* 0x0013e07801007387 */ /* 0x000fe80000100a00 */
[----:B------:R-:W-:Y:S01]  /*4d5d0*/  STL.64 [R1+0x13e8], R122 ;  /* 0x0013e87a01007387 */ /* 0x000fe20000100a00 */
[-C--:B-1----:R-:W-:Y:S03]  /*4d5e0*/  HMMA.1688.F32.TF32 R92, R240, R44.reuse, R100 ;  /* 0x0000002cf05c723c */ /* 0x082fe60000081064 */
[----:B------:R-:W-:Y:S04]  /*4d5f0*/  STL.64 [R1+0x1580], R48 ;  /* 0x0015803001007387 */ /* 0x000fe80000100a00 */
[----:B------:R1:W-:Y:S02]  /*4d600*/  STL.64 [R1+0x1588], R50 ;  /* 0x0015883201007387 */ /* 0x0003e40000100a00 */
[----:B-1----:R-:W-:Y:S11]  /*4d610*/  HMMA.1688.F32.TF32 R48, R224, R44, R96 ;  /* 0x0000002ce030723c */ /* 0x002ff60000081060 */
[----:B------:R-:W-:Y:S03]  /*4d620*/  @!UPT UIADD3 URZ, URZ, URZ, URZ ;  /* 0x0000003f3f3ff290 */ /* 0x000fe6000fffe03f */
[----:B------:R1:W-:Y:S04]  /*4d630*/  STL.64 [R1+0x2830], R92 ;  /* 0x0028305c01007387 */ /* 0x0003e80000100a00 */
[----:B------:R2:W-:Y:S04]  /*4d640*/  STL.64 [R1+0x2838], R94 ;  /* 0x0028385e01007387 */ /* 0x0005e80000100a00 */
[----:B------:R-:W3:Y:S04]  /*4d650*/  LDL.LU R52, [R1+0x650] ;  /* 0x0006500001347983 */ /* 0x000ee80000300800 */
[----:B------:R-:W-:Y:S04]  /*4d660*/  STL.64 [R1+0x29b0], R80 ;  /* 0x0029b05001007387 */ /* 0x000fe80000100a00 */
[----:B------:R-:W-:Y:S04]  /*4d670*/  STL.64 [R1+0x29b8], R82 ;  /* 0x0029b85201007387 */ /* 0x000fe80000100a00 */
[----:B------:R4:W-:Y:S04]  /*4d680*/  STL.64 [R1+0x2b30], R48 ;  /* 0x002b303001007387 */ /* 0x0009e80000100a00 */
[----:B------:R1:W-:Y:S04]  /*4d690*/  STL.64 [R1+0x2b38], R50 ;  /* 0x002b383201007387 */ /* 0x0003e80000100a00 */
        /* <DEDUP_REMOVED lines=14> */
[----:B------:R-:W-:-:S02]  /*4d780*/  IMAD.MOV.U32 R147, RZ, RZ, R29 ;  /* 0x000000ffff937224 */ /* 0x000fc400078e001d */
[----:B------:R-:W-:Y:S01]  /*4d790*/  IMAD.MOV.U32 R140, RZ, RZ, R249 ;  /* 0x000000ffff8c7224 */ /* 0x000fe200078e00f9 */
[----:B------:R-:W3:Y:S01]  /*4d7a0*/  LDL.LU R29, [R1+0x42ac] ;  /* 0x0042ac00011d7983 */ /* 0x000ee20000300800 */
[----:B------:R-:W-:Y:S02]  /*4d7b0*/  IMAD.MOV.U32 R141, RZ, RZ, R248 ;  /* 0x000000ffff8d7224 */ /* 0x000fe400078e00f8 */
[----:B------:R-:W-:Y:S01]  /*4d7c0*/  IMAD.MOV.U32 R142, RZ, RZ, R211 ;  /* 0x000000ffff8e7224 */ /* 0x000fe200078e00d3 */
[----:B------:R-:W3:Y:S01]  /*4d7d0*/  LDL.LU R249, [R1+0x42a8] ;  /* 0x0042a80001f97983 */ /* 0x000ee20000300800 */
[----:B------:R-:W-:-:S03]  /*4d7e0*/  IMAD.MOV.U32 R143, RZ, RZ, R208 ;  /* 0x000000ffff8f7224 */ /* 0x000fc600078e00d0 */
[----:B------:R-:W3:Y:S04]  /*4d7f0*/  LDL.LU R248, [R1+0x42a4] ;  /* 0x0042a40001f87983 */ /* 0x000ee80000300800 */
[----:B------:R-:W3:Y:S04]  /*4d800*/  LDL.LU R211, [R1+0x42a0] ;  /* 0x0042a00001d37983 */ /* 0x000ee80000300800 */
[----:B------:R-:W3:Y:S01]  /*4d810*/  LDL.LU R208, [R1+0x429c] ;  /* 0x00429c0001d07983 */ /* 0x000ee20000300800 */
[----:B--2---:R-:W-:-:S03]  /*4d820*/  IMAD.MOV.U32 R136, RZ, RZ, R209 ;  /* 0x000000ffff887224 */ /* 0x004fc600078e00d1 */
[----:B------:R-:W2:Y:S01]  /*4d830*/  LDL.LU R209, [R1+0x4298] ;  /* 0x0042980001d17983 */ /* 0x000ea20000300800 */
[----:B------:R-:W-:Y:S02]  /*4d840*/  IMAD.MOV.U32 R137, RZ, RZ, R37 ;  /* 0x000000ffff897224 */ /* 0x000fe400078e0025 */
[----:B------:R-:W-:Y:S01]  /*4d850*/  IMAD.MOV.U32 R138, RZ, RZ, R36 ;  /* 0x000000ffff8a7224 */ /* 0x000fe200078e0024 */
[----:B------:R-:W4:Y:S01]  /*4d860*/  LDL.LU R37, [R1+0x4294] ;  /* 0x0042940001257983 */ /* 0x000f220000300800 */
[----:B------:R-:W-:-:S03]  /*4d870*/  IMAD.MOV.U32 R139, RZ, RZ, R210 ;  /* 0x000000ffff8b7224 */ /* 0x000fc600078e00d2 */
[----:B------:R-:W4:Y:S04]  /*4d880*/  LDL.LU R36, [R1+0x4290] ;  /* 0x0042900001247983 */ /* 0x000f280000300800 */
[----:B------:R-:W4:Y:S04]  /*4d890*/  LDL.LU R210, [R1+0x428c] ;  /* 0x00428c0001d27983 */ /* 0x000f280000300800 */
[----:B-1----:R-:W4:Y:S01]  /*4d8a0*/  LDL.LU R92, [R1+0xb0] ;  /* 0x0000b000015c7983 */ /* 0x002f220000300800 */
[----:B---3--:R-:W-:-:S03]  /*4d8b0*/  IMAD.MOV.U32 R95, RZ, RZ, R208 ;  /* 0x000000ffff5f7224 */ /* 0x008fc600078e00d0 */
[----:B------:R-:W3:Y:S01]  /*4d8c0*/  LDL.LU R93, [R1+0xb4] ;  /* 0x0000b400015d7983 */ /* 0x000ee20000300800 */
[----:B--2---:R-:W-:-:S03]  /*4d8d0*/  IMAD.MOV.U32 R94, RZ, RZ, R209 ;  /* 0x000000ffff5e7224 */ /* 0x004fc600078e00d1 */
[----:B------:R-:W2:Y:S04]  /*4d8e0*/  LDL.LU R209, [R1+0x4288] ;  /* 0x0042880001d17983 */ /* 0x000ea80000300800 */
[----:B------:R-:W3:Y:S04]  /*4d8f0*/  LDL.LU R208, [R1+0x4284] ;  /* 0x0042840001d07983 */ /* 0x000ee80000300800 */
[----:B------:R-:W3:Y:S04]  /*4d900*/  LDL.LU R38, [R1+0x578] ;  /* 0x0005780001267983 */ /* 0x000ee80000300800 */
[----:B------:R-:W3:Y:S01]  /*4d910*/  LDL.LU R39, [R1+0x57c] ;  /* 0x00057c0001277983 */ /* 0x000ee20000300800 */
[----:B----4-:R-:W-:-:S03]  /*4d920*/  IMAD.MOV.U32 R132, RZ, RZ, R210 ;  /* 0x000000ffff847224 */ /* 0x010fc600078e00d2 */
[----:B------:R-:W4:Y:S01]  /*4d930*/  LDL.LU R48, [R1+0xd0] ;  /* 0x0000d00001307983 */ /* 0x000f220000300800 */
[----:B------:R-:W-:-:S03]  /*4d940*/  IMAD.MOV.U32 R133, RZ, RZ, R211 ;  /* 0x000000ffff857224 */ /* 0x000fc600078e00d3 */
[----:B------:R-:W4:Y:S01]  /*4d950*/  LDL.LU R49, [R1+0xd4] ;  /* 0x0000d40001317983 */ /* 0x000f220000300800 */
[----:B------:R-:W-:Y:S02]  /*4d960*/  IMAD.MOV.U32 R134, RZ, RZ, R248 ;  /* 0x000000ffff867224 */ /* 0x000fe400078e00f8 */
[----:B------:R-:W-:Y:S02]  /*4d970*/  IMAD.MOV.U32 R135, RZ, RZ, R249 ;  /* 0x000000ffff877224 */ /* 0x000fe400078e00f9 */
[----:B------:R-:W-:Y:S02]  /*4d980*/  IMAD.MOV.U32 R196, RZ, RZ, R250 ;  /* 0x000000ffffc47224 */ /* 0x000fe400078e00fa */
[----:B------:R-:W-:Y:S02]  /*4d990*/  IMAD.MOV.U32 R197, RZ, RZ, R251 ;  /* 0x000000ffffc57224 */ /* 0x000fe400078e00fb */
[----:B------:R-:W-:Y:S02]  /*4d9a0*/  IMAD.MOV.U32 R198, RZ, RZ, R40 ;  /* 0x000000ffffc67224 */ /* 0x000fe400078e0028 */
[----:B------:R-:W-:-:S02]  /*4d9b0*/  IMAD.MOV.U32 R199, RZ, RZ, R41 ;  /* 0x000000ffffc77224 */ /* 0x000fc400078e0029 */
[----:B--2---:R-:W-:Y:S02]  /*4d9c0*/  IMAD.MOV.U32 R51, RZ, RZ, R209 ;  /* 0x000000ffff337224 */ /* 0x004fe400078e00d1 */
[----:B---3--:R-:W-:Y:S02]  /*4d9d0*/  IMAD.MOV.U32 R50, RZ, RZ, R208 ;  /* 0x000000ffff327224 */ /* 0x008fe400078e00d0 */
        /* <DEDUP_REMOVED lines=24> */
[-C--:B------:R-:W-:Y:S08]  /*4db60*/  HMMA.1688.F32.TF32 R36, R216, R44.reuse, R36 ;  /* 0x0000002cd824723c */ /* 0x080ff00000081024 */
[----:B----4-:R-:W-:Y:S01]  /*4db70*/  HMMA.1688.F32.TF32 R48, R60, R44, R48 ;  /* 0x0000002c3c30723c */ /* 0x010fe20000081030 */
[----:B--2---:R-:W-:-:S02]  /*4db80*/  IMAD.MOV.U32 R99, RZ, RZ, R40 ;  /* 0x000000ffff637224 */ /* 0x004fc400078e0028 */
[----:B---3--:R-:W-:Y:S02]  /*4db90*/  IMAD.MOV.U32 R98, RZ, RZ, R41 ;  /* 0x000000ffff627224 */ /* 0x008fe400078e0029 */
[----:B------:R-:W1:Y:S03]  /*4dba0*/  LDSM.16.M88.4 R40, [R3+0x1000] ;  /* 0x001000000328783b */ /* 0x000e660000000200 */
[-C--:B------:R-:W-:Y:S01]  /*4dbb0*/  HMMA.1688.F32.TF32 R248, R124, R44.reuse, R248 ;  /* 0x0000002c7cf8723c */ /* 0x080fe200000810f8 */
[----:B-1----:R-:W-:Y:S04]  /*4dbc0*/  STL [R1+0x3fa4], R42 ;  /* 0x003fa42a01007387 */ /* 0x002fe80000100800 */
[----:B------:R-:W-:Y:S04]  /*4dbd0*/  STL [R1+0x3fa0], R43 ;  /* 0x003fa02b01007387 */ /* 0x000fe80000100800 */
[----:B------:R-:W-:Y:S04]  /*4dbe0*/  STL.64 [R1+0x2c90], R36 ;  /* 0x002c902401007387 */ /* 0x000fe80000100a00 */
[----:B------:R-:W-:Y:S04]  /*4dbf0*/  STL.64 [R1+0x2c98], R38 ;  /* 0x002c982601007387 */ /* 0x000fe80000100a00 */
[----:B------:R-:W1:Y:S04]  /*4dc00*/  LDSM.16.M88.4 R36, [R3+0x1800] ;  /* 0x001800000324783b */ /* 0x000e680000000200 */
[----:B-1----:R-:W-:Y:S04]  /*4dc10*/  STL [R1+0x3fac], R38 ;  /* 0x003fac2601007387 */ /* 0x002fe80000100800 */
[----:B------:R-:W-:Y:S04]  /*4dc20*/  STL [R1+0x3fa8], R39 ;  /* 0x003fa82701007387 */ /* 0x000fe80000100800 */
[----:B------:R-:W-:Y:S04]  /*4dc30*/  STL.64 [R1+0x2d60], R248 ;  /* 0x002d60f801007387 */ /* 0x000fe80000100a00 */
[----:B------:R1:W-:Y:S04]  /*4dc40*/  STL.64 [R1+0x2d68], R250 ;  /* 0x002d68fa01007387 */ /* 0x0003e80000100a00 */
[----:B------:R-:W-:Y:S04]  /*4dc50*/  STL.64 [R1+0x13b0], R48 ;  /* 0x0013b03001007387 */ /* 0x000fe80000100a00 */
[----:B------:R2:W-:Y:S01]  /*4dc60*/  STL.64 [R1+0x13b8], R50 ;  /* 0x0013b83201007387 */ /* 0x0005e20000100a00 */
[-C--:B-1----:R-:W-:Y:S08]  /*4dc70*/  HMMA.1688.F32.TF32 R248, R68, R44.reuse, R92 ;  /* 0x0000002c44f8723c */ /* 0x082ff0000008105c */
[-C--:B--2---:R-:W-:Y:S08]  /*4dc80*/  HMMA.1688.F32.TF32 R48, R244, R44.reuse, R132 ;  /* 0x0000002cf430723c */ /* 0x084ff00000081084 */
[-C--:B------:R-:W-:Y:S07]  /*4dc90*/  HMMA.1688.F32.TF32 R92, R236, R44.reuse, R136 ;  /* 0x0000002cec5c723c */ /* 0x080fee0000081088 */
[----:B------:R-:W-:Y:S01]  /*4dca0*/  STL.64 [R1+0x13f0], R248 ;  /* 0x0013f0f801007387 */ /* 0x000fe20000100a00 */
[-C--:B------:R-:W-:Y:S03]  /*4dcb0*/  HMMA.1688.F32.TF32 R132, R228, R44.reuse, R140 ;  /* 0x0000002ce484723c */ /* 0x080fe6000008108c */
[----:B------:R-:W-:Y:S04]  /*4dcc0*/  STL.64 [R1+0x13f8], R250 ;  /* 0x0013f8fa01007387 */ /* 0x000fe80000100a00 */
[----:B------:R-:W-:Y:S04]  /*4dcd0*/  STL.64 [R1+0x2750], R48 ;  /* 0x0027503001007387 */ /* 0x000fe80000100a00 */
[----:B------:R1:W-:Y:S04]  /*4dce0*/  STL.64 [R1+0x2758], R50 ;  /* 0x0027583201007387 */ /* 0x0003e80000100a00 */
[----:B------:R-:W-:Y:S01]  /*4dcf0*/  STL.64 [R1+0x28d0], R92 ;  /* 0x0028d05c01007387 */ /* 0x000fe20000100a00 */
[-C--:B-1----:R-:W-:Y:S03]  /*4dd00*/  HMMA.1688.F32.TF32 R48, R220, R44.reuse, R144 ;  /* 0x0000002cdc30723c */ /* 0x082fe60000081090 */
[----:B------:R1:W-:Y:S05]  /*4dd10*/  STL.64 [R1+0x28d8], R94 ;  /* 0x0028d85e01007387 */ /* 0x0003ea0000100a00 */
[-C--:B-1----:R-:W-:Y:S08]  /*4dd20*/  HMMA.1688.F32.TF32 R92, R212, R44.reuse, R196 ;  /* 0x0000002cd45c723c */ /* 0x082ff000000810c4 */
[----:B------:R-:W-:Y:S01]  /*4dd30*/  HMMA.1688.F32.TF32 R44, R128, R44, R76 ;  /* 0x0000002c802c723c */ /* 0x000fe2000008104c */
[----:B------:R-:W-:Y:S04]  /*4dd40*/  STL.64 [R1+0x2a50], R132 ;  /* 0x002a508401007387 */ /* 0x000fe80000100a00 */
[----:B------:R-:W-:Y:S04]  /*4dd50*/  STL.64 [R1+0x2a58], R134 ;  /* 0x002a588601007387 */ /* 0x000fe80000100a00 */
[----:B------:R-:W-:Y:S04]  /*4dd60*/  STL.64 [R1+0x2bd0], R48 ;  /* 0x002bd03001007387 */ /* 0x000fe80000100a00 */
[----:B------:R1:W-:Y:S04]  /*4dd70*/  STL.64 [R1+0x2bd8], R50 ;  /* 0x002bd83201007387 */ /* 0x0003e80000100a00 */
[----:B------:R-:W-:Y:S01]  /*4dd80*/  STL.64 [R1+0x2cf0], R92 ;  /* 0x002cf05c01007387 */ /* 0x000fe20000100a00 */
[-C--:B-1----:R-:W-:Y:S03]  /*4dd90*/  HMMA.1688.F32.TF32 R48, R56, R40.reuse, R200 ;  /* 0x000000283830723c */ /* 0x082fe600000810c8 */
[----:B------:R-:W-:Y:S04]  /*4dda0*/  STL.64 [R1+0x2cf8], R94 ;  /* 0x002cf85e01007387 */ /* 0x000fe80000100a00 */
[----:B------:R-:W-:Y:S04]  /*4ddb0*/  STL.64 [R1+0x2d90], R44 ;  /* 0x002d902c01007387 */ /* 0x000fe80000100a00 */
[----:B------:R1:W-:Y:S02]  /*4ddc0*/  STL.64 [R1+0x2d98], R46 ;  /* 0x002d982e01007387 */ /* 0x0003e40000100a00 */
[----:B-1----:R-:W-:Y:S11]  /*4ddd0*/  HMMA.1688.F32.TF32 R44, R64, R40, R204 ;  /* 0x00000028402c723c */ /* 0x002ff600000810cc */
[----:B------:R-:W-:-:S02]  /*4dde0*/  IMAD.MOV.U32 R43, RZ, RZ, R51 ;  /* 0x000000ffff2b7224 */ /* 0x000fc400078e0033 */
[----:B------:R-:W-:Y:S02]  /*4ddf0*/  IMAD.MOV.U32 R42, RZ, RZ, R50 ;  /* 0x000000ffff2a7224 */ /* 0x000fe400078e0032 */
[----:B------:R-:W-:Y:S02]  /*4de00*/  IMAD.MOV.U32 R39, RZ, RZ, R49 ;  /* 0x000000ffff277224 */ /* 0x000fe400078e0031 */
[----:B------:R-:W-:Y:S01]  /*4de10*/  IMAD.MOV.U32 R38, RZ, RZ, R48 ;  /* 0x000000ffff267224 */ /* 0x000fe200078e0030 */
[----:B------:R-:W-:Y:S01]  /*4de20*/  STL [R1+0x3fbc], R43 ;  /* 0x003fbc2b01007387 */ /* 0x000fe20000100800 */
[-C--:B------:R-:W-:Y:S03]  /*4de30*/  HMMA.1688.F32.TF32 R76, R72, R40.reuse, R120 ;  /* 0x00000028484c723c */ /* 0x080fe60000081078 */
[----:B------:R-:W-:Y:S04]  /*4de40*/  STL [R1+0x3fb8], R42 ;  /* 0x003fb82a01007387 */ /* 0x000fe80000100800 */
[----:B------:R-:W-:Y:S01]  /*4de50*/  STL [R1+0x3fb4], R39 ;  /* 0x003fb42701007387 */ /* 0x000fe20000100800 */
[-C--:B------:R-:W-:Y:S03]  /*4de60*/  HMMA.1688.F32.TF32 R48, R240, R40.reuse, R80 ;  /* 0x00000028f030723c */ /* 0x080fe60000081050 */
[----:B------:R-:W-:Y:S04]  /*4de70*/  STL [R1+0x3fb0], R38 ;  /* 0x003fb02601007387 */ /* 0x000fe80000100800 */
[----:B------:R-:W-:Y:S04]  /*4de80*/  STL.64 [R1+0x1390], R44 ;  /* 0x0013902c01007387 */ /* 0x000fe80000100a00 */
[----:B------:R1:W-:Y:S02]  /*4de90*/  STL.64 [R1+0x1398], R46 ;  /* 0x0013982e01007387 */ /* 0x0003e40000100a00 */
[-C--:B-1----:R-:W-:Y:S02]  /*4dea0*/  HMMA.1688.F32.TF32 R44, R232, R40.reuse, R100 ;  /* 0x00000028e82c723c */ /* 0x082fe40000081064 */
[----:B------:R-:W-:Y:S04]  /*4deb0*/  STL.64 [R1+0x1440], R76 ;  /* 0x0014404c01007387 */ /* 0x000fe80000100a00 */
[----:B------:R-:W-:Y:S02]  /*4dec0*/  STL.64 [R1+0x1448], R78 ;  /* 0x0014484e01007387 */ /* 0x000fe40000100a00 */
[-C--:B------:R-:W-:Y:S02]  /*4ded0*/  HMMA.1688.F32.TF32 R52, R224, R40.reuse, R52 ;  /* 0x00000028e034723c */ /* 0x080fe40000081034 */
[----:B------:R-:W-:Y:S04]  /*4dee0*/  STL.64 [R1+0x27e0], R48 ;  /* 0x0027e03001007387 */ /* 0x000fe80000100a00 */
[----:B------:R1:W-:Y:S09]  /*4def0*/  STL.64 [R1+0x27e8], R50 ;  /* 0x0027e83201007387 */ /* 0x0003f20000100a00 */
[----:B------:R-:W-:Y:S01]  /*4df00*/  STL.64 [R1+0x2960], R44 ;  /* 0x0029602c01007387 */ /* 0x000fe20000100a00 */
[-C--:B-1----:R-:W-:Y:S03]  /*4df10*/  HMMA.1688.F32.TF32 R48, R216, R40.reuse, R96 ;  /* 0x00000028d830723c */ /* 0x082fe60000081060 */
[----:B------:R1:W-:Y:S05]  /*4df20*/  STL.64 [R1+0x2968], R46 ;  /* 0x0029682e01007387 */ /* 0x0003ea0000100a00 */
[----:B-1----:R-:W-:Y:S01]  /*4df30*/  HMMA.1688.F32.TF32 R44, R124, R40, R208 ;  /* 0x000000287c2c723c */ /* 0x002fe200000810d0 */
[----:B------:R-:W-:Y:S01]  /*4df40*/  STL.64 [R1+0x2ae0], R52 ;  /* 0x002ae03401007387 */ /* 0x000fe20000100a00 */
[----:B------:R-:W-:-:S03]  /*4df50*/  IMAD.MOV.U32 R120, RZ, RZ, R28 ;  /* 0x000000ffff787224 */ /* 0x000fc600078e001c */
[----:B------:R-:W-:Y:S10]  /*4df60*/  STL.64 [R1+0x2ae8], R54 ;  /* 0x002ae83601007387 */ /* 0x000ff40000100a00 */
[----:B------:R1:W-:Y:S04]  /*4df70*/  STL.64 [R1+0x2c50], R48 ;  /* 0x002c503001007387 */ /* 0x0003e80000100a00 */
[----:B------:R2:W-:Y:S01]  /*4df80*/  STL.64 [R1+0x2c58], R50 ;  /* 0x002c583201007387 */ /* 0x0005e20000100a00 */
[----:B------:R-:W-:-:S03]  /*4df90*/  IMAD.MOV.U32 R122, RZ, RZ, R33 ;  /* 0x000000ffff7a7224 */ /* 0x000fc600078e0021 */
[----:B------:R-:W3:Y:S01]  /*4dfa0*/  LDL.LU R28, [R1+0x4258] ;  /* 0x00425800011c7983 */ /* 0x000ee20000300800 */
[----:B------:R-:W-:-:S03]  /*4dfb0*/  IMAD.MOV.U32 R123, RZ, RZ, R32 ;  /* 0x000000ffff7b7224 */ /* 0x000fc600078e0020 */
[----:B------:R4:W-:Y:S04]  /*4dfc0*/  STL.64 [R1+0x2d40], R44 ;  /* 0x002d402c01007387 */ /* 0x0009e80000100a00 */
[----:B------:R1:W-:Y:S04]  /*4dfd0*/  STL.64 [R1+0x2d48], R46 ;  /* 0x002d482e01007387 */ /* 0x0003e80000100a00 */
[----:B------:R-:W2:Y:S04]  /*4dfe0*/  LDL.LU R121, [R1+0x174] ;  /* 0x0001740001797983 */ /* 0x000ea80000300800 */
[----:B------:R-:W2:Y:S04]  /*4dff0*/  LDL.LU R33, [R1+0x4254] ;  /* 0x0042540001217983 */ /* 0x000ea80000300800 */
[----:B------:R-:W4:Y:S01]  /*4e000*/  LDL.LU R32, [R1+0x4250] ;  /* 0x0042500001207983 */ /* 0x000f220000300800 */
[----:B------:R-:W-:-:S03]  /*4e010*/  IMAD.MOV.U32 R205, RZ, RZ, R29 ;  /* 0x000000ffffcd7224 */ /* 0x000fc600078e001d */
[----:B------:R-:W4:Y:S04]  /*4e020*/  LDL.LU R204, [R1+0x190] ;  /* 0x0001900001cc7983 */ /* 0x000f280000300800 */
[----:B------:R-:W4:Y:S01]  /*4e030*/  LDL.LU R29, [R1+0x424c] ;  /* 0x00424c00011d7983 */ /* 0x000f220000300800 */
[----:B---3--:R-:W-:-:S03]  /*4e040*/  IMAD.MOV.U32 R206, RZ, RZ, R28 ;  /* 0x000000ffffce7224 */ /* 0x008fc600078e001c */
[----:B------:R-:W3:Y:S04]  /*4e050*/  LDL.LU R28, [R1+0x4248] ;  /* 0x00424800011c7983 */ /* 0x000ee80000300800 */
[----:B------:R-:W3:Y:S01]  /*4e060*/  LDL.LU R207, [R1+0x19c] ;  /* 0x00019c0001cf7983 */ /* 0x000ee20000300800 */
[----:B--2---:R-:W-:-:S03]  /*4e070*/  IMAD.MOV.U32 R200, RZ, RZ, R33 ;  /* 0x000000ffffc87224 */ /* 0x004fc600078e0021 */
[----:B------:R-:W2:Y:S01]  /*4e080*/  LDL.LU R33, [R1+0x4244] ;  /* 0x0042440001217983 */ /* 0x000ea20000300800 */
[----:B----4-:R-:W-:-:S03]  /*4e090*/  IMAD.MOV.U32 R201, RZ, RZ, R32 ;  /* 0x000000ffffc97224 */ /* 0x010fc600078e0020 */
[----:B------:R-:W2:Y:S04]  /*4e0a0*/  LDL.LU R32, [R1+0x4240] ;  /* 0x0042400001207983 */ /* 0x000ea80000300800 */
[----:B------:R-:W4:Y:S04]  /*4e0b0*/  LDL.LU R202, [R1+0x1d8] ;  /* 0x0001d80001ca7983 */ /* 0x000f280000300800 */
[----:B------:R-:W4:Y:S04]  /*4e0c0*/  LDL.LU R203, [R1+0x1dc] ;  /* 0x0001dc0001cb7983 */ /* 0x000f280000300800 */
        /* <DEDUP_REMOVED lines=36> */
[----:B------:R-:W4:Y:S04]  /*4e310*/  LDL.LU R248, [R1] ;  /* 0x0000000001f87983 */ /* 0x000f280000300800 */
        /* <DEDUP_REMOVED lines=27> */
[-C--:B--2---:R-:W-:Y:S08]  /*4e4d0*/  HMMA.1688.F32.TF32 R52, R68, R40.reuse, R52 ;  /* 0x000000284434723c */ /* 0x084ff00000081034 */
[-C--:B---3--:R-:W-:Y:S08]  /*4e4e0*/  HMMA.1688.F32.TF32 R80, R60, R40.reuse, R80 ;  /* 0x000000283c50723c */ /* 0x088ff00000081050 */
[-C--:B----4-:R-:W-:Y:S11]  /*4e4f0*/  HMMA.1688.F32.TF32 R96, R244, R40.reuse, R96 ;  /* 0x00000028f460723c */ /* 0x090ff60000081060 */
[----:B------:R-:W-:Y:S04]  /*4e500*/  @!UPT UIADD3 URZ, URZ, URZ, URZ ;  /* 0x0000003f3f3ff290 */ /* 0x000fe8000fffe03f */
[----:B------:R-:W-:Y:S04]  /*4e510*/  STL.64 [R1+0x1350], R80 ;  /* 0x0013505001007387 */ /* 0x000fe80000100a00 */
[----:B------:R1:W-:Y:S04]  /*4e520*/  STL.64 [R1+0x1358], R82 ;  /* 0x0013585201007387 */ /* 0x0003e80000100a00 */
        /* <DEDUP_REMOVED lines=9> */
[----:B------:R-:W4:Y:S01]  /*4e5c0*/  LDL.LU.64 R96, [R1+0x4210] ;  /* 0x0042100001607983 */ /* 0x000f220000300a00 */
[-C--:B------:R-:W-:Y:S08]  /*4e5d0*/  HMMA.1688.F32.TF32 R208, R236, R40.reuse, R208 ;  /* 0x00000028ecd0723c */ /* 0x080ff000000810d0 */
[-C--:B------:R-:W-:Y:S11]  /*4e5e0*/  HMMA.1688.F32.TF32 R76, R220, R40.reuse, R76 ;  /* 0x00000028dc4c723c */ /* 0x080ff6000008104c */
[----:B------:R-:W-:Y:S04]  /*4e5f0*/  @!UPT UIADD3 URZ, URZ, URZ, URZ ;  /* 0x0000003f3f3ff290 */ /* 0x000fe8000fffe03f */
[----:B------:R-:W-:Y:S04]  /*4e600*/  STL.64 [R1+0x2870], R208 ;  /* 0x002870d001007387 */ /* 0x000fe80000100a00 */
[----:B------:R1:W-:Y:S02]  /*4e610*/  STL.64 [R1+0x2878], R210 ;  /* 0x002878d201007387 */ /* 0x0003e40000100a00 */
[-C--:B-1----:R-:W-:Y:S08]  /*4e620*/  HMMA.1688.F32.TF32 R208, R228, R40.reuse, R44 ;  /* 0x00000028e4d0723c */ /* 0x082ff0000008102c */
[----:B------:R-:W-:Y:S11]  /*4e630*/  HMMA.1688.F32.TF32 R44, R212, R40, R248 ;  /* 0x00000028d42c723c */ /* 0x000ff600000810f8 */
[----:B------:R-:W-:Y:S04]  /*4e640*/  @!UPT UIADD3 URZ, URZ, URZ, URZ ;  /* 0x0000003f3f3ff290 */ /* 0x000fe8000fffe03f */
[----:B------:R-:W-:Y:S04]  /*4e650*/  STL.64 [R1+0x29f0], R208 ;  /* 0x0029f0d001007387 */ /* 0x000fe80000100a00 */
[----:B------:R-:W-:Y:S04]  /*4e660*/  STL.64 [R1+0x29f8], R210 ;  /* 0x0029f8d201007387 */ /* 0x000fe80000100a00 */
[----:B------:R-:W-:Y:S04]  /*4e670*/  STL.64 [R1+0x2b70], R76 ;  /* 0x002b704c01007387 */ /* 0x000fe80000100a00 */
[----:B------:R1:W-:Y:S04]  /*4e680*/  STL.64 [R1+0x2b78], R78 ;  /* 0x002b784e01007387 */ /* 0x0003e80000100a00 */
[----:B------:R-:W-:Y:S01]  /*4e690*/  STL.64 [R1+0x2cb0], R44 ;  /* 0x002cb02c01007387 */ /* 0x000fe20000100a00 */
[----:B-1----:R-:W-:Y:S03]  /*4e6a0*/  HMMA.1688.F32.TF32 R76, R56, R36, R48 ;  /* 0x00000024384c723c */ /* 0x002fe60000081030 */
[----:B------:R1:W-:Y:S11]  /*4e6b0*/  STL.64 [R1+0x2cb8], R46 ;  /* 0x002cb82e01007387 */ /* 0x0003f60000100a00 */
[----:B------:R-:W-:Y:S10]  /*4e6c0*/  @!UPT UIADD3 URZ, URZ, URZ, URZ ;  /* 0x0000003f3f3ff290 */ /* 0x000ff4000fffe03f */
[----:B------:R-:W-:Y:S02]  /*4e6d0*/  IMAD.MOV.U32 R50, RZ, RZ, R78 ;  /* 0x000000ffff327224 */ /* 0x000fe400078e004e */
[----:B------:R-:W-:Y:S02]  /*4e6e0*/  IMAD.MOV.U32 R51, RZ, RZ, R79 ;  /* 0x000000ffff337224 */ /* 0x000fe400078e004f */
[----:B-1----:R-:W-:Y:S02]  /*4e6f0*/  IMAD.MOV.U32 R46, RZ, RZ, R76 ;  /* 0x000000ffff2e7224 */ /* 0x002fe400078e004c */
[----:B------:R-:W-:Y:S01]  /*4e700*/  IMAD.MOV.U32 R47, RZ, RZ, R77 ;  /* 0x000000ffff2f7224 */ /* 0x000fe200078e004d */
[----:B----4-:R-:W-:Y:S11]  /*4e710*/  HMMA.1688.F32.TF32 R40, R128, R40, R96 ;  /* 0x000000288028723c */ /* 0x010ff60000081060 */
[----:B------:R-:W-:Y:S11]  /*4e720*/  @!UPT UIADD3 URZ, URZ, URZ, URZ ;  /* 0x0000003f3f3ff290 */ /* 0x000ff6000fffe03f */
[----:B------:R-:W-:Y:S01]  /*4e730*/  @!UPT UIADD3 URZ, URZ, URZ, URZ ;  /* 0x0000003f3f3ff290 */ /* 0x000fe2000fffe03f */
[----:B------:R-:W-:Y:S04]  /*4e740*/  STL.64 [R1+0x2d70], R40 ;  /* 0x002d702801007387 */ /* 0x000fe80000100a00 */
[----:B------:R1:W-:Y:S02]  /*4e750*/  STL.64 [R1+0x2d78], R42 ;  /* 0x002d782a01007387 */ /* 0x0003e40000100a00 */
[-C--:B-1----:R-:W-:Y:S02]  /*4e760*/  HMMA.1688.F32.TF32 R40, R64, R36.reuse, R92 ;  /* 0x000000244028723c */ /* 0x082fe4000008105c */
[----:B------:R1:W-:Y:S04]  /*4e770*/  STL.64 [R1+0x3fd0], R50 ;  /* 0x003fd03201007387 */ /* 0x0003e80000100a00 */
[----:B------:R4:W-:Y:S02]  /*4e780*/  STL.64 [R1+0x3fc8], R46 ;  /* 0x003fc82e01007387 */ /* 0x0009e40000100a00 */
[-C--:B-1----:R-:W-:Y:S08]  /*4e790*/  HMMA.1688.F32.TF32 R48, R240, R36.reuse, R136 ;  /* 0x00000024f030723c */ /* 0x082ff00000081088 */
[-C--:B----4-:R-:W-:Y:S07]  /*4e7a0*/  HMMA.1688.F32.TF32 R44, R72, R36.reuse, R132 ;  /* 0x00000024482c723c */ /* 0x090fee0000081084 */
[----:B------:R-:W-:Y:S04]  /*4e7b0*/  STL.64 [R1+0x1320], R40 ;  /* 0x0013202801007387 */ /* 0x000fe80000100a00 */
[----:B------:R1:W-:Y:S02]  /*4e7c0*/  STL.64 [R1+0x1328], R42 ;  /* 0x0013282a01007387 */ /* 0x0003e40000100a00 */
[-C--:B-1----:R-:W-:Y:S10]  /*4e7d0*/  HMMA.1688.F32.TF32 R40, R232, R36.reuse, R140 ;  /* 0x00000024e828723c */ /* 0x082ff4000008108c */
[----:B------:R-:W-:Y:S04]  /*4e7e0*/  STL.64 [R1+0x13a0], R44 ;  /* 0x0013a02c01007387 */ /* 0x000fe80000100a00 */
[----:B------:R-:W-:Y:S04]  /*4e7f0*/  STL.64 [R1+0x13a8], R46 ;  /* 0x0013a82e01007387 */ /* 0x000fe80000100a00 */
[----:B------:R-:W-:Y:S04]  /*4e800*/  STL.64 [R1+0x2780], R48 ;  /* 0x0027803001007387 */ /* 0x000fe80000100a00 */
[----:B------:R-:W-:Y:S04]  /*4e810*/  STL.64 [R1+0x2788], R50 ;  /* 0x0027883201007387 */ /* 0x000fe80000100a00 */
[----:B------:R-:W-:Y:S04]  /*4e820*/  STL.64 [R1+0x2900], R40 ;  /* 0x0029002801007387 */ /* 0x000fe80000100a00 */
[----:B------:R1:W-:Y:S02]  /*4e830*/  STL.64 [R1+0x2908], R42 ;  /* 0x0029082a01007387 */ /* 0x0003e40000100a00 */
[-C--:B-1----:R-:W-:Y:S02]  /*4e840*/  HMMA.1688.F32.TF32 R40, R216, R36.reuse, R28 ;  /* 0x00000024d828723c */ /* 0x082fe4000008101c */
[----:B------:R-:W1:Y:S06]  /*4e850*/  LDSM.16.M88.4 R28, [R3+0x2800] ;  /* 0x00280000031c783b */ /* 0x000e6c0000000200 */
[-C--:B------:R-:W-:Y:S01]  /*4e860*/  HMMA.1688.F32.TF32 R44, R224, R36.reuse, R32 ;  /* 0x00000024e02c723c */ /* 0x080fe20000081020 */
[----:B------:R-:W4:Y:S07]  /*4e870*/  LDSM.16.M88.4 R32, [R3+0x2000] ;  /* 0x002000000320783b */ /* 0x000f2e0000000200 */
[-C--:B------:R-:W-:Y:S11]  /*4e880*/  HMMA.1688.F32.TF32 R48, R124, R36.reuse, R144 ;  /* 0x000000247c30723c */ /* 0x080ff60000081090 */
[----:B------:R-:W-:Y:S04]  /*4e890*/  @!UPT UIADD3 URZ, URZ, URZ, URZ ;  /* 0x0000003f3f3ff290 */ /* 0x000fe8000fffe03f */
[----:B------:R-:W-:Y:S04]  /*4e8a0*/  STL.64 [R1+0x2a80], R44 ;  /* 0x002a802c01007387 */ /* 0x000fe80000100a00 */
[----:B------:R2:W-:Y:S04]  /*4e8b0*/  STL.64 [R1+0x2a88], R46 ;  /* 0x002a882e01007387 */ /* 0x0005e80000100a00 */
[----:B-1----:R-:W-:Y:S04]  /*4e8c0*/  STL [R1+0x3e74], R30 ;  /* 0x003e741e01007387 */ /* 0x002fe80000100800 */
[----:B------:R-:W-:Y:S01]  /*4e8d0*/  STL.64 [R1+0x2c00], R40 ;  /* 0x002c002801007387 */ /* 0x000fe20000100a00 */
[-C--:B--2---:R-:W-:Y:S03]  /*4e8e0*/  HMMA.1688.F32.TF32 R44, R60, R36.reuse, R196 ;  /* 0x000000243c2c723c */ /* 0x084fe600000810c4 */
[----:B------:R1:W-:Y:S05]  /*4e8f0*/  STL.64 [R1+0x2c08], R42 ;  /* 0x002c082a01007387 */ /* 0x0003ea0000100a00 */
[-C--:B-1----:R-:W-:Y:S01]  /*4e900*/  HMMA.1688.F32.TF32 R40, R68, R36.reuse, R200 ;  /* 0x000000244428723c */ /* 0x082fe200000810c8 */
[----:B------:R-:W-:Y:S04]  /*4e910*/  STL [R1+0x3e70], R31 ;  /* 0x003e701f01007387 */ /* 0x000fe80000100800 */
[----:B------:R-:W-:Y:S04]  /*4e920*/  STL.64 [R1+0x2d10], R48 ;  /* 0x002d103001007387 */ /* 0x000fe80000100a00 */
[----:B------:R1:W-:Y:S06]  /*4e930*/  STL.64 [R1+0x2d18], R50 ;  /* 0x002d183201007387 */ /* 0x0003ec0000100a00 */
[----:B------:R-:W-:Y:S04]  /*4e940*/  STL.64 [R1+0x12d0], R44 ;  /* 0x0012d02c01007387 */ /* 0x000fe80000100a00 */
[----:B------:R2:W-:Y:S01]  /*4e950*/  STL.64 [R1+0x12d8], R46 ;  /* 0x0012d82e01007387 */ /* 0x0005e20000100a00 */
[-C--:B-1----:R-:W-:Y:S03]  /*4e960*/  HMMA.1688.F32.TF32 R48, R244, R36.reuse, R204 ;  /* 0x00000024f430723c */ /* 0x082fe600000810cc */
[----:B------:R-:W-:Y:S04]  /*4e970*/  STL.64 [R1+0x1310], R40 ;  /* 0x0013102801007387 */ /* 0x000fe80000100a00 */
[----:B------:R1:W-:Y:S01]  /*4e980*/  STL.64 [R1+0x1318], R42 ;  /* 0x0013182a01007387 */ /* 0x0003e20000100a00 */
[-C--:B--2---:R-:W-:Y:S08]  /*4e990*/  HMMA.1688.F32.TF32 R44, R236, R36.reuse, R120 ;  /* 0x00000024ec2c723c */ /* 0x084ff00000081078 */
[----:B-1----:R-:W-:Y:S07]  /*4e9a0*/  HMMA.1688.F32.TF32 R40, R228, R36, R100 ;  /* 0x00000024e428723c */ /* 0x002fee0000081064 */
[----:B------:R-:W-:Y:S04]  /*4e9b0*/  STL.64 [R1+0x13c0], R48 ;  /* 0x0013c03001007387 */ /* 0x000fe80000100a00 */
[----:B------:R-:W-:Y:S04]  /*4e9c0*/  STL.64 [R1+0x13c8], R50 ;  /* 0x0013c83201007387 */ /* 0x000fe80000100a00 */
[----:B------:R-:W2:Y:S04]  /*4e9d0*/  LDL.LU R120, [R1+0x140] ;  /* 0x0001400001787983 */ /* 0x000ea80000300800 */
[----:B------:R-:W-:Y:S04]  /*4e9e0*/  STL.64 [R1+0x2810], R44 ;  /* 0x0028102c01007387 */ /* 0x000fe80000100a00 */
[----:B------:R-:W-:Y:S04]  /*4e9f0*/  STL.64 [R1+0x2818], R46 ;  /* 0x0028182e01007387 */ /* 0x000fe80000100a00 */
        /* <DEDUP_REMOVED lines=21> */
[----:B-1----:R-:W-:-:S03]  /*4eb50*/  IMAD.MOV.U32 R40, RZ, RZ, R153 ;  /* 0x000000ffff287224 */ /* 0x002fc600078e0099 */
[----:B------:R-:W2:Y:S01]  /*4eb60*/  LDL.LU R136, [R1+0x5a0] ;  /* 0x0005a00001887983 */ /* 0x000ea20000300800 */
[----:B------:R-:W-:-:S03]  /*4eb70*/  IMAD.MOV.U32 R41, RZ, RZ, R152 ;  /* 0x000000ffff297224 */ /* 0x000fc600078e0098 */
        /* <DEDUP_REMOVED lines=45> */
[-C--:B--2---:R-:W-:Y:S11]  /*4ee50*/  HMMA.1688.F32.TF32 R44, R220, R36.reuse, R48 ;  /* 0x00000024dc2c723c */ /* 0x084ff60000081030 */
[----:B------:R-:W-:Y:S11]  /*4ee60*/  @!UPT UIADD3 URZ, URZ, URZ, URZ ;  /* 0x0000003f3f3ff290 */ /* 0x000ff6000fffe03f */
[----:B------:R-:W-:Y:S01]  /*4ee70*/  @!UPT UIADD3 URZ, URZ, URZ, URZ ;  /* 0x0000003f3f3ff290 */ /* 0x000fe2000fffe03f */
[----:B------:R-:W-:Y:S04]  /*4ee80*/  STL.64 [R1+0x2b10], R44 ;  /* 0x002b102c01007387 */ /* 0x000fe80000100a00 */
[----:B------:R3:W-:Y:S02]  /*4ee90*/  STL.64 [R1+0x2b18], R46 ;  /* 0x002b182e01007387 */ /* 0x0007e40000100a00 */
[-C--:B---3--:R-:W-:Y:S08]  /*4eea0*/  HMMA.1688.F32.TF32 R44, R128, R36.reuse, R52 ;  /* 0x00000024802c723c */ /* 0x088ff00000081034 */
[----:B------:R-:W-:Y:S11]  /*4eeb0*/  HMMA.1688.F32.TF32 R48, R212, R36, R40 ;  /* 0x00000024d430723c */ /* 0x000ff60000081028 */
[----:B------:R-:W-:Y:S05]  /*4eec0*/  @!UPT UIADD3 URZ, URZ, URZ, URZ ;  /* 0x0000003f3f3ff290 */ /* 0x000fea000fffe03f */
[----:B------:R-:W-:Y:S02]  /*4eed0*/  IMAD.MOV.U32 R41, RZ, RZ, R44 ;  /* 0x000000ffff297224 */ /* 0x000fe400078e002c */
[----:B------:R-:W-:Y:S02]  /*4eee0*/  IMAD.MOV.U32 R40, RZ, RZ, R45 ;  /* 0x000000ffff287224 */ /* 0x000fe400078e002d */
[----:B------:R-:W-:Y:S02]  /*4eef0*/  IMAD.MOV.U32 R37, RZ, RZ, R46 ;  /* 0x000000ffff257224 */ /* 0x000fe400078e002e */
[----:B------:R-:W-:Y:S02]  /*4ef00*/  IMAD.MOV.U32 R36, RZ, RZ, R47 ;  /* 0x000000ffff247224 */ /* 0x000fe400078e002f */
[----:B----4-:R-:W-:Y:S01]  /*4ef10*/  HMMA.1688.F32.TF32 R44, R56, R32, R96 ;  /* 0x00000020382c723c */ /* 0x010fe20000081060 */
[----:B------:R-:W-:Y:S04]  /*4ef20*/  STL.64 [R1+0x2c70], R48 ;  /* 0x002c703001007387 */ /* 0x000fe80000100a00 */
[----:B------:R-:W-:Y:S04]  /*4ef30*/  STL.64 [R1+0x2c78], R50 ;  /* 0x002c783201007387 */ /* 0x000fe80000100a00 */
[----:B------:R-:W-:Y:S04]  /*4ef40*/  STL [R1+0x3b94], R36 ;  /* 0x003b942401007387 */ /* 0x000fe80000100800 */
[----:B------:R-:W-:Y:S04]  /*4ef50*/  STL [R1+0x3b90], R40 ;  /* 0x003b902801007387 */ /* 0x000fe80000100800 */
[----:B------:R-:W-:Y:S07]  /*4ef60*/  STL [R1+0x3b8c], R41 ;  /* 0x003b8c2901007387 */ /* 0x000fee0000100800 */
[----:B------:R-:W-:-:S02]  /*4ef70*/  IMAD.MOV.U32 R39, RZ, RZ, R46 ;  /* 0x000000ffff277224 */ /* 0x000fc400078e002e */
[----:B------:R-:W-:Y:S01]  /*4ef80*/  IMAD.MOV.U32 R38, RZ, RZ, R47 ;  /* 0x000000ffff267224 */ /* 0x000fe200078e002f */
[----:B------:R-:W-:Y:S04]  /*4ef90*/  STL [R1+0x3b88], R37 ;  /* 0x003b882501007387 */ /* 0x000fe80000100800 */
[----:B------:R1:W-:Y:S02]  /*4efa0*/  STL.64 [R1+0x3fe0], R38 ;  /* 0x003fe02601007387 */ /* 0x0003e40000100a00 */
[----:B-1----:R-:W-:Y:S01]  /*4efb0*/  HMMA.1688.F32.TF32 R36, R64, R32, R208 ;  /* 0x000000204024723c */ /* 0x002fe200000810d0 */
[----:B------:R-:W-:Y:S02]  /*4efc0*/  IMAD.MOV.U32 R43, RZ, RZ, R44 ;  /* 0x000000ffff2b7224 */ /* 0x000fe400078e002c */
[----:B------:R-:W-:-:S05]  /*4efd0*/  IMAD.MOV.U32 R42, RZ, RZ, R45 ;  /* 0x000000ffff2a7224 */ /* 0x000fca00078e002d */
[-C--:B------:R-:W-:Y:S01]  /*4efe0*/  HMMA.1688.F32.TF32 R44, R72, R32.reuse, R76 ;  /* 0x00000020482c723c */ /* 0x080fe2000008104c */
[----:B------:R1:W-:Y:S07]  /*4eff0*/  STL.64 [R1+0x3fd8], R42 ;  /* 0x003fd82a01007387 */ /* 0x0003ee0000100a00 */
[-C--:B-1----:R-:W-:Y:S07]  /*4f000*/  HMMA.1688.F32.TF32 R40, R240, R32.reuse, R248 ;  /* 0x00000020f028723c */ /* 0x082fee00000810f8 */
[----:B------:R-:W-:Y:S04]  /*4f010*/  STL.64 [R1+0x12b0], R36 ;  /* 0x0012b02401007387 */ /* 0x000fe80000100a00 */
[----:B------:R1:W-:Y:S02]  /*4f020*/  STL.64 [R1+0x12b8], R38 ;  /* 0x0012b82601007387 */ /* 0x0003e40000100a00 */
[-C--:B-1----:R-:W-:Y:S02]  /*4f030*/  HMMA.1688.F32.TF32 R36, R232, R32.reuse, R92 ;  /* 0x00000020e824723c */ /* 0x082fe4000008105c */
[----:B------:R-:W-:Y:S04]  /*4f040*/  STL.64 [R1+0x1340], R44 ;  /* 0x0013402c01007387 */ /* 0x000fe80000100a00 */
[----:B------:R1:W-:Y:S04]  /*4f050*/  STL.64 [R1+0x1348], R46 ;  /* 0x0013482e01007387 */ /* 0x0003e80000100a00 */
[----:B------:R-:W-:Y:S04]  /*4f060*/  STL.64 [R1+0x2730], R40 ;  /* 0x0027302801007387 */ /* 0x000fe80000100a00 */
[----:B------:R2:W-:Y:S01]  /*4f070*/  STL.64 [R1+0x2738], R42 ;  /* 0x0027382a01007387 */ /* 0x0005e20000100a00 */
[-C--:B-1----:R-:W-:Y:S08]  /*4f080*/  HMMA.1688.F32.TF32 R44, R224, R32.reuse, R132 ;  /* 0x00000020e02c723c */ /* 0x082ff00000081084 */
[----:B------:R-:W-:Y:S01]  /*4f090*/  STL.64 [R1+0x28b0], R36 ;  /* 0x0028b02401007387 */ /* 0x000fe20000100a00 */
[-C--:B--2---:R-:W-:Y:S03]  /*4f0a0*/  HMMA.1688.F32.TF32 R40, R216, R32.reuse, R136 ;  /* 0x00000020d828723c */ /* 0x084fe60000081088 */
[----:B------:R1:W-:Y:S05]  /*4f0b0*/  STL.64 [R1+0x28b8], R38 ;  /* 0x0028b82601007387 */ /* 0x0003ea0000100a00 */
[-C--:B-1----:R-:W-:Y:S06]  /*4f0c0*/  HMMA.1688.F32.TF32 R36, R124, R32.reuse, R140 ;  /* 0x000000207c24723c */ /* 0x082fec000008108c */
[----:B------:R-:W-:Y:S04]  /*4f0d0*/  STL.64 [R1+0x2a30], R44 ;  /* 0x002a302c01007387 */ /* 0x000fe80000100a00 */
[----:B------:R1:W-:Y:S05]  /*4f0e0*/  STL.64 [R1+0x2a38], R46 ;  /* 0x002a382e01007387 */ /* 0x0003ea0000100a00 */
[----:B------:R-:W-:Y:S04]  /*4f0f0*/  STL.64 [R1+0x2bb0], R40 ;  /* 0x002bb02801007387 */ /* 0x000fe80000100a00 */
[----:B------:R2:W-:Y:S01]  /*4f100*/  STL.64 [R1+0x2bb8], R42 ;  /* 0x002bb82a01007387 */ /* 0x0005e20000100a00 */
[-C--:B-1----:R-:W-:Y:S03]  /*4f110*/  HMMA.1688.F32.TF32 R44, R60, R32.reuse, R144 ;  /* 0x000000203c2c723c */ /* 0x082fe60000081090 */
[----:B------:R-:W-:Y:S05]  /*4f120*/  STL.64 [R1+0x2ce0], R36 ;  /* 0x002ce02401007387 */ /* 0x000fea0000100a00 */
[-C--:B--2---:R-:W-:Y:S01]  /*4f130*/  HMMA.1688.F32.TF32 R40, R68, R32.reuse, R196 ;  /* 0x000000204428723c */ /* 0x084fe200000810c4 */
[----:B------:R1:W-:Y:S07]  /*4f140*/  STL.64 [R1+0x2ce8], R38 ;  /* 0x002ce82601007387 */ /* 0x0003ee0000100a00 */
[-C--:B-1----:R-:W-:Y:S07]  /*4f150*/  HMMA.1688.F32.TF32 R36, R244, R32.reuse, R200 ;  /* 0x00000020f424723c */ /* 0x082fee00000810c8 */
[----:B------:R-:W-:Y:S04]  /*4f160*/  STL.64 [R1+0x1240], R44 ;  /* 0x0012402c01007387 */ /* 0x000fe80000100a00 */
[----:B------:R1:W-:Y:S04]  /*4f170*/  STL.64 [R1+0x1248], R46 ;  /* 0x0012482e01007387 */ /* 0x0003e80000100a00 */
[----:B------:R-:W-:Y:S04]  /*4f180*/  STL.64 [R1+0x1290], R40 ;  /* 0x0012902801007387 */ /* 0x000fe80000100a00 */
[----:B------:R2:W-:Y:S01]  /*4f190*/  STL.64 [R1+0x1298], R42 ;  /* 0x0012982a01007387 */ /* 0x0005e20000100a00 */
[-C--:B-1----:R-:W-:Y:S03]  /*4f1a0*/  HMMA.1688.F32.TF32 R44, R236, R32.reuse, R204 ;  /* 0x00000020ec2c723c */ /* 0x082fe600000810cc */
[----:B------:R-:W-:Y:S05]  /*4f1b0*/  STL.64 [R1+0x1360], R36 ;  /* 0x0013602401007387 */ /* 0x000fea0000100a00 */
[-C--:B--2---:R-:W-:Y:S01]  /*4f1c0*/  HMMA.1688.F32.TF32 R40, R228, R32.reuse, R120 ;  /* 0x00000020e428723c */ /* 0x084fe20000081078 */
[----:B------:R1:W-:Y:S07]  /*4f1d0*/  STL.64 [R1+0x1368], R38 ;  /* 0x0013682601007387 */ /* 0x0003ee0000100a00 */
[----:B-1----:R-:W-:Y:S07]  /*4f1e0*/  HMMA.1688.F32.TF32 R36, R220, R32, R100 ;  /* 0x00000020dc24723c */ /* 0x002fee0000081064 */
        /* <DEDUP_REMOVED lines=28> */
[----:B------:R-:W-:-:S03]  /*4f3b0*/  IMAD.MOV.U32 R139, RZ, RZ, R165 ;  /* 0x000000ffff8b7224 */ /* 0x000fc600078e00a5 */
[----:B------:R-:W4:Y:S04]  /*4f3c0*/  LDL.LU R165, [R1+0x41f0] ;  /* 0x0041f00001a57983 */ /* 0x000f280000300800 */
[----:B------:R-:W4:Y:S04]  /*4f3d0*/  LDL.LU R92, [R1+0x260] ;  /* 0x00026000015c7983 */ /* 0x000f280000300800 */
[----:B------:R-:W4:Y:S04]  /*4f3e0*/  LDL.LU R93, [R1+0x264] ;  /* 0x00026400015d7983 */ /* 0x000f280000300800 */
[----:B------:R-:W4:Y:S01]  /*4f3f0*/  LDL.LU R94, [R1+0x268] ;  /* 0x00026800015e7983 */ /* 0x000f220000300800 */
[----:B--2---:R-:W-:-:S03]  /*4f400*/  IMAD.MOV.U32 R95, RZ, RZ, R25 ;  /* 0x000000ffff5f7224 */ /* 0x004fc600078e0019 */
[----:B------:R-:W2:Y:S01]  /*4f410*/  LDL.LU R25, [R1+0x41ec] ;  /* 0x0041ec0001197983 */ /* 0x000ea20000300800 */
[----:B---3--:R-:W-:-:S03]  /*4f420*/  IMAD.MOV.U32 R248, RZ, RZ, R24 ;  /* 0x000000fffff87224 */ /* 0x008fc600078e0018 */
[----:B------:R-:W3:Y:S04]  /*4f430*/  LDL.LU R24, [R1+0x41e8] ;  /* 0x0041e80001187983 */ /* 0x000ee80000300800 */
[----:B------:R-:W4:Y:S04]  /*4f440*/  LDL.LU R249, [R1+0x2a4] ;  /* 0x0002a40001f97983 */ /* 0x000f280000300800 */
[----:B------:R-:W4:Y:S04]  /*4f450*/  LDL.LU R250, [R1+0x2a8] ;  /* 0x0002a80001fa7983 */ /* 0x000f280000300800 */
[----:B------:R-:W4:Y:S04]  /*4f460*/  LDL.LU R251, [R1+0x2ac] ;  /* 0x0002ac0001fb7983 */ /* 0x000f280000300800 */
[----:B------:R-:W4:Y:S01]  /*4f470*/  LDL.LU R76, [R1+0x2c0] ;  /* 0x0002c000014c7983 */ /* 0x000f220000300800 */
[----:B------:R-:W-:-:S02]  /*4f480*/  IMAD.MOV.U32 R100, RZ, RZ, R16 ;  /* 0x000000ffff647224 */ /* 0x000fc400078e0010 */
[----:B------:R-:W-:Y:S02]  /*4f490*/  IMAD.MOV.U32 R101, RZ, RZ, R17 ;  /* 0x000000ffff657224 */ /* 0x000fe400078e0011 */
[----:B------:R-:W-:Y:S02]  /*4f4a0*/  IMAD.MOV.U32 R102, RZ, RZ, R21 ;  /* 0x000000ffff667224 */ /* 0x000fe400078e0015 */
[----:B------:R-:W-:-:S07]  /*4f4b0*/  IMAD.MOV.U32 R103, RZ, RZ, R20 ;  /* 0x000000ffff677224 */ /* 0x000fce00078e0014 */
[----:B------:R-:W-:Y:S01]  /*4f4c0*/  HMMA.1688.F32.TF32 R100, R212, R32, R100 ;  /* 0x00000020d464723c */ /* 0x000fe20000081064 */
[----:B--2---:R-:W-:Y:S02]  /*4f4d0*/  IMAD.MOV.U32 R77, RZ, RZ, R25 ;  /* 0x000000ffff4d7224 */ /* 0x004fe400078e0019 */
[----:B------:R-:W2:Y:S01]  /*4f4e0*/  LDL.LU R25, [R1+0x41e4] ;  /* 0x0041e40001197983 */ /* 0x000ea20000300800 */
[----:B---3--:R-:W-:-:S03]  /*4f4f0*/  IMAD.MOV.U32 R78, RZ, RZ, R24 ;  /* 0x000000ffff4e7224 */ /* 0x008fc600078e0018 */
[----:B------:R-:W2:Y:S04]  /*4f500*/  LDL.LU R24, [R1+0x41e0] ;  /* 0x0041e00001187983 */ /* 0x000ea80000300800 */
        /* <DEDUP_REMOVED lines=49> */
[----:B------:R-:W-:Y:S04]  /*4f820*/  STL.64 [R1+0x2c30], R100 ;  /* 0x002c306401007387 */ /* 0x000fe80000100a00 */
[----:B------:R1:W-:Y:S04]  /*4f830*/  STL.64 [R1+0x2c38], R102 ;  /* 0x002c386601007387 */ /* 0x0003e80000100a00 */
[----:B-1----:R-:W2:Y:S04]  /*4f840*/  LDL.LU.64 R102, [R1+0x41c8] ;  /* 0x0041c80001667983 */ /* 0x002ea80000300a00 */
[----:B------:R-:W2:Y:S02]  /*4f850*/  LDL.LU.64 R100, [R1+0x41c0] ;  /* 0x0041c00001647983 */ /* 0x000ea40000300a00 */
[----:B--2---:R-:W-:Y:S11]  /*4f860*/  HMMA.1688.F32.TF32 R100, R128, R32, R100 ;  /* 0x000000208064723c */ /* 0x004ff60000081064 */
        /* <DEDUP_REMOVED lines=8> */
[----:B------:R3:W-:Y:S02]  /*4f8f0*/  STL.64 [R1+0x3fe8], R34 ;  /* 0x003fe82201007387 */ /* 0x0007e40000100a00 */
[-C--:B---3--:R-:W-:Y:S08]  /*4f900*/  HMMA.1688.F32.TF32 R32, R56, R28.reuse, R100 ;  /* 0x0000001c3820723c */ /* 0x088ff00000081064 */
[-C--:B------:R-:W-:Y:S11]  /*4f910*/  HMMA.1688.F32.TF32 R100, R64, R28.reuse, R40 ;  /* 0x0000001c4064723c */ /* 0x080ff60000081028 */
[----:B------:R-:W-:Y:S04]  /*4f920*/  @!UPT UIADD3 URZ, URZ, URZ, URZ ;  /* 0x0000003f3f3ff290 */ /* 0x000fe8000fffe03f */
[----:B------:R-:W-:Y:S04]  /*4f930*/  STL.64 [R1+0x11d0], R32 ;  /* 0x0011d02001007387 */ /* 0x000fe80000100a00 */
[----:B------:R4:W-:Y:S02]  /*4f940*/  STL.64 [R1+0x11d8], R34 ;  /* 0x0011d82201007387 */ /* 0x0009e40000100a00 */
[-C--:B----4-:R-:W-:Y:S02]  /*4f950*/  HMMA.1688.F32.TF32 R32, R72, R28.reuse, R36 ;  /* 0x0000001c4820723c */ /* 0x090fe40000081024 */
[----:B------:R-:W-:Y:S04]  /*4f960*/  STL.64 [R1+0x1220], R100 ;  /* 0x0012206401007387 */ /* 0x000fe80000100a00 */
[----:B------:R-:W-:Y:S11]  /*4f970*/  STL.64 [R1+0x1228], R102 ;  /* 0x0012286601007387 */ /* 0x000ff60000100a00 */
[----:B------:R-:W-:Y:S06]  /*4f980*/  @!UPT UIADD3 URZ, URZ, URZ, URZ ;  /* 0x0000003f3f3ff290 */ /* 0x000fec000fffe03f */
[----:B------:R-:W-:Y:S04]  /*4f990*/  STL.64 [R1+0x12c0], R32 ;  /* 0x0012c02001007387 */ /* 0x000fe80000100a00 */
[----:B------:R1:W-:Y:S02]  /*4f9a0*/  STL.64 [R1+0x12c8], R34 ;  /* 0x0012c82201007387 */ /* 0x0003e40000100a00 */
[-C--:B-1----:R-:W-:Y:S02]  /*4f9b0*/  HMMA.1688.F32.TF32 R32, R224, R28.reuse, R24 ;  /* 0x0000001ce020723c */ /* 0x082fe40000081018 */
[----:B------:R-:W1:Y:S06]  /*4f9c0*/  LDSM.16.M88.4 R24, [R3+0x3000] ;  /* 0x003000000318783b */ /* 0x000e6c0000000200 */
[-C--:B------:R-:W-:Y:S08]  /*4f9d0*/  HMMA.1688.F32.TF32 R40, R240, R28.reuse, R52 ;  /* 0x0000001cf028723c */ /* 0x080ff00000081034 */
[-C--:B------:R-:W-:Y:S11]  /*4f9e0*/  HMMA.1688.F32.TF32 R36, R232, R28.reuse, R44 ;  /* 0x0000001ce824723c */ /* 0x080ff6000008102c */
[----:B------:R-:W-:Y:S04]  /*4f9f0*/  @!UPT UIADD3 URZ, URZ, URZ, URZ ;  /* 0x0000003f3f3ff290 */ /* 0x000fe8000fffe03f */
[----:B------:R-:W-:Y:S04]  /*4fa00*/  STL.64 [R1+0x26d0], R40 ;  /* 0x0026d02801007387 */ /* 0x000fe80000100a00 */
[----:B------:R-:W-:Y:S04]  /*4fa10*/  STL.64 [R1+0x26d8], R42 ;  /* 0x0026d82a01007387 */ /* 0x000fe80000100a00 */
[----:B------:R-:W-:Y:S04]  /*4fa20*/  STL.64 [R1+0x2850], R36 ;  /* 0x0028502401007387 */ /* 0x000fe80000100a00 */
[----:B------:R-:W-:Y:S04]  /*4fa30*/  STL.64 [R1+0x2858], R38 ;  /* 0x0028582601007387 */ /* 0x000fe80000100a00 */
[----:B-1----:R-:W-:Y:S04]  /*4fa40*/  STL [R1+0x3e6c], R26 ;  /* 0x003e6c1a01007387 */ /* 0x002fe80000100800 */
[----:B------:R-:W-:Y:S04]  /*4fa50*/  STL.64 [R1+0x29d0], R32 ;  /* 0x0029d02001007387 */ /* 0x000fe80000100a00 */
[----:B------:R1:W-:Y:S02]  /*4fa60*/  STL.64 [R1+0x29d8], R34 ;  /* 0x0029d82201007387 */ /* 0x0003e40000100a00 */
[-C--:B-1----:R-:W-:Y:S02]  /*4fa70*/  HMMA.1688.F32.TF32 R32, R216, R28.reuse, R20 ;  /* 0x0000001cd820723c */ /* 0x082fe40000081014 */
[----:B------:R-:W1:Y:S04]  /*4fa80*/  LDSM.16.M88.4 R20, [R3+0x3800] ;  /* 0x003800000314783b */ /* 0x000e680000000200 */
[----:B------:R-:W-:Y:S02]  /*4fa90*/  STL [R1+0x3e68], R27 ;  /* 0x003e681b01007387 */ /* 0x000fe40000100800 */
[-C--:B------:R-:W-:Y:S08]  /*4faa0*/  HMMA.1688.F32.TF32 R36, R124, R28.reuse, R48 ;  /* 0x0000001c7c24723c */ /* 0x080ff00000081030 */
[-C--:B------:R-:W-:Y:S01]  /*4fab0*/  HMMA.1688.F32.TF32 R40, R68, R28.reuse, R208 ;  /* 0x0000001c4428723c */ /* 0x080fe200000810d0 */
[----:B-1----:R-:W-:Y:S06]  /*4fac0*/  STL [R1+0x3e78], R22 ;  /* 0x003e781601007387 */ /* 0x002fec0000100800 */
[----:B------:R-:W-:Y:S04]  /*4fad0*/  STL.64 [R1+0x2b50], R32 ;  /* 0x002b502001007387 */ /* 0x000fe80000100a00 */
[----:B------:R1:W-:Y:S02]  /*4fae0*/  STL.64 [R1+0x2b58], R34 ;  /* 0x002b582201007387 */ /* 0x0003e40000100a00 */
[-C--:B-1----:R-:W-:Y:S02]  /*4faf0*/  HMMA.1688.F32.TF32 R32, R60, R28.reuse, R96 ;  /* 0x0000001c3c20723c */ /* 0x082fe40000081060 */
[----:B------:R-:W-:Y:S04]  /*4fb00*/  STL [R1+0x3e64], R23 ;  /* 0x003e641701007387 */ /* 0x000fe80000100800 */
[----:B------:R-:W-:Y:S04]  /*4fb10*/  STL.64 [R1+0x2ca0], R36 ;  /* 0x002ca02401007387 */ /* 0x000fe80000100a00 */
[----:B------:R1:W-:Y:S02]  /*4fb20*/  STL.64 [R1+0x2ca8], R38 ;  /* 0x002ca82601007387 */ /* 0x0003e40000100a00 */
[-C--:B-1----:R-:W-:Y:S11]  /*4fb30*/  HMMA.1688.F32.TF32 R36, R244, R28.reuse, R76 ;  /* 0x0000001cf424723c */ /* 0x082ff6000008104c */
        /* <DEDUP_REMOVED lines=11> */
[-C--:B-1----:R-:W-:Y:S08]  /*4fbf0*/  HMMA.1688.F32.TF32 R32, R212, R28.reuse, R136 ;  /* 0x0000001cd420723c */ /* 0x082ff00000081088 */
[----:B------:R-:W-:Y:S01]  /*4fc00*/  HMMA.1688.F32.TF32 R28, R128, R28, R80 ;  /* 0x0000001c801c723c */ /* 0x000fe20000081050 */
[----:B------:R-:W-:Y:S04]  /*4fc10*/  STL.64 [R1+0x28e0], R40 ;  /* 0x0028e02801007387 */ /* 0x000fe80000100a00 */
[----:B------:R-:W-:Y:S04]  /*4fc20*/  STL.64 [R1+0x28e8], R42 ;  /* 0x0028e82a01007387 */ /* 0x000fe80000100a00 */
[----:B------:R-:W-:Y:S04]  /*4fc30*/  STL.64 [R1+0x2a60], R36 ;  /* 0x002a602401007387 */ /* 0x000fe80000100a00 */
[----:B------:R1:W-:Y:S04]  /*4fc40*/  STL.64 [R1+0x2a68], R38 ;  /* 0x002a682601007387 */ /* 0x0003e80000100a00 */
[----:B------:R-:W-:Y:S04]  /*4fc50*/  STL.64 [R1+0x2be0], R32 ;  /* 0x002be02001007387 */ /* 0x000fe80000100a00 */
[----:B------:R2:W-:Y:S01]  /*4fc60*/  STL.64 [R1+0x2be8], R34 ;  /* 0x002be82201007387 */ /* 0x0005e20000100a00 */
[-C--:B-1----:R-:W-:Y:S03]  /*4fc70*/  HMMA.1688.F32.TF32 R36, R56, R24.reuse, R140 ;  /* 0x000000183824723c */ /* 0x082fe6000008108c */
[----:B------:R-:W-:Y:S04]  /*4fc80*/  STL.64 [R1+0x2d00], R28 ;  /* 0x002d001c01007387 */ /* 0x000fe80000100a00 */
[----:B------:R1:W-:Y:S01]  /*4fc90*/  STL.64 [R1+0x2d08], R30 ;  /* 0x002d081e01007387 */ /* 0x0003e20000100a00 */
[-C--:B--2---:R-:W-:Y:S08]  /*4fca0*/  HMMA.1688.F32.TF32 R32, R64, R24.reuse, R144 ;  /* 0x000000184020723c */ /* 0x084ff00000081090 */
[-C--:B-1----:R-:W-:Y:S07]  /*4fcb0*/  HMMA.1688.F32.TF32 R28, R72, R24.reuse, R196 ;  /* 0x00000018481c723c */ /* 0x082fee00000810c4 */
        /* <DEDUP_REMOVED lines=8> */
[----:B-1----:R-:W-:Y:S07]  /*4fd40*/  HMMA.1688.F32.TF32 R28, R224, R24, R120 ;  /* 0x00000018e01c723c */ /* 0x002fee0000081078 */
[----:B------:R1:W-:Y:S04]  /*4fd50*/  STL.64 [R1+0x1330], R36 ;  /* 0x0013302401007387 */ /* 0x0003e80000100a00 */
[----:B------:R2:W-:Y:S04]  /*4fd60*/  STL.64 [R1+0x1338], R38 ;  /* 0x0013382601007387 */ /* 0x0005e80000100a00 */
[----:B------:R-:W3:Y:S01]  /*4fd70*/  LDL.LU R204, [R1+0x280] ;  /* 0x0002800001cc7983 */ /* 0x000ee20000300800 */
[----:B------:R-:W-:-:S03]  /*4fd80*/  IMAD.MOV.U32 R205, RZ, RZ, R17 ;  /* 0x000000ffffcd7224 */ /* 0x000fc600078e0011 */
[----:B------:R-:W-:Y:S01]  /*4fd90*/  STL.64 [R1+0x27f0], R32 ;  /* 0x0027f02001007387 */ /* 0x000fe20000100a00 */
[----:B------:R-:W-:-:S03]  /*4fda0*/  IMAD.MOV.U32 R206, RZ, RZ, R16 ;  /* 0x000000ffffce7224 */ /* 0x000fc600078e0010 */
[----:B------:R-:W-:Y:S04]  /*4fdb0*/  STL.64 [R1+0x27f8], R34 ;  /* 0x0027f82201007387 */ /* 0x000fe80000100a00 */
[----:B------:R4:W-:Y:S04]  /*4fdc0*/  STL.64 [R1+0x2970], R28 ;  /* 0x0029701c01007387 */ /* 0x0009e80000100a00 */
[----:B------:R1:W-:Y:S04]  /*4fdd0*/  STL.64 [R1+0x2978], R30 ;  /* 0x0029781e01007387 */ /* 0x0003e80000100a00 */
[----:B------:R-:W2:Y:S04]  /*4fde0*/  LDL.LU R17, [R1+0x41bc] ;  /* 0x0041bc0001117983 */ /* 0x000ea80000300800 */
[----:B------:R-:W3:Y:S04]  /*4fdf0*/  LDL.LU R16, [R1+0x41b8] ;  /* 0x0041b80001107983 */ /* 0x000ee80000300800 */
        /* <DEDUP_REMOVED lines=38> */
[----:B------:R-:W3:Y:S01]  /*50060*/  LDL.LU R13, [R1+0x41a0] ;  /* 0x0041a000010d7983 */ /* 0x000ee20000300800 */
[----:B------:R-:W-:-:S02]  /*50070*/  IMAD.MOV.U32 R50, RZ, RZ, R180 ;  /* 0x000000ffff327224 */ /* 0x000fc400078e00b4 */
[----:B------:R-:W-:Y:S01]  /*50080*/  IMAD.MOV.U32 R51, RZ, RZ, R181 ;  /* 0x000000ffff337224 */ /* 0x000fe200078e00b5 */
        /* <DEDUP_REMOVED lines=24> */
[----:B----4-:R-:W4:Y:S04]  /*50210*/  LDL.LU R28, [R1+0x5c0] ;  /* 0x0005c000011c7983 */ /* 0x010f280000300800 */
        /* <DEDUP_REMOVED lines=31> */
[----:B----4-:R-:W-:Y:S01]  /*50410*/  HMMA.1688.F32.TF32 R28, R216, R24, R28 ;  /* 0x00000018d81c723c */ /* 0x010fe2000008101c */
[----:B------:R-:W-:-:S02]  /*50420*/  IMAD.MOV.U32 R120, RZ, RZ, R160 ;  /* 0x000000ffff787224 */ /* 0x000fc400078e00a0 */
[----:B------:R-:W4:Y:S01]  /*50430*/  LDL.LU R160, [R1+0x4184] ;  /* 0x0041840001a07983 */ /* 0x000f220000300800 */
[----:B------:R-:W-:Y:S02]  /*50440*/  IMAD.MOV.U32 R121, RZ, RZ, R161 ;  /* 0x000000ffff797224 */ /* 0x000fe400078e00a1 */
[----:B------:R-:W-:Y:S01]  /*50450*/  IMAD.MOV.U32 R122, RZ, RZ, R192 ;  /* 0x000000ffff7a7224 */ /* 0x000fe200078e00c0 */
[----:B------:R-:W2:Y:S01]  /*50460*/  LDL.LU R161, [R1+0x4180] ;  /* 0x0041800001a17983 */ /* 0x000ea20000300800 */
[----:B------:R-:W-:Y:S01]  /*50470*/  IMAD.MOV.U32 R123, RZ, RZ, R193 ;  /* 0x000000ffff7b7224 */ /* 0x000fe200078e00c1 */
[-C--:B------:R-:W-:Y:S02]  /*50480*/  HMMA.1688.F32.TF32 R80, R124, R24.reuse, R80 ;  /* 0x000000187c50723c */ /* 0x080fe40000081050 */
[----:B------:R-:W2:Y:S04]  /*50490*/  LDL.LU R192, [R1+0x417c] ;  /* 0x00417c0001c07983 */ /* 0x000ea80000300800 */
[----:B------:R-:W4:Y:S08]  /*504a0*/  LDL.LU R193, [R1+0x4178] ;  /* 0x0041780001c17983 */ /* 0x000f300000300800 */
[----:B------:R-:W-:Y:S04]  /*504b0*/  STL.64 [R1+0x2af0], R28 ;  /* 0x002af01c01007387 */ /* 0x000fe80000100a00 */
[----:B------:R1:W-:Y:S02]  /*504c0*/  STL.64 [R1+0x2af8], R30 ;  /* 0x002af81e01007387 */ /* 0x0003e40000100a00 */
[-C--:B-1----:R-:W-:Y:S03]  /*504d0*/  HMMA.1688.F32.TF32 R28, R60, R24.reuse, R32 ;  /* 0x000000183c1c723c */ /* 0x082fe60000081020 */
[----:B------:R-:W-:Y:S04]  /*504e0*/  STL.64 [R1+0x2c60], R80 ;  /* 0x002c605001007387 */ /* 0x000fe80000100a00 */
[----:B------:R1:W-:Y:S01]  /*504f0*/  STL.64 [R1+0x2c68], R82 ;  /* 0x002c685201007387 */ /* 0x0003e20000100a00 */
[-C--:B------:R-:W-:Y:S08]  /*50500*/  HMMA.1688.F32.TF32 R32, R244, R24.reuse, R40 ;  /* 0x00000018f420723c */ /* 0x080ff00000081028 */
[-C--:B-1----:R-:W-:Y:S07]  /*50510*/  HMMA.1688.F32.TF32 R80, R68, R24.reuse, R100 ;  /* 0x000000184450723c */ /* 0x082fee0000081064 */
[----:B------:R-:W-:Y:S04]  /*50520*/  STL.64 [R1+0x10f0], R28 ;  /* 0x0010f01c01007387 */ /* 0x000fe80000100a00 */
[----:B------:R1:W-:Y:S02]  /*50530*/  STL.64 [R1+0x10f8], R30 ;  /* 0x0010f81e01007387 */ /* 0x0003e40000100a00 */
[-C--:B-1----:R-:W-:Y:S10]  /*50540*/  HMMA.1688.F32.TF32 R28, R236, R24.reuse, R36 ;  /* 0x00000018ec1c723c */ /* 0x082ff40000081024 */
[----:B------:R-:W-:Y:S04]  /*50550*/  STL.64 [R1+0x1130], R80 ;  /* 0x0011305001007387 */ /* 0x000fe80000100a00 */
[----:B------:R-:W-:Y:S01]  /*50560*/  STL.64 [R1+0x1138], R82 ;  /* 0x0011385201007387 */ /* 0x000fe20000100a00 */
[-C--:B------:R-:W-:Y:S03]  /*50570*/  HMMA.1688.F32.TF32 R36, R228, R24.reuse, R52 ;  /* 0x00000018e424723c */ /* 0x080fe60000081034 */
        /* <DEDUP_REMOVED lines=14> */
[----:B------:R1:W-:Y:S02]  /*50660*/  STL.64 [R1+0x2cc8], R26 ;  /* 0x002cc81a01007387 */ /* 0x0003e40000100a00 */
[-C--:B-1----:R-:W-:Y:S08]  /*50670*/  HMMA.1688.F32.TF32 R28, R64, R20.reuse, R208 ;  /* 0x00000014401c723c */ /* 0x082ff000000810d0 */
[-C--:B------:R-:W-:Y:S08]  /*50680*/  HMMA.1688.F32.TF32 R24, R72, R20.reuse, R76 ;  /* 0x000000144818723c */ /* 0x080ff0000008104c */
[-C--:B---3--:R-:W-:Y:S11]  /*50690*/  HMMA.1688.F32.TF32 R32, R56, R20.reuse, R96 ;  /* 0x000000143820723c */ /* 0x088ff60000081060 */
[----:B------:R-:W-:Y:S11]  /*506a0*/  @!UPT UIADD3 URZ, URZ, URZ, URZ ;  /* 0x0000003f3f3ff290 */ /* 0x000ff6000fffe03f */
[----:B------:R-:W-:Y:S01]  /*506b0*/  @!UPT UIADD3 URZ, URZ, URZ, URZ ;  /* 0x0000003f3f3ff290 */ /* 0x000fe2000fffe03f */
        /* <DEDUP_REMOVED lines=8> */
[-C--:B------:R-:W-:Y:S08]  /*50740*/  HMMA.1688.F32.TF32 R32, R240, R20.reuse, R248 ;  /* 0x00000014f020723c */ /* 0x080ff000000810f8 */
[-C--:B--2---:R-:W-:Y:S11]  /*50750*/  HMMA.1688.F32.TF32 R28, R232, R20.reuse, R92 ;  /* 0x00000014e81c723c */ /* 0x084ff6000008105c */
        /* <DEDUP_REMOVED lines=32> */
[----:B-1----:R-:W-:Y:S06]  /*50960*/  HMMA.1688.F32.TF32 R24, R212, R20, R120 ;  /* 0x00000014d418723c */ /* 0x002fec0000081078 */
[----:B------:R1:W-:Y:S04]  /*50970*/  STL.64 [R1+0x2820], R32 ;  /* 0x0028202001007387 */ /* 0x0003e80000100a00 */
[----:B------:R2:W-:Y:S04]  /*50980*/  STL.64 [R1+0x2828], R34 ;  /* 0x0028282201007387 */ /* 0x0005e80000100a00 */
[----:B------:R-:W3:Y:S04]  /*50990*/  LDL.LU R120, [R1+0x5f0] ;  /* 0x0005f00001787983 */ /* 0x000ee80000300800 */
[----:B------:R-:W-:Y:S04]  /*509a0*/  STL.64 [R1+0x29a0], R28 ;  /* 0x0029a01c01007387 */ /* 0x000fe80000100a00 */
[----:B------:R1:W-:Y:S04]  /*509b0*/  STL.64 [R1+0x29a8], R30 ;  /* 0x0029a81e01007387 */ /* 0x0003e80000100a00 */
[----:B------:R1:W-:Y:S04]  /*509c0*/  STL.64 [R1+0x2b20], R24 ;  /* 0x002b201801007387 */ /* 0x0003e80000100a00 */
[----:B------:R-:W-:Y:S04]  /*509d0*/  STL.64 [R1+0x2b28], R26 ;  /* 0x002b281a01007387 */ /* 0x000fe80000100a00 */
        /* <DEDUP_REMOVED lines=79> */
[----:B---3--:R-:W-:-:S02]  /*50ed0*/  IMAD.MOV.U32 R135, RZ, RZ, R148 ;  /* 0x000000ffff877224 */ /* 0x008fc400078e0094 */
[----:B----4-:R-:W-:Y:S02]  /*50ee0*/  IMAD.MOV.U32 R134, RZ, RZ, R8 ;  /* 0x000000ffff867224 */ /* 0x010fe400078e0008 */
[----:B------:R-:W-:Y:S02]  /*50ef0*/  IMAD.MOV.U32 R133, RZ, RZ, R9 ;  /* 0x000000ffff857224 */ /* 0x000fe400078e0009 */
[----:B------:R-:W-:Y:S02]  /*50f00*/  IMAD.MOV.U32 R132, RZ, RZ, R149 ;  /* 0x000000ffff847224 */ /* 0x000fe400078e0095 */
[----:B------:R-:W3:Y:S04]  /*50f10*/  LDL.LU R149, [R1+0x4164] ;  /* 0x0041640001957983 */ /* 0x000ee80000300800 */
[----:B------:R-:W4:Y:S04]  /*50f20*/  LDL.LU R9, [R1+0x4160] ;  /* 0x0041600001097983 */ /* 0x000f280000300800 */
[----:B------:R-:W4:Y:S04]  /*50f30*/  LDL.LU R8, [R1+0x415c] ;  /* 0x00415c0001087983 */ /* 0x000f280000300800 */
[----:B------:R-:W3:Y:S04]  /*50f40*/  LDL.LU R148, [R1+0x4158] ;  /* 0x0041580001947983 */ /* 0x000ee80000300800 */
[----:B------:R-:W3:Y:S04]  /*50f50*/  LDL.LU R144, [R1+0x1110] ;  /* 0x0011100001907983 */ /* 0x000ee80000300800 */
[----:B------:R-:W3:Y:S04]  /*50f60*/  LDL.LU R145, [R1+0x1114] ;  /* 0x0011140001917983 */ /* 0x000ee80000300800 */
[----:B------:R-:W3:Y:S04]  /*50f70*/  LDL.LU R146, [R1+0x1118] ;  /* 0x0011180001927983 */ /* 0x000ee80000300800 */
[----:B------:R-:W3:Y:S04]  /*50f80*/  LDL.LU R147, [R1+0x111c] ;  /* 0x00111c0001937983 */ /* 0x000ee80000300800 */
[----:B------:R-:W4:Y:S04]  /*50f90*/  LDL.LU R10, [R1+0x8e8] ;  /* 0x0008e800010a7983 */ /* 0x000f280000300800 */
[----:B------:R-:W4:Y:S01]  /*50fa0*/  LDL.LU R11, [R1+0x8ec] ;  /* 0x0008ec00010b7983 */ /* 0x000f220000300800 */
[----:B------:R-:W-:Y:S11]  /*50fb0*/  HMMA.1688.F32.TF32 R28, R128, R20, R84 ;  /* 0x00000014801c723c */ /* 0x000ff60000081054 */
        /* <DEDUP_REMOVED lines=9> */
[----:B------:R2:W-:Y:S01]  /*51050*/  STL [R1+0x3b98], R25 ;  /* 0x003b981901007387 */ /* 0x0005e20000100800 */
[-C--:B-1----:R-:W-:Y:S08]  /*51060*/  HMMA.1688.F32.TF32 R20, R72, R16.reuse, R100 ;  /* 0x000000104814723c */ /* 0x082ff00000081064 */
[-C--:B------:R-:W-:Y:S08]  /*51070*/  HMMA.1688.F32.TF32 R28, R56, R16.reuse, R80 ;  /* 0x00000010381c723c */ /* 0x080ff00000081050 */
[-C--:B--2---:R-:W-:Y:S11]  /*51080*/  HMMA.1688.F32.TF32 R24, R64, R16.reuse, R32 ;  /* 0x000000104018723c */ /* 0x084ff60000081020 */
[----:B------:R-:W-:Y:S04]  /*51090*/  @!UPT UIADD3 URZ, URZ, URZ, URZ ;  /* 0x0000003f3f3ff290 */ /* 0x000fe8000fffe03f */
        /* <DEDUP_REMOVED lines=8> */
[-C--:B--2---:R-:W-:Y:S01]  /*51120*/  HMMA.1688.F32.TF32 R20, R224, R16.reuse, R52 ;  /* 0x00000010e014723c */ /* 0x084fe20000081034 */
[----:B------:R-:W-:Y:S04]  /*51130*/  STL.64 [R1+0x1210], R28 ;  /* 0x0012101c01007387 */ /* 0x000fe80000100a00 */
[----:B------:R1:W-:Y:S10]  /*51140*/  STL.64 [R1+0x1218], R30 ;  /* 0x0012181e01007387 */ /* 0x0003f40000100a00 */
[----:B------:R-:W-:Y:S01]  /*51150*/  STL.64 [R1+0x2740], R24 ;  /* 0x0027401801007387 */ /* 0x000fe20000100a00 */
[-C--:B-1----:R-:W-:Y:S03]  /*51160*/  HMMA.1688.F32.TF32 R28, R216, R16.reuse, R44 ;  /* 0x00000010d81c723c */ /* 0x082fe6000008102c */
[----:B------:R1:W-:Y:S04]  /*51170*/  STL.64 [R1+0x2748], R26 ;  /* 0x0027481a01007387 */ /* 0x0003e80000100a00 */
[----:B------:R-:W-:Y:S04]  /*51180*/  STL.64 [R1+0x28c0], R20 ;  /* 0x0028c01401007387 */ /* 0x000fe80000100a00 */
[----:B------:R2:W-:Y:S01]  /*51190*/  STL.64 [R1+0x28c8], R22 ;  /* 0x0028c81601007387 */ /* 0x0005e20000100a00 */
[-C--:B-1----:R-:W-:Y:S08]  /*511a0*/  HMMA.1688.F32.TF32 R24, R124, R16.reuse, R48 ;  /* 0x000000107c18723c */ /* 0x082ff00000081030 */
[-C--:B--2---:R-:W-:Y:S03]  /*511b0*/  HMMA.1688.F32.TF32 R20, R60, R16.reuse, R96 ;  /* 0x000000103c14723c */ /* 0x084fe60000081060 */
[----:B------:R-:W-:Y:S04]  /*511c0*/  STL.64 [R1+0x2a40], R28 ;  /* 0x002a401c01007387 */ /* 0x000fe80000100a00 */
[----:B------:R1:W-:Y:S08]  /*511d0*/  STL.64 [R1+0x2a48], R30 ;  /* 0x002a481e01007387 */ /* 0x0003f00000100a00 */
        /* <DEDUP_REMOVED lines=15> */
[-C--:B--2---:R-:W-:Y:S08]  /*512d0*/  HMMA.1688.F32.TF32 R20, R212, R16.reuse, R136 ;  /* 0x00000010d414723c */ /* 0x084ff00000081088 */
        /* <DEDUP_REMOVED lines=10> */
[-C--:B---3--:R-:W-:Y:S08]  /*51380*/  HMMA.1688.F32.TF32 R20, R64, R12.reuse, R144 ;  /* 0x0000000c4014723c */ /* 0x088ff00000081090 */
[-C--:B-1----:R-:W-:Y:S07]  /*51390*/  HMMA.1688.F32.TF32 R16, R72, R12.reuse, R196 ;  /* 0x0000000c4810723c */ /* 0x082fee00000810c4 */
[----:B------:R-:W-:Y:S04]  /*513a0*/  STL.64 [R1+0x960], R24 ;  /* 0x0009601801007387 */ /* 0x000fe80000100a00 */
[----:B------:R-:W-:Y:S04]  /*513b0*/  STL.64 [R1+0x968], R26 ;  /* 0x0009681a01007387 */ /* 0x000fe80000100a00 */
[----:B------:R-:W-:Y:S04]  /*513c0*/  STL.64 [R1+0x970], R20 ;  /* 0x0009701401007387 */ /* 0x000fe80000100a00 */
[----:B------:R-:W-:Y:S04]  /*513d0*/  STL.64 [R1+0x978], R22 ;  /* 0x0009781601007387 */ /* 0x000fe80000100a00 */
[----:B------:R-:W-:Y:S04]  /*513e0*/  STL.64 [R1+0x1060], R16 ;  /* 0x0010601001007387 */ /* 0x000fe80000100a00 */
[----:B------:R4:W-:Y:S02]  /*513f0*/  STL.64 [R1+0x1068], R18 ;  /* 0x0010681201007387 */ /* 0x0009e40000100a00 */
[-C--:B----4-:R-:W-:Y:S02]  /*51400*/  HMMA.1688.F32.TF32 R16, R224, R12.reuse, R8 ;  /* 0x0000000ce010723c */ /* 0x090fe40000081008 */
        /* <DEDUP_REMOVED lines=11> */
[----:B-1----:R-:W-:Y:S02]  /*514c0*/  HMMA.1688.F32.TF32 R16, R216, R12, R120 ;  /* 0x0000000cd810723c */ /* 0x002fe40000081078 */
[----:B------:R-:W-:Y:S04]  /*514d0*/  STL [R1+0x3e88], R11 ;  /* 0x003e880b01007387 */ /* 0x000fe80000100800 */
[----:B------:R-:W2:Y:S01]  /*514e0*/  LDL.LU R204, [R1+0x1930] ;  /* 0x0019300001cc7983 */ /* 0x000ea20000300800 */
[----:B------:R-:W-:-:S02]  /*514f0*/  IMAD.MOV.U32 R144, RZ, RZ, R181 ;  /* 0x000000ffff907224 */ /* 0x000fc400078e00b5 */
[----:B------:R-:W-:Y:S02]  /*51500*/  IMAD.MOV.U32 R145, RZ, RZ, R180 ;  /* 0x000000ffff917224 */ /* 0x000fe400078e00b4 */
[----:B------:R-:W-:Y:S02]  /*51510*/  IMAD.MOV.U32 R146, RZ, RZ, R165 ;  /* 0x000000ffff927224 */ /* 0x000fe400078e00a5 */
[----:B------:R-:W-:-:S10]  /*51520*/  IMAD.MOV.U32 R147, RZ, RZ, R164 ;  /* 0x000000ffff937224 */ /* 0x000fd400078e00a4 */
[----:B------:R-:W-:Y:S04]  /*51530*/  STL.64 [R1+0x29e0], R16 ;  /* 0x0029e01001007387 */ /* 0x000fe80000100a00 */
[----:B------:R1:W-:Y:S04]  /*51540*/  STL.64 [R1+0x29e8], R18 ;  /* 0x0029e81201007387 */ /* 0x0003e80000100a00 */
        /* <DEDUP_REMOVED lines=9> */
[----:B------:R-:W2:Y:S04]  /*515e0*/  LDL.LU R165, [R1+0x414c] ;  /* 0x00414c0001a57983 */ /* 0x000ea80000300800 */
        /* <DEDUP_REMOVED lines=52> */
[----:B------:R-:W3:Y:S01]  /*51930*/  LDL.LU R165, [R1+0x4130] ;  /* 0x0041300001a57983 */ /* 0x000ee20000300800 */
[----:B------:R-:W-:Y:S02]  /*51940*/  IMAD.MOV.U32 R100, RZ, RZ, R172 ;  /* 0x000000ffff647224 */ /* 0x000fe400078e00ac */
[----:B------:R-:W-:Y:S02]  /*51950*/  IMAD.MOV.U32 R101, RZ, RZ, R173 ;  /* 0x000000ffff657224 */ /* 0x000fe400078e00ad */
[----:B------:R-:W-:-:S02]  /*51960*/  IMAD.MOV.U32 R102, RZ, RZ, R4 ;  /* 0x000000ffff667224 */ /* 0x000fc400078e0004 */
[----:B------:R-:W-:Y:S02]  /*51970*/  IMAD.MOV.U32 R103, RZ, RZ, R157 ;  /* 0x000000ffff677224 */ /* 0x000fe400078e009d */
[----:B----4-:R-:W-:Y:S02]  /*51980*/  IMAD.MOV.U32 R82, RZ, RZ, R193 ;  /* 0x000000ffff527224 */ /* 0x010fe400078e00c1 */
[----:B------:R-:W4:Y:S01]  /*51990*/  LDL.LU R193, [R1+0x412c] ;  /* 0x00412c0001c17983 */ /* 0x000f220000300800 */
[----:B------:R-:W-:-:S03]  /*519a0*/  IMAD.MOV.U32 R83, RZ, RZ, R192 ;  /* 0x000000ffff537224 */ /* 0x000fc600078e00c0 */
[----:B------:R-:W4:Y:S04]  /*519b0*/  LDL.LU R192, [R1+0x4128] ;  /* 0x0041280001c07983 */ /* 0x000f280000300800 */
[----:B------:R-:W4:Y:S04]  /*519c0*/  LDL.LU R28, [R1+0x480] ;  /* 0x00048000011c7983 */ /* 0x000f280000300800 */
[----:B------:R-:W4:Y:S01]  /*519d0*/  LDL.LU R29, [R1+0x484] ;  /* 0x00048400011d7983 */ /* 0x000f220000300800 */
[----:B--2---:R-:W-:-:S03]  /*519e0*/  IMAD.MOV.U32 R30, RZ, RZ, R164 ;  /* 0x000000ffff1e7224 */ /* 0x004fc600078e00a4 */
[----:B------:R-:W2:Y:S01]  /*519f0*/  LDL.LU R164, [R1+0x4124] ;  /* 0x0041240001a47983 */ /* 0x000ea20000300800 */
[----:B---3--:R-:W-:-:S03]  /*51a00*/  IMAD.MOV.U32 R31, RZ, RZ, R165 ;  /* 0x000000ffff1f7224 */ /* 0x008fc600078e00a5 */
[----:B------:R-:W3:Y:S04]  /*51a10*/  LDL.LU R165, [R1+0x4120] ;  /* 0x0041200001a57983 */ /* 0x000ee80000300800 */
        /* <DEDUP_REMOVED lines=29> */
[----:B------:R-:W4:Y:S04]  /*51bf0*/  LDL.LU R132, [R1+0x4b0] ;  /* 0x0004b00001847983 */ /* 0x000f280000300800 */
[----:B------:R-:W4:Y:S01]  /*51c00*/  LDL.LU R133, [R1+0x4b4] ;  /* 0x0004b40001857983 */ /* 0x000f220000300800 */
[----:B------:R-:W-:Y:S02]  /*51c10*/  IMAD.MOV.U32 R197, RZ, RZ, R156 ;  /* 0x000000ffffc57224 */ /* 0x000fe400078e009c */
[----:B------:R-:W-:Y:S02]  /*51c20*/  IMAD.MOV.U32 R198, RZ, RZ, R169 ;  /* 0x000000ffffc67224 */ /* 0x000fe400078e00a9 */
[----:B------:R-:W-:Y:S02]  /*51c30*/  IMAD.MOV.U32 R199, RZ, RZ, R168 ;  /* 0x000000ffffc77224 */ /* 0x000fe400078e00a8 */
[----:B--2---:R-:W-:-:S02]  /*51c40*/  IMAD.MOV.U32 R135, RZ, RZ, R4 ;  /* 0x000000ffff877224 */ /* 0x004fc400078e0004 */
[----:B---3--:R-:W-:Y:S02]  /*51c50*/  IMAD.MOV.U32 R134, RZ, RZ, R157 ;  /* 0x000000ffff867224 */ /* 0x008fe400078e009d */
[----:B------:R-:W2:Y:S04]  /*51c60*/  LDL.LU R157, [R1+0x410c] ;  /* 0x00410c00019d7983 */ /* 0x000ea80000300800 */
[----:B------:R-:W3:Y:S04]  /*51c70*/  LDL.LU R4, [R1+0x4108] ;  /* 0x0041080001047983 */ /* 0x000ee80000300800 */
[----:B------:R-:W2:Y:S04]  /*51c80*/  LDL.LU R5, [R1+0x4104] ;  /* 0x0041040001057983 */ /* 0x000ea80000300800 */
[----:B------:R-:W4:Y:S04]  /*51c90*/  LDL.LU R156, [R1+0x4100] ;  /* 0x00410000019c7983 */ /* 0x000f280000300800 */
[----:B------:R-:W4:Y:S04]  /*51ca0*/  LDL.LU R169, [R1+0x40fc] ;  /* 0x0040fc0001a97983 */ /* 0x000f280000300800 */
[----:B------:R-:W4:Y:S04]  /*51cb0*/  LDL.LU R168, [R1+0x40f8] ;  /* 0x0040f80001a87983 */ /* 0x000f280000300800 */
[----:B------:R-:W4:Y:S04]  /*51cc0*/  LDL.LU R120, [R1+0xf90] ;  /* 0x000f900001787983 */ /* 0x000f280000300800 */
[----:B------:R-:W4:Y:S01]  /*51cd0*/  LDL.LU R121, [R1+0xf94] ;  /* 0x000f940001797983 */ /* 0x000f220000300800 */
[-C--:B------:R-:W-:Y:S08]  /*51ce0*/  HMMA.1688.F32.TF32 R108, R124, R12.reuse, R24 ;  /* 0x0000000c7c6c723c */ /* 0x080ff00000081018 */
[-C--:B-1----:R-:W-:Y:S08]  /*51cf0*/  HMMA.1688.F32.TF32 R16, R60, R12.reuse, R20 ;  /* 0x0000000c3c10723c */ /* 0x082ff00000081014 */
[-C--:B------:R-:W-:Y:S08]  /*51d00*/  HMMA.1688.F32.TF32 R24, R68, R12.reuse, R84 ;  /* 0x0000000c4418723c */ /* 0x080ff00000081054 */
[----:B------:R-:W-:Y:S01]  /*51d10*/  HMMA.1688.F32.TF32 R20, R244, R12, R104 ;  /* 0x0000000cf414723c */ /* 0x000fe20000081068 */
[----:B------:R-:W-:-:S02]  /*51d20*/  IMAD.MOV.U32 R190, RZ, RZ, R177 ;  /* 0x000000ffffbe7224 */ /* 0x000fc400078e00b1 */
[----:B---3--:R-:W-:Y:S02]  /*51d30*/  IMAD.MOV.U32 R123, RZ, RZ, R4 ;  /* 0x000000ffff7b7224 */ /* 0x008fe400078e0004 */
[----:B--2---:R-:W-:Y:S02]  /*51d40*/  IMAD.MOV.U32 R122, RZ, RZ, R5 ;  /* 0x000000ffff7a7224 */ /* 0x004fe400078e0005 */
[----:B------:R-:W1:Y:S04]  /*51d50*/  LDSM.16.M88.4 R4, [R3+0x5800] ;  /* 0x005800000304783b */ /* 0x000e680000000200 */
[----:B-1----:R-:W-:Y:S04]  /*51d60*/  STL [R1+0x3e94], R6 ;  /* 0x003e940601007387 */ /* 0x002fe80000100800 */
[----:B------:R-:W-:Y:S04]  /*51d70*/  STL [R1+0x3e90], R7 ;  /* 0x003e900701007387 */ /* 0x000fe80000100800 */
[----:B------:R-:W-:Y:S04]  /*51d80*/  STL.64 [R1+0x2b60], R108 ;  /* 0x002b606c01007387 */ /* 0x000fe80000100a00 */
[----:B------:R-:W-:Y:S04]  /*51d90*/  STL.64 [R1+0x2b68], R110 ;  /* 0x002b686e01007387 */ /* 0x000fe80000100a00 */
[----:B------:R-:W-:Y:S04]  /*51da0*/  STL.64 [R1+0x940], R16 ;  /* 0x0009401001007387 */ /* 0x000fe80000100a00 */
[----:B------:R4:W-:Y:S02]  /*51db0*/  STL.64 [R1+0x948], R18 ;  /* 0x0009481201007387 */ /* 0x0009e40000100a00 */
[-C--:B----4-:R-:W-:Y:S02]  /*51dc0*/  HMMA.1688.F32.TF32 R16, R236, R12.reuse, R28 ;  /* 0x0000000cec10723c */ /* 0x090fe4000008101c */
        /* <DEDUP_REMOVED lines=37> */
[----:B--2---:R-:W-:Y:S01]  /*52020*/  HMMA.1688.F32.TF32 R16, R124, R8, R76 ;  /* 0x000000087c10723c */ /* 0x004fe2000008104c */
[----:B------:R-:W-:-:S02]  /*52030*/  IMAD.MOV.U32 R191, RZ, RZ, R176 ;  /* 0x000000ffffbf7224 */ /* 0x000fc400078e00b0 */
[----:B------:R-:W2:Y:S05]  /*52040*/  LDSM.16.M88.4 R208, [R3+0x6000] ;  /* 0x0060000003d0783b */ /* 0x000eaa0000000200 */
        /* <DEDUP_REMOVED lines=30> */
[----:B-1----:R-:W-:Y:S07]  /*52230*/  HMMA.1688.F32.TF32 R8, R72, R4, R120 ;  /* 0x000000044808723c */ /* 0x002fee0000081078 */
[----:B------:R-:W-:Y:S04]  /*52240*/  STL.64 [R1+0x660], R16 ;  /* 0x0006601001007387 */ /* 0x000fe80000100a00 */
[----:B------:R-:W-:Y:S04]  /*52250*/  STL.64 [R1+0x668], R18 ;  /* 0x0006681201007387 */ /* 0x000fe80000100a00 */
[----:B------:R-:W-:Y:S04]  /*52260*/  STL.64 [R1+0x7b0], R12 ;  /* 0x0007b00c01007387 */ /* 0x000fe80000100a00 */
[----:B------:R1:W-:Y:S01]  /*52270*/  STL.64 [R1+0x7b8], R14 ;  /* 0x0007b80e01007387 */ /* 0x0003e20000100a00 */
[----:B------:R-:W-:-:S03]  /*52280*/  IMAD.MOV.U32 R120, RZ, RZ, R173 ;  /* 0x000000ffff787224 */ /* 0x000fc600078e00ad */
[----:B------:R-:W-:Y:S01]  /*52290*/  STL.64 [R1+0x7c0], R8 ;  /* 0x0007c00801007387 */ /* 0x000fe20000100a00 */
[----:B------:R-:W-:-:S03]  /*522a0*/  IMAD.MOV.U32 R121, RZ, RZ, R172 ;  /* 0x000000ffff797224 */ /* 0x000fc600078e00ac */
[----:B------:R3:W-:Y:S04]  /*522b0*/  STL.64 [R1+0x7c8], R10 ;  /* 0x0007c80a01007387 */ /* 0x0007e80000100a00 */
[----:B------:R-:W4:Y:S04]  /*522c0*/  LDL.LU R177, [R1+0x40f4] ;  /* 0x0040f40001b17983 */ /* 0x000f280000300800 */
[----:B------:R-:W2:Y:S04]  /*522d0*/  LDL.LU R176, [R1+0x40f0] ;  /* 0x0040f00001b07983 */ /* 0x000ea80000300800 */
[----:B------:R-:W3:Y:S04]  /*522e0*/  LDL.LU R173, [R1+0x40ec] ;  /* 0x0040ec0001ad7983 */ /* 0x000ee80000300800 */
[----:B------:R-:W3:Y:S01]  /*522f0*/  LDL.LU R172, [R1+0x40e8] ;  /* 0x0040e80001ac7983 */ /* 0x000ee20000300800 */
[----:B------:R-:W-:-:S02]  /*52300*/  IMAD.MOV.U32 R122, RZ, RZ, R165 ;  /* 0x000000ffff7a7224 */ /* 0x000fc400078e00a5 */
[----:B------:R-:W-:Y:S01]  /*52310*/  IMAD.MOV.U32 R123, RZ, RZ, R164 ;  /* 0x000000ffff7b7224 */ /* 0x000fe200078e00a4 */
[----:B------:R-:W3:Y:S04]  /*52320*/  LDL.LU R165, [R1+0x40e4] ;  /* 0x0040e40001a57983 */ /* 0x000ee80000300800 */
[----:B------:R-:W3:Y:S01]  /*52330*/  LDL.LU R164, [R1+0x40e0] ;  /* 0x0040e00001a47983 */ /* 0x000ee20000300800 */
[----:B----4-:R-:W-:-:S03]  /*52340*/  IMAD.MOV.U32 R200, RZ, RZ, R177 ;  /* 0x000000ffffc87224 */ /* 0x010fc600078e00b1 */
[----:B------:R-:W4:Y:S01]  /*52350*/  LDL.LU R177, [R1+0x40dc] ;  /* 0x0040dc0001b17983 */ /* 0x000f220000300800 */
[----:B--2---:R-:W-:-:S03]  /*52360*/  IMAD.MOV.U32 R201, RZ, RZ, R176 ;  /* 0x000000ffffc97224 */ /* 0x004fc600078e00b0 */
[----:B------:R-:W2:Y:S01]  /*52370*/  LDL.LU R176, [R1+0x40d8] ;  /* 0x0040d80001b07983 */ /* 0x000ea20000300800 */
[----:B---3--:R-:W-:-:S03]  /*52380*/  IMAD.MOV.U32 R202, RZ, RZ, R173 ;  /* 0x000000ffffca7224 */ /* 0x008fc600078e00ad */
        /* <DEDUP_REMOVED lines=28> */
[----:B------:R-:W-:Y:S01]  /*52550*/  IMAD.MOV.U32 R187, RZ, RZ, R153 ;  /* 0x000000ffffbb7224 */ /* 0x000fe200078e0099 */
[----:B-1----:R-:W-:Y:S01]  /*52560*/  HMMA.1688.F32.TF32 R12, R60, R4, R200 ;  /* 0x000000043c0c723c */ /* 0x002fe200000810c8 */
[----:B------:R-:W-:Y:S01]  /*52570*/  LDSM.16.M88.4 R200, [R3+0x7000] ;  /* 0x0070000003c8783b */ /* 0x000fe20000000200 */
[----:B----4-:R-:W-:-:S02]  /*52580*/  IMAD.MOV.U32 R197, RZ, RZ, R177 ;  /* 0x000000ffffc57224 */ /* 0x010fc400078e00b1 */
[----:B--2---:R-:W-:Y:S02]  /*52590*/  IMAD.MOV.U32 R196, RZ, RZ, R176 ;  /* 0x000000ffffc47224 */ /* 0x004fe400078e00b0 */
[----:B---3--:R-:W-:Y:S02]  /*525a0*/  IMAD.MOV.U32 R147, RZ, RZ, R173 ;  /* 0x000000ffff937224 */ /* 0x008fe400078e00ad */
[----:B------:R-:W-:Y:S02]  /*525b0*/  IMAD.MOV.U32 R146, RZ, RZ, R172 ;  /* 0x000000ffff927224 */ /* 0x000fe400078e00ac */
        /* <DEDUP_REMOVED lines=16> */
[-C--:B------:R-:W-:Y:S03]  /*526c0*/  HMMA.1688.F32.TF32 R8, R240, R4.reuse, R132 ;  /* 0x00000004f008723c */ /* 0x080fe60000081084 */
[----:B------:R-:W-:Y:S04]  /*526d0*/  STL.64 [R1+0x4028], R74 ;  /* 0x0040284a01007387 */ /* 0x000fe80000100a00 */
[----:B------:R-:W-:Y:S04]  /*526e0*/  STL.64 [R1+0x4020], R72 ;  /* 0x0040204801007387 */ /* 0x000fe80000100a00 */
[----:B------:R-:W-:Y:S04]  /*526f0*/  STL.64 [R1+0x4038], R242 ;  /* 0x004038f201007387 */ /* 0x000fe80000100a00 */
[----:B------:R-:W-:Y:S04]  /*52700*/  STL.64 [R1+0x4030], R240 ;  /* 0x004030f001007387 */ /* 0x000fe80000100a00 */
[----:B------:R-:W-:Y:S04]  /*52710*/  LDSM.16.M88.4 R132, [R3+0xf800] ;  /* 0x00f800000384783b */ /* 0x000fe80000000200 */
[----:B------:R-:W-:Y:S04]  /*52720*/  STL.64 [R1+0x1070], R8 ;  /* 0x0010700801007387 */ /* 0x000fe80000100a00 */
[----:B------:R1:W-:Y:S02]  /*52730*/  STL.64 [R1+0x1078], R10 ;  /* 0x0010780a01007387 */ /* 0x0003e40000100a00 */
[-C--:B-1----:R-:W-:Y:S02]  /*52740*/  HMMA.1688.F32.TF32 R8, R232, R4.reuse, R136 ;  /* 0x00000004e808723c */ /* 0x082fe40000081088 */
[----:B------:R-:W-:Y:S04]  /*52750*/  STL.64 [R1+0x4018], R234 ;  /* 0x004018ea01007387 */ /* 0x000fe80000100a00 */
[----:B------:R-:W-:Y:S04]  /*52760*/  STL.64 [R1+0x4010], R232 ;  /* 0x004010e801007387 */ /* 0x000fe80000100a00 */
[----:B------:R-:W-:Y:S11]  /*52770*/  LDSM.16.M88.4 R136, [R3+0xf000] ;  /* 0x00f000000388783b */ /* 0x000ff60000000200 */
[----:B------:R-:W-:Y:S02]  /*52780*/  @!UPT UIADD3 URZ, URZ, URZ, URZ ;  /* 0x0000003f3f3ff290 */ /* 0x000fe4000fffe03f */
        /* <DEDUP_REMOVED lines=26> */
[----:B------:R-:W-:Y:S04]  /*52930*/  STL.64 [R1+0x648], R14 ;  /* 0x0006480e01007387 */ /* 0x000fe80000100a00 */
[----:B------:R-:W-:Y:S04]  /*52940*/  STL.64 [R1+0x4050], R68 ;  /* 0x0040504401007387 */ /* 0x000fe80000100a00 */
[----:B------:R-:W1:Y:S05]  /*52950*/  LDSM.16.M88.4 R204, [R3+0x6800] ;  /* 0x0068000003cc783b */ /* 0x000e6a0000000200 */
[----:B------:R-:W-:Y:S04]  /*52960*/  STL.64 [R1+0x650], R8 ;  /* 0x0006500801007387 */ /* 0x000fe80000100a00 */
[----:B------:R3:W-:Y:S02]  /*52970*/  STL.64 [R1+0x658], R10 ;  /* 0x0006580a01007387 */ /* 0x0007e40000100a00 */
[-C--:B---3--:R-:W-:Y:S02]  /*52980*/  HMMA.1688.F32.TF32 R8, R244, R4.reuse, R120 ;  /* 0x00000004f408723c */ /* 0x088fe40000081078 */
[----:B------:R-:W-:Y:S04]  /*52990*/  STL.64 [R1+0x4068], R246 ;  /* 0x004068f601007387 */ /* 0x000fe80000100a00 */
[----:B------:R-:W-:Y:S11]  /*529a0*/  STL.64 [R1+0x4060], R244 ;  /* 0x004060f401007387 */ /* 0x000ff60000100a00 */
[----:B------:R-:W-:Y:S06]  /*529b0*/  @!UPT UIADD3 URZ, URZ, URZ, URZ ;  /* 0x0000003f3f3ff290 */ /* 0x000fec000fffe03f */
[----:B------:R-:W-:Y:S04]  /*529c0*/  STL.64 [R1+0x670], R8 ;  /* 0x0006700801007387 */ /* 0x000fe80000100a00 */
[----:B------:R3:W-:Y:S02]  /*529d0*/  STL.64 [R1+0x678], R10 ;  /* 0x0006780a01007387 */ /* 0x0007e40000100a00 */
[-C--:B---3--:R-:W-:Y:S02]  /*529e0*/  HMMA.1688.F32.TF32 R8, R236, R4.reuse, R192 ;  /* 0x00000004ec08723c */ /* 0x088fe400000810c0 */
[----:B------:R-:W-:Y:S04]  /*529f0*/  STL.64 [R1+0x4078], R238 ;  /* 0x004078ee01007387 */ /* 0x000fe80000100a00 */
[----:B------:R-:W-:Y:S04]  /*52a00*/  STL.64 [R1+0x4070], R236 ;  /* 0x004070ec01007387 */ /* 0x000fe80000100a00 */
[----:B------:R-:W3:Y:S11]  /*52a10*/  LDSM.16.M88.4 R192, [R3+0x8000] ;  /* 0x0080000003c0783b */ /* 0x000ef60000000200 */
[----:B------:R-:W-:Y:S02]  /*52a20*/  @!UPT UIADD3 URZ, URZ, URZ, URZ ;  /* 0x0000003f3f3ff290 */ /* 0x000fe4000fffe03f */
[----:B------:R-:W-:Y:S04]  /*52a30*/  STL.64 [R1+0x1090], R8 ;  /* 0x0010900801007387 */ /* 0x000fe80000100a00 */
[----:B------:R1:W-:Y:S02]  /*52a40*/  STL.64 [R1+0x1098], R10 ;  /* 0x0010980a01007387 */ /* 0x0003e40000100a00 */
[-C--:B-1----:R-:W-:Y:S02]  /*52a50*/  HMMA.1688.F32.TF32 R8, R228, R4.reuse, R180 ;  /* 0x00000004e408723c */ /* 0x082fe400000810b4 */
[----:B------:R-:W-:Y:S04]  /*52a60*/  STL.64 [R1+0x4088], R230 ;  /* 0x004088e601007387 */ /* 0x000fe80000100a00 */
[----:B------:R-:W-:Y:S02]  /*52a70*/  STL.64 [R1+0x4080], R228 ;  /* 0x004080e401007387 */ /* 0x000fe40000100a00 */
[----:B------:R-:W-:Y:S02]  /*52a80*/  HMMA.1688.F32.TF32 R12, R220, R4, R184 ;  /* 0x00000004dc0c723c */ /* 0x000fe400000810b8 */
[----:B------:R-:W-:Y:S01]  /*52a90*/  LDSM.16.M88.4 R184, [R3+0x9000] ;  /* 0x0090000003b8783b */ /* 0x000fe20000000200 */
[----:B--2---:R-:W-:-:S02]  /*52aa0*/  IMAD.MOV.U32 R120, RZ, RZ, R177 ;  /* 0x000000ffff787224 */ /* 0x004fc400078e00b1 */
[----:B----4-:R-:W-:Y:S01]  /*52ab0*/  IMAD.MOV.U32 R121, RZ, RZ, R176 ;  /* 0x000000ffff797224 */ /* 0x010fe200078e00b0 */
[----:B------:R-:W-:Y:S01]  /*52ac0*/  LDSM.16.M88.4 R180, [R3+0x9800] ;  /* 0x0098000003b4783b */ /* 0x000fe20000000200 */
[----:B------:R-:W-:Y:S02]  /*52ad0*/  IMAD.MOV.U32 R122, RZ, RZ, R173 ;  /* 0x000000ffff7a7224 */ /* 0x000fe400078e00ad */
[----:B------:R-:W-:Y:S01]  /*52ae0*/  IMAD.MOV.U32 R123, RZ, RZ, R172 ;  /* 0x000000ffff7b7224 */ /* 0x000fe200078e00ac */
[----:B------:R-:W-:Y:S01]  /*52af0*/  LDSM.16.M88.4 R176, [R3+0xa000] ;  /* 0x00a0000003b0783b */ /* 0x000fe20000000200 */
[----:B------:R-:W-:Y:S02]  /*52b00*/  IMAD.MOV.U32 R248, RZ, RZ, R169 ;  /* 0x000000fffff87224 */ /* 0x000fe400078e00a9 */
[----:B------:R-:W-:Y:S01]  /*52b10*/  IMAD.MOV.U32 R249, RZ, RZ, R168 ;  /* 0x000000fffff97224 */ /* 0x000fe200078e00a8 */
[----:B------:R-:W-:Y:S04]  /*52b20*/  LDSM.16.M88.4 R172, [R3+0xa800] ;  /* 0x00a8000003ac783b */ /* 0x000fe80000000200 */
[----:B------:R-:W-:Y:S04]  /*52b30*/  STL.64 [R1+0x26c0], R8 ;  /* 0x0026c00801007387 */ /* 0x000fe80000100a00 */
[----:B------:R1:W-:Y:S01]  /*52b40*/  STL.64 [R1+0x26c8], R10 ;  /* 0x0026c80a01007387 */ /* 0x0003e20000100a00 */
[----:B------:R-:W-:-:S02]  /*52b50*/  IMAD.MOV.U32 R250, RZ, RZ, R165 ;  /* 0x000000fffffa7224 */ /* 0x000fc400078e00a5 */
[----:B------:R-:W-:Y:S01]  /*52b60*/  IMAD.MOV.U32 R251, RZ, RZ, R164 ;  /* 0x000000fffffb7224 */ /* 0x000fe200078e00a4 */
[----:B------:R-:W-:Y:S01]  /*52b70*/  LDSM.16.M88.4 R168, [R3+0xb000] ;  /* 0x00b0000003a8783b */ /* 0x000fe20000000200 */
[----:B------:R-:W-:Y:S02]  /*52b80*/  IMAD.MOV.U32 R92, RZ, RZ, R161 ;  /* 0x000000ffff5c7224 */ /* 0x000fe400078e00a1 */
[----:B------:R-:W-:Y:S01]  /*52b90*/  IMAD.MOV.U32 R93, RZ, RZ, R160 ;  /* 0x000000ffff5d7224 */ /* 0x000fe200078e00a0 */
[----:B------:R-:W-:Y:S01]  /*52ba0*/  LDSM.16.M88.4 R164, [R3+0xb800] ;  /* 0x00b8000003a4783b */ /* 0x000fe20000000200 */
[----:B-1----:R-:W-:Y:S03]  /*52bb0*/  HMMA.1688.F32.TF32 R8, R212, R4, R188 ;  /* 0x00000004d408723c */ /* 0x002fe600000810bc */
[----:B------:R-:W1:Y:S01]  /*52bc0*/  LDSM.16.M88.4 R188, [R3+0x8800] ;  /* 0x0088000003bc783b */ /* 0x000e620000000200 */
[----:B------:R-:W-:-:S02]  /*52bd0*/  IMAD.MOV.U32 R94, RZ, RZ, R157 ;  /* 0x000000ffff5e7224 */ /* 0x000fc400078e009d */
[----:B------:R-:W-:Y:S01]  /*52be0*/  IMAD.MOV.U32 R95, RZ, RZ, R156 ;  /* 0x000000ffff5f7224 */ /* 0x000fe200078e009c */
[----:B------:R-:W2:Y:S01]  /*52bf0*/  LDSM.16.M88.4 R160, [R3+0xc000] ;  /* 0x00c0000003a0783b */ /* 0x000ea20000000200 */
[----:B------:R-:W-:Y:S03]  /*52c00*/  HMMA.1688.F32.TF32 R4, R128, R4, R116 ;  /* 0x000000048004723c */ /* 0x000fe60000081074 */
[----:B------:R-:W4:Y:S01]  /*52c10*/  LDSM.16.M88.4 R156, [R3+0xc800] ;  /* 0x00c80000039c783b */ /* 0x000f220000000200 */
[----:B------:R-:W-:Y:S02]  /*52c20*/  IMAD.MOV.U32 R76, RZ, RZ, R153 ;  /* 0x000000ffff4c7224 */ /* 0x000fe400078e0099 */
[----:B------:R-:W-:Y:S02]  /*52c30*/  IMAD.MOV.U32 R77, RZ, RZ, R152 ;  /* 0x000000ffff4d7224 */ /* 0x000fe400078e0098 */
[----:B------:R-:W1:Y:S01]  /*52c40*/  LDSM.16.M88.4 R152, [R3+0xd000] ;  /* 0x00d000000398783b */ /* 0x000e620000000200 */
[----:B------:R-:W-:-:S02]  /*52c50*/  IMAD.MOV.U32 R78, RZ, RZ, R149 ;  /* 0x000000ffff4e7224 */ /* 0x000fc400078e0095 */
[----:B------:R-:W-:Y:S02]  /*52c60*/  IMAD.MOV.U32 R79, RZ, RZ, R148 ;  /* 0x000000ffff4f7224 */ /* 0x000fe400078e0094 */
[----:B------:R-:W1:Y:S04]  /*52c70*/  LDSM.16.M88.4 R148, [R3+0xd800] ;  /* 0x00d800000394783b */ /* 0x000e680000000200 */
[----:B------:R-:W-:Y:S04]  /*52c80*/  STL.64 [R1+0x2840], R12 ;  /* 0x0028400c01007387 */ /* 0x000fe80000100a00 */
[----:B------:R-:W-:Y:S04]  /*52c90*/  STL.64 [R1+0x2848], R14 ;  /* 0x0028480e01007387 */ /* 0x000fe80000100a00 */
[----:B------:R-:W-:Y:S04]  /*52ca0*/  STL.64 [R1+0x29c0], R8 ;  /* 0x0029c00801007387 */ /* 0x000fe80000100a00 */
[----:B------:R1:W-:Y:S04]  /*52cb0*/  STL.64 [R1+0x29c8], R10 ;  /* 0x0029c80a01007387 */ /* 0x0003e80000100a00 */
[----:B------:R-:W-:Y:S04]  /*52cc0*/  STL.64 [R1+0x2b40], R4 ;  /* 0x002b400401007387 */ /* 0x000fe80000100a00 */
[----:B------:R1:W-:Y:S04]  /*52cd0*/  STL.64 [R1+0x2b48], R6 ;  /* 0x002b480601007387 */ /* 0x0003e80000100a00 */
        /* <DEDUP_REMOVED lines=8> */
[----:B---3--:R3:W-:Y:S04]  /*52d60*/  STL [R1+0x3ebc], R194 ;  /* 0x003ebcc201007387 */ /* 0x0087e80000100800 */
[----:B------:R2:W-:Y:S04]  /*52d70*/  STL [R1+0x3eb8], R195 ;  /* 0x003eb8c301007387 */ /* 0x0005e80000100800 */
[----:B-1----:R-:W-:Y:S04]  /*52d80*/  STL [R1+0x3ec4], R190 ;  /* 0x003ec4be01007387 */ /* 0x002fe80000100800 */
[----:B------:R1:W-:Y:S04]  /*52d90*/  STL [R1+0x3ec0], R191 ;  /* 0x003ec0bf01007387 */ /* 0x0003e80000100800 */
[----:B------:R-:W-:Y:S04]  /*52da0*/  STL [R1+0x3ecc], R186 ;  /* 0x003eccba01007387 */ /* 0x000fe80000100800 */
[----:B------:R1:W-:Y:S01]  /*52db0*/  STL [R1+0x3ec8], R187 ;  /* 0x003ec8bb01007387 */ /* 0x0003e20000100800 */
[C---:B------:R-:W-:Y:S03]  /*52dc0*/  HMMA.1688.F32.TF32 R8, R56.reuse, R208, R76 ;  /* 0x000000d03808723c */ /* 0x040fe6000008104c */
[----:B------:R-:W-:Y:S04]  /*52dd0*/  STL [R1+0x3ed4], R182 ;  /* 0x003ed4b601007387 */ /* 0x000fe80000100800 */
[----:B------:R-:W-:Y:S04]  /*52de0*/  STL [R1+0x3ed0], R183 ;  /* 0x003ed0b701007387 */ /* 0x000fe80000100800 */
[----:B------:R1:W-:Y:S04]  /*52df0*/  STL [R1+0x3edc], R178 ;  /* 0x003edcb201007387 */ /* 0x0003e80000100800 */
[----:B------:R1:W-:Y:S04]  /*52e00*/  STL [R1+0x3ed8], R179 ;  /* 0x003ed8b301007387 */ /* 0x0003e80000100800 */
[----:B------:R-:W-:Y:S04]  /*52e10*/  STL [R1+0x3ee4], R174 ;  /* 0x003ee4ae01007387 */ /* 0x000fe80000100800 */
[----:B------:R-:W-:Y:S04]  /*52e20*/  STL [R1+0x3ee0], R175 ;  /* 0x003ee0af01007387 */ /* 0x000fe80000100800 */
[----:B------:R1:W-:Y:S04]  /*52e30*/  STL [R1+0x3eec], R170 ;  /* 0x003eecaa01007387 */ /* 0x0003e80000100800 */
[----:B------:R1:W-:Y:S04]  /*52e40*/  STL [R1+0x3ee8], R171 ;  /* 0x003ee8ab01007387 */ /* 0x0003e80000100800 */
[----:B------:R-:W-:Y:S04]  /*52e50*/  STL [R1+0x3ef4], R166 ;  /* 0x003ef4a601007387 */ /* 0x000fe80000100800 */
[----:B------:R-:W-:Y:S04]  /*52e60*/  STL [R1+0x3ef0], R167 ;  /* 0x003ef0a701007387 */ /* 0x000fe80000100800 */
[----:B--2---:R-:W-:Y:S04]  /*52e70*/  STL [R1+0x3efc], R162 ;  /* 0x003efca201007387 */ /* 0x004fe80000100800 */
[----:B------:R-:W-:Y:S04]  /*52e80*/  STL [R1+0x3ef8], R163 ;  /* 0x003ef8a301007387 */ /* 0x000fe80000100800 */
[----:B----4-:R-:W-:Y:S01]  /*52e90*/  STL [R1+0x3f04], R158 ;  /* 0x003f049e01007387 */ /* 0x010fe20000100800 */
[----:B------:R-:W-:Y:S03]  /*52ea0*/  HMMA.1688.F32.TF32 R4, R56, R204, R92 ;  /* 0x000000cc3804723c */ /* 0x000fe6000008105c */
        /* <DEDUP_REMOVED lines=15> */
[----:B------:R-:W4:Y:S04]  /*52fa0*/  LDL.LU R92, [R1+0x1aa0] ;  /* 0x001aa000015c7983 */ /* 0x000f280000300800 */
[----:B------:R-:W4:Y:S04]  /*52fb0*/  LDL.LU R93, [R1+0x1aa4] ;  /* 0x001aa400015d7983 */ /* 0x000f280000300800 */
[----:B------:R-:W4:Y:S04]  /*52fc0*/  LDL.LU R94, [R1+0x1aa8] ;  /* 0x001aa800015e7983 */ /* 0x000f280000300800 */
[----:B------:R-:W4:Y:S01]  /*52fd0*/  LDL.LU R95, [R1+0x1aac] ;  /* 0x001aac00015f7983 */ /* 0x000f220000300800 */
[----:B---3--:R-:W-:-:S02]  /*52fe0*/  IMAD.MOV.U32 R194, RZ, RZ, R4 ;  /* 0x000000ffffc27224 */ /* 0x008fc400078e0004 */
[----:B------:R-:W-:Y:S02]  /*52ff0*/  IMAD.MOV.U32 R195, RZ, RZ, R5 ;  /* 0x000000ffffc37224 */ /* 0x000fe400078e0005 */
[----:B------:R-:W-:Y:S02]  /*53000*/  IMAD.MOV.U32 R198, RZ, RZ, R6 ;  /* 0x000000ffffc67224 */ /* 0x000fe400078e0006 */
[----:B------:R-:W-:Y:S02]  /*53010*/  IMAD.MOV.U32 R199, RZ, RZ, R7 ;  /* 0x000000ffffc77224 */ /* 0x000fe400078e0007 */
[----:B------:R-:W-:Y:S03]  /*53020*/  HMMA.1688.F32.TF32 R4, R56, R200, R248 ;  /* 0x000000c83804723c */ /* 0x000fe600000810f8 */
[----:B------:R-:W-:Y:S04]  /*53030*/  STL [R1+0x3f44], R199 ;  /* 0x003f44c701007387 */ /* 0x000fe80000100800 */
[----:B------:R-:W-:Y:S04]  /*53040*/  STL [R1+0x3f40], R198 ;  /* 0x003f40c601007387 */ /* 0x000fe80000100800 */
[----:B------:R3:W-:Y:S04]  /*53050*/  STL [R1+0x3f3c], R195 ;  /* 0x003f3cc301007387 */ /* 0x0007e80000100800 */
[----:B------:R1:W-:Y:S04]  /*53060*/  STL [R1+0x3f38], R194 ;  /* 0x003f38c201007387 */ /* 0x0003e80000100800 */
[----:B------:R-:W2:Y:S04]  /*53070*/  LDL.LU R96, [R1+0x1a90] ;  /* 0x001a900001607983 */ /* 0x000ea80000300800 */
[----:B------:R-:W2:Y:S04]  /*53080*/  LDL.LU R97, [R1+0x1a94] ;  /* 0x001a940001617983 */ /* 0x000ea80000300800 */
[----:B------:R-:W2:Y:S04]  /*53090*/  LDL.LU R98, [R1+0x1a98] ;  /* 0x001a980001627983 */ /* 0x000ea80000300800 */
[----:B------:R-:W2:Y:S01]  /*530a0*/  LDL.LU R99, [R1+0x1a9c] ;  /* 0x001a9c0001637983 */ /* 0x000ea20000300800 */
[----:B-1----:R-:W-:-:S02]  /*530b0*/  IMAD.MOV.U32 R191, RZ, RZ, R7 ;  /* 0x000000ffffbf7224 */ /* 0x002fc400078e0007 */
[----:B------:R-:W-:Y:S02]  /*530c0*/  IMAD.MOV.U32 R190, RZ, RZ, R6 ;  /* 0x000000ffffbe7224 */ /* 0x000fe400078e0006 */
[----:B------:R-:W-:Y:S02]  /*530d0*/  IMAD.MOV.U32 R187, RZ, RZ, R5 ;  /* 0x000000ffffbb7224 */ /* 0x000fe400078e0005 */
[----:B------:R-:W-:Y:S01]  /*530e0*/  IMAD.MOV.U32 R186, RZ, RZ, R4 ;  /* 0x000000ffffba7224 */ /* 0x000fe200078e0004 */
[----:B------:R-:W-:Y:S01]  /*530f0*/  STL [R1+0x3f54], R191 ;  /* 0x003f54bf01007387 */ /* 0x000fe20000100800 */
[----:B------:R-:W-:Y:S03]  /*53100*/  HMMA.1688.F32.TF32 R4, R56, R196, R120 ;  /* 0x000000c43804723c */ /* 0x000fe60000081078 */
[----:B------:R-:W-:Y:S04]  /*53110*/  STL [R1+0x3f50], R190 ;  /* 0x003f50be01007387 */ /* 0x000fe80000100800 */
[----:B------:R1:W-:Y:S04]  /*53120*/  STL [R1+0x3f4c], R187 ;  /* 0x003f4cbb01007387 */ /* 0x0003e80000100800 */
[----:B------:R1:W-:Y:S04]  /*53130*/  STL [R1+0x3f48], R186 ;  /* 0x003f48ba01007387 */ /* 0x0003e80000100800 */
        /* <DEDUP_REMOVED lines=15> */
[----:B------:R-:W-:Y:S04]  /*53230*/  STL [R1+0x3f58], R202 ;  /* 0x003f58ca01007387 */ /* 0x000fe80000100800 */
[----:B------:R-:W3:Y:S04]  /*53240*/  LDL.LU R248, [R1+0x1a60] ;  /* 0x001a600001f87983 */ /* 0x000ee80000300800 */
[----:B------:R-:W3:Y:S04]  /*53250*/  LDL.LU R249, [R1+0x1a64] ;  /* 0x001a640001f97983 */ /* 0x000ee80000300800 */
[----:B------:R-:W3:Y:S04]  /*53260*/  LDL.LU R250, [R1+0x1a68] ;  /* 0x001a680001fa7983 */ /* 0x000ee80000300800 */
[----:B------:R-:W3:Y:S01]  /*53270*/  LDL.LU R251, [R1+0x1a6c] ;  /* 0x001a6c0001fb7983 */ /* 0x000ee20000300800 */
[----:B----4-:R-:W-:Y:S03]  /*53280*/  HMMA.1688.F32.TF32 R4, R56, R192, R92 ;  /* 0x000000c03804723c */ /* 0x010fe6000008105c */
[----:B------:R-:W4:Y:S04]  /*53290*/  LDL.LU R92, [R1+0x1a50] ;  /* 0x001a5000015c7983 */ /* 0x000f280000300800 */
[----:B------:R-:W4:Y:S04]  /*532a0*/  LDL.LU R93, [R1+0x1a54] ;  /* 0x001a5400015d7983 */ /* 0x000f280000300800 */
[----:B------:R-:W4:Y:S04]  /*532b0*/  LDL.LU R94, [R1+0x1a58] ;  /* 0x001a5800015e7983 */ /* 0x000f280000300800 */
[----:B------:R-:W4:Y:S09]  /*532c0*/  LDL.LU R95, [R1+0x1a5c] ;  /* 0x001a5c00015f7983 */ /* 0x000f320000300800 */
[----:B------:R-:W-:-:S02]  /*532d0*/  IMAD.MOV.U32 R178, RZ, RZ, R4 ;  /* 0x000000ffffb27224 */ /* 0x000fc400078e0004 */
[----:B------:R-:W-:Y:S02]  /*532e0*/  IMAD.MOV.U32 R179, RZ, RZ, R5 ;  /* 0x000000ffffb37224 */ /* 0x000fe400078e0005 */
[----:B------:R-:W-:Y:S02]  /*532f0*/  IMAD.MOV.U32 R182, RZ, RZ, R6 ;  /* 0x000000ffffb67224 */ /* 0x000fe400078e0006 */
[----:B------:R-:W-:Y:S02]  /*53300*/  IMAD.MOV.U32 R183, RZ, RZ, R7 ;  /* 0x000000ffffb77224 */ /* 0x000fe400078e0007 */
[C---:B--2---:R-:W-:Y:S03]  /*53310*/  HMMA.1688.F32.TF32 R4, R56.reuse, R188, R96 ;  /* 0x000000bc3804723c */ /* 0x044fe60000081060 */
[----:B------:R-:W-:Y:S11]  /*53320*/  STL [R1+0x3f74], R183 ;  /* 0x003f74b701007387 */ /* 0x000ff60000100800 */
[----:B------:R-:W-:Y:S10]  /*53330*/  @!UPT UIADD3 URZ, URZ, URZ, URZ ;  /* 0x0000003f3f3ff290 */ /* 0x000ff4000fffe03f */
[----:B------:R-:W-:Y:S02]  /*53340*/  IMAD.MOV.U32 R170, RZ, RZ, R4 ;  /* 0x000000ffffaa7224 */ /* 0x000fe400078e0004 */
[----:B------:R-:W-:Y:S02]  /*53350*/  IMAD.MOV.U32 R171, RZ, RZ, R5 ;  /* 0x000000ffffab7224 */ /* 0x000fe400078e0005 */
[----:B------:R-:W-:Y:S02]  /*53360*/  IMAD.MOV.U32 R174, RZ, RZ, R6 ;  /* 0x000000ffffae7224 */ /* 0x000fe400078e0006 */
[----:B------:R-:W-:Y:S02]  /*53370*/  IMAD.MOV.U32 R175, RZ, RZ, R7 ;  /* 0x000000ffffaf7224 */ /* 0x000fe400078e0007 */
[C---:B---3--:R-:W-:Y:S01]  /*53380*/  HMMA.1688.F32.TF32 R4, R56.reuse, R184, R76 ;  /* 0x000000b83804723c */ /* 0x048fe2000008104c */
[----:B------:R-:W-:Y:S04]  /*53390*/  STL [R1+0x3f70], R182 ;  /* 0x003f70b601007387 */ /* 0x000fe80000100800 */
[----:B------:R2:W-:Y:S04]  /*533a0*/  STL [R1+0x3f6c], R179 ;  /* 0x003f6cb301007387 */ /* 0x0005e80000100800 */
[----:B------:R3:W-:Y:S04]  /*533b0*/  STL [R1+0x3f68], R178 ;  /* 0x003f68b201007387 */ /* 0x0007e80000100800 */
[----:B------:R-:W-:Y:S04]  /*533c0*/  STL [R1+0x3f84], R175 ;  /* 0x003f84af01007387 */ /* 0x000fe80000100800 */
[----:B------:R-:W-:Y:S01]  /*533d0*/  STL [R1+0x3f80], R174 ;  /* 0x003f80ae01007387 */ /* 0x000fe20000100800 */
[----:B------:R-:W-:Y:S03]  /*533e0*/  HMMA.1688.F32.TF32 R8, R56, R180, R120 ;  /* 0x000000b43808723c */ /* 0x000fe60000081078 */
[----:B------:R1:W-:Y:S03]  /*533f0*/  STL [R1+0x3f7c], R171 ;  /* 0x003f7cab01007387 */ /* 0x0003e60000100800 */
[----:B------:R-:W-:-:S02]  /*53400*/  IMAD.MOV.U32 R163, RZ, RZ, R5 ;  /* 0x000000ffffa37224 */ /* 0x000fc400078e0005 */
[----:B------:R-:W-:Y:S01]  /*53410*/  IMAD.MOV.U32 R162, RZ, RZ, R4 ;  /* 0x000000ffffa27224 */ /* 0x000fe200078e0004 */
[----:B------:R1:W-:Y:S04]  /*53420*/  STL [R1+0x3f78], R170 ;  /* 0x003f78aa01007387 */ /* 0x0003e80000100800 */
[----:B------:R1:W-:Y:S04]  /*53430*/  STL [R1+0x3f8c], R163 ;  /* 0x003f8ca301007387 */ /* 0x0003e80000100800 */
[----:B------:R1:W-:Y:S04]  /*53440*/  STL [R1+0x3f88], R162 ;  /* 0x003f88a201007387 */ /* 0x0003e80000100800 */
        /* <DEDUP_REMOVED lines=17> */
[----:B------:R-:W-:Y:S01]  /*53560*/  IMAD.MOV.U32 R167, RZ, RZ, R7 ;  /* 0x000000ffffa77224 */ /* 0x000fe200078e0007 */
[----:B------:R-:W3:Y:S01]  /*53570*/  LDL.LU R76, [R1+0x1a00] ;  /* 0x001a0000014c7983 */ /* 0x000ee20000300800 */
[----:B------:R-:W-:Y:S02]  /*53580*/  IMAD.MOV.U32 R210, RZ, RZ, R8 ;  /* 0x000000ffffd27224 */ /* 0x000fe400078e0008 */
[----:B------:R-:W-:Y:S01]  /*53590*/  IMAD.MOV.U32 R211, RZ, RZ, R9 ;  /* 0x000000ffffd37224 */ /* 0x000fe200078e0009 */
[----:B------:R-:W3:Y:S01]  /*535a0*/  LDL.LU R77, [R1+0x1a04] ;  /* 0x001a0400014d7983 */ /* 0x000ee20000300800 */
[----:B------:R-:W-:Y:S02]  /*535b0*/  IMAD.MOV.U32 R6, RZ, RZ, R10 ;  /* 0x000000ffff067224 */ /* 0x000fe400078e000a */
[----:B------:R-:W-:Y:S01]  /*535c0*/  IMAD.MOV.U32 R7, RZ, RZ, R11 ;  /* 0x000000ffff077224 */ /* 0x000fe200078e000b */
[----:B------:R-:W3:Y:S01]  /*535d0*/  LDL.LU R78, [R1+0x1a08] ;  /* 0x001a0800014e7983 */ /* 0x000ee20000300800 */
[----:B------:R-:W-:Y:S03]  /*535e0*/  HMMA.1688.F32.TF32 R8, R56, R176, R248 ;  /* 0x000000b03808723c */ /* 0x000fe600000810f8 */
[----:B------:R-:W3:Y:S04]  /*535f0*/  LDL.LU R79, [R1+0x1a0c] ;  /* 0x001a0c00014f7983 */ /* 0x000ee80000300800 */
[----:B------:R-:W3:Y:S04]  /*53600*/  LDL.LU R248, [R1+0x19f0] ;  /* 0x0019f00001f87983 */ /* 0x000ee80000300800 */
[----:B------:R-:W3:Y:S04]  /*53610*/  LDL.LU R249, [R1+0x19f4] ;  /* 0x0019f40001f97983 */ /* 0x000ee80000300800 */
[----:B------:R-:W3:Y:S04]  /*53620*/  LDL.LU R250, [R1+0x19f8] ;  /* 0x0019f80001fa7983 */ /* 0x000ee80000300800 */
[----:B------:R-:W3:Y:S05]  /*53630*/  LDL.LU R251, [R1+0x19fc] ;  /* 0x0019fc0001fb7983 */ /* 0x000eea0000300800 */
[----:B------:R-:W-:-:S02]  /*53640*/  IMAD.MOV.U32 R154, RZ, RZ, R8 ;  /* 0x000000ffff9a7224 */ /* 0x000fc400078e0008 */
[----:B------:R-:W-:Y:S02]  /*53650*/  IMAD.MOV.U32 R155, RZ, RZ, R9 ;  /* 0x000000ffff9b7224 */ /* 0x000fe400078e0009 */
[----:B------:R-:W-:Y:S02]  /*53660*/  IMAD.MOV.U32 R158, RZ, RZ, R10 ;  /* 0x000000ffff9e7224 */ /* 0x000fe400078e000a */
[----:B------:R-:W-:Y:S02]  /*53670*/  IMAD.MOV.U32 R159, RZ, RZ, R11 ;  /* 0x000000ffff9f7224 */ /* 0x000fe400078e000b */
[----:B----4-:R-:W-:Y:S01]  /*53680*/  HMMA.1688.F32.TF32 R8, R56, R172, R92 ;  /* 0x000000ac3808723c */ /* 0x010fe2000008105c */
[----:B------:R-:W4:Y:S04]  /*53690*/  LDL.LU R92, [R1+0x19e0] ;  /* 0x0019e000015c7983 */ /* 0x000f280000300800 */
[----:B------:R-:W4:Y:S04]  /*536a0*/  LDL.LU R93, [R1+0x19e4] ;  /* 0x0019e400015d7983 */ /* 0x000f280000300800 */
[----:B------:R-:W4:Y:S04]  /*536b0*/  LDL.LU R94, [R1+0x19e8] ;  /* 0x0019e800015e7983 */ /* 0x000f280000300800 */
[----:B------:R-:W4:Y:S11]  /*536c0*/  LDL.LU R95, [R1+0x19ec] ;  /* 0x0019ec00015f7983 */ /* 0x000f360000300800 */
[----:B------:R-:W-:-:S02]  /*536d0*/  IMAD.MOV.U32 R146, RZ, RZ, R8 ;  /* 0x000000ffff927224 */ /* 0x000fc400078e0008 */
[----:B------:R-:W-:Y:S02]  /*536e0*/  IMAD.MOV.U32 R147, RZ, RZ, R9 ;  /* 0x000000ffff937224 */ /* 0x000fe400078e0009 */
[----:B------:R-:W-:Y:S02]  /*536f0*/  IMAD.MOV.U32 R150, RZ, RZ, R10 ;  /* 0x000000ffff967224 */ /* 0x000fe400078e000a */
[----:B------:R-:W-:Y:S02]  /*53700*/  IMAD.MOV.U32 R151, RZ, RZ, R11 ;  /* 0x000000ffff977224 */ /* 0x000fe400078e000b */
[C---:B--2---:R-:W-:Y:S01]  /*53710*/  HMMA.1688.F32.TF32 R8, R56.reuse, R168, R120 ;  /* 0x000000a83808723c */ /* 0x044fe20000081078 */
[----:B------:R-:W2:Y:S04]  /*53720*/  LDL.LU R120, [R1+0x19d0] ;  /* 0x0019d00001787983 */ /* 0x000ea80000300800 */
[----:B------:R-:W2:Y:S04]  /*53730*/  LDL.LU R121, [R1+0x19d4] ;  /* 0x0019d40001797983 */ /* 0x000ea80000300800 */
[----:B------:R-:W2:Y:S04]  /*53740*/  LDL.LU R122, [R1+0x19d8] ;  /* 0x0019d800017a7983 */ /* 0x000ea80000300800 */
[----:B------:R-:W2:Y:S01]  /*53750*/  LDL.LU R123, [R1+0x19dc] ;  /* 0x0019dc00017b7983 */ /* 0x000ea20000300800 */
[C---:B---3--:R-:W-:Y:S11]  /*53760*/  HMMA.1688.F32.TF32 R20, R56.reuse, R160, R48 ;  /* 0x000000a03814723c */ /* 0x048ff60000081030 */
[----:B------:R-:W-:Y:S11]  /*53770*/  @!UPT UIADD3 URZ, URZ, URZ, URZ ;  /* 0x0000003f3f3ff290 */ /* 0x000ff6000fffe03f */
[----:B------:R-:W-:Y:S02]  /*53780*/  @!UPT UIADD3 URZ, URZ, URZ, URZ ;  /* 0x0000003f3f3ff290 */ /* 0x000fe4000fffe03f */
[----:B------:R-:W-:Y:S02]  /*53790*/  IMAD.MOV.U32 R195, RZ, RZ, R20 ;  /* 0x000000ffffc37224 */ /* 0x000fe400078e0014 */
[----:B------:R-:W-:Y:S02]  /*537a0*/  IMAD.MOV.U32 R194, RZ, RZ, R21 ;  /* 0x000000ffffc27224 */ /* 0x000fe400078e0015 */
[----:B------:R-:W-:Y:S02]  /*537b0*/  IMAD.MOV.U32 R134, RZ, RZ, R22 ;  /* 0x000000ffff867224 */ /* 0x000fe400078e0016 */
[----:B------:R-:W-:Y:S02]  /*537c0*/  IMAD.MOV.U32 R135, RZ, RZ, R23 ;  /* 0x000000ffff877224 */ /* 0x000fe400078e0017 */
[C---:B------:R-:W-:Y:S08]  /*537d0*/  HMMA.1688.F32.TF32 R20, R56.reuse, R156, R96 ;  /* 0x0000009c3814723c */ /* 0x040ff00000081060 */
[C---:B------:R-:W-:Y:S08]  /*537e0*/  HMMA.1688.F32.TF32 R16, R56.reuse, R164, R44 ;  /* 0x000000a43810723c */ /* 0x040ff0000008102c */
[----:B------:R-:W-:Y:S08]  /*537f0*/  HMMA.1688.F32.TF32 R24, R56, R148, R248 ;  /* 0x000000943818723c */ /* 0x000ff000000810f8 */
[----:B-1----:R-:W-:-:S02]  /*53800*/  IMAD.MOV.U32 R187, RZ, RZ, R20 ;  /* 0x000000ffffbb7224 */ /* 0x002fc400078e0014 */
[----:B------:R-:W-:Y:S02]  /*53810*/  IMAD.MOV.U32 R186, RZ, RZ, R21 ;  /* 0x000000ffffba7224 */ /* 0x000fe400078e0015 */
[----:B------:R-:W-:Y:S02]  /*53820*/  IMAD.MOV.U32 R199, RZ, RZ, R22 ;  /* 0x000000ffffc77224 */ /* 0x000fe400078e0016 */
[----:B------:R-:W-:Y:S02]  /*53830*/  IMAD.MOV.U32 R198, RZ, RZ, R23 ;  /* 0x000000ffffc67224 */ /* 0x000fe400078e0017 */
[----:B------:R-:W-:Y:S01]  /*53840*/  HMMA.1688.F32.TF32 R20, R56, R152, R76 ;  /* 0x000000983814723c */ /* 0x000fe2000008104c */
[----:B------:R-:W-:Y:S02]  /*53850*/  IMAD.MOV.U32 R14, RZ, RZ, R18 ;  /* 0x000000ffff0e7224 */ /* 0x000fe400078e0012 */
[----:B------:R-:W-:-:S05]  /*53860*/  IMAD.MOV.U32 R18, RZ, RZ, R19 ;  /* 0x000000ffff127224 */ /* 0x000fca00078e0013 */
[----:B------:R-:W-:Y:S02]  /*53870*/  IMAD.MOV.U32 R19, RZ, RZ, R24 ;  /* 0x000000ffff137224 */ /* 0x000fe400078e0018 */
[----:B------:R-:W-:Y:S02]  /*53880*/  IMAD.MOV.U32 R30, RZ, RZ, R26 ;  /* 0x000000ffff1e7224 */ /* 0x000fe400078e001a */
[----:B------:R-:W-:Y:S11]  /*53890*/  IMAD.MOV.U32 R31, RZ, RZ, R27 ;  /* 0x000000ffff1f7224 */ /* 0x000ff600078e001b */
[----:B------:R-:W-:Y:S01]  /*538a0*/  @!UPT UIADD3 URZ, URZ, URZ, URZ ;  /* 0x0000003f3f3ff290 */ /* 0x000fe2000fffe03f */
        /* <DEDUP_REMOVED lines=9> */
[----:B--2---:R-:W-:Y:S01]  /*53940*/  HMMA.1688.F32.TF32 R24, R56, R140, R120 ;  /* 0x0000008c3818723c */ /* 0x004fe20000081078 */
        /* <DEDUP_REMOVED lines=65> */
[----:B------:R-:W2:Y:S01]  /*53d60*/  LDL.LU R218, [R1+0x19c8] ;  /* 0x0019c80001da7983 */ /* 0x000ea20000300800 */
[----:B------:R-:W-:-:S03]  /*53d70*/  IMAD.MOV.U32 R182, RZ, RZ, R27 ;  /* 0x000000ffffb67224 */ /* 0x000fc600078e001b */
        /* <DEDUP_REMOVED lines=33> */
[----:B------:R-:W-:Y:S01]  /*53f90*/  IMAD.MOV.U32 R190, RZ, RZ, R23 ;  /* 0x000000ffffbe7224 */ /* 0x000fe200078e0017 */
[C---:B--2---:R-:W-:Y:S08]  /*53fa0*/  HMMA.1688.F32.TF32 R68, R56.reuse, R136, R216 ;  /* 0x000000883844723c */ /* 0x044ff000000810d8 */
[----:B---3--:R-:W-:Y:S11]  /*53fb0*/  HMMA.1688.F32.TF32 R56, R56, R132, R24 ;  /* 0x000000843838723c */ /* 0x008ff60000081018 */
[----:B------:R-:W-:Y:S05]  /*53fc0*/  @!UPT UIADD3 URZ, URZ, URZ, URZ ;  /* 0x0000003f3f3ff290 */ /* 0x000fea000fffe03f */
[----:B------:R-:W-:Y:S02]  /*53fd0*/  IMAD.MOV.U32 R163, RZ, RZ, R68 ;  /* 0x000000ffffa37224 */ /* 0x000fe400078e0044 */
[----:B------:R-:W-:Y:S02]  /*53fe0*/  IMAD.MOV.U32 R162, RZ, RZ, R69 ;  /* 0x000000ffffa27224 */ /* 0x000fe400078e0045 */
[----:B------:R-:W-:Y:S02]  /*53ff0*/  IMAD.MOV.U32 R175, RZ, RZ, R70 ;  /* 0x000000ffffaf7224 */ /* 0x000fe400078e0046 */
[----:B------:R-:W-:Y:S02]  /*54000*/  IMAD.MOV.U32 R174, RZ, RZ, R71 ;  /* 0x000000ffffae7224 */ /* 0x000fe400078e0047 */
[----:B----4-:R-:W-:Y:S01]  /*54010*/  HMMA.1688.F32.TF32 R68, R60, R204, R232 ;  /* 0x000000cc3c44723c */ /* 0x010fe200000810e8 */
[----:B------:R-:W-:Y:S02]  /*54020*/  IMAD.MOV.U32 R26, RZ, RZ, R56 ;  /* 0x000000ffff1a7224 */ /* 0x000fe400078e0038 */
[----:B------:R-:W-:-:S02]  /*54030*/  IMAD.MOV.U32 R27, RZ, RZ, R57 ;  /* 0x000000ffff1b7224 */ /* 0x000fc400078e0039 */
[----:B------:R-:W-:-:S03]  /*54040*/  IMAD.MOV.U32 R23, RZ, RZ, R58 ;  /* 0x000000ffff177224 */ /* 0x000fc600078e003a */
[----:B------:R-:W-:Y:S01]  /*54050*/  HMMA.1688.F32.TF32 R116, R60, R208, R224 ;  /* 0x000000d03c74723c */ /* 0x000fe200000810e0 */
[----:B------:R-:W-:-:S07]  /*54060*/  IMAD.MOV.U32 R15, RZ, RZ, R59 ;  /* 0x000000ffff0f7224 */ /* 0x000fce00078e003b */
        /* <DEDUP_REMOVED lines=8> */
[C---:B-1----:R-:W-:Y:S08]  /*540f0*/  HMMA.1688.F32.TF32 R68, R60.reuse, R192, R112 ;  /* 0x000000c03c44723c */ /* 0x042ff00000081070 */
[C---:B--2---:R-:W-:Y:S01]  /*54100*/  HMMA.1688.F32.TF32 R56, R60.reuse, R188, R88 ;  /* 0x000000bc3c38723c */ /* 0x044fe20000081058 */
[----:B------:R-:W-:Y:S04]  /*54110*/  STL.64 [R1+0x4d0], R72 ;  /* 0x0004d04801007387 */ /* 0x000fe80000100a00 */
[----:B------:R1:W-:Y:S10]  /*54120*/  STL.64 [R1+0x4d8], R74 ;  /* 0x0004d84a01007387 */ /* 0x0003f40000100a00 */
[----:B------:R-:W-:Y:S01]  /*54130*/  STL.64 [R1+0x4c0], R68 ;  /* 0x0004c04401007387 */ /* 0x000fe20000100a00 */
[C---:B-1----:R-:W-:Y:S03]  /*54140*/  HMMA.1688.F32.TF32 R72, R60.reuse, R184, R108 ;  /* 0x000000b83c48723c */ /* 0x042fe6000008106c */
[----:B------:R1:W-:Y:S04]  /*54150*/  STL.64 [R1+0x4c8], R70 ;  /* 0x0004c84601007387 */ /* 0x0003e80000100a00 */
[----:B------:R-:W-:Y:S04]  /*54160*/  STL.64 [R1+0x4b0], R56 ;  /* 0x0004b03801007387 */ /* 0x000fe80000100a00 */
[----:B------:R2:W-:Y:S01]  /*54170*/  STL.64 [R1+0x4b8], R58 ;  /* 0x0004b83a01007387 */ /* 0x0005e20000100a00 */
[C---:B-1----:R-:W-:Y:S08]  /*54180*/  HMMA.1688.F32.TF32 R68, R60.reuse, R180, R84 ;  /* 0x000000b43c44723c */ /* 0x042ff00000081054 */
[C---:B--2---:R-:W-:Y:S03]  /*54190*/  HMMA.1688.F32.TF32 R56, R60.reuse, R176, R104 ;  /* 0x000000b03c38723c */ /* 0x044fe60000081068 */
[----:B------:R-:W-:Y:S04]  /*541a0*/  STL.64 [R1+0x4a0], R72 ;  /* 0x0004a04801007387 */ /* 0x000fe80000100a00 */
[----:B------:R1:W-:Y:S08]  /*541b0*/  STL.64 [R1+0x4a8], R74 ;  /* 0x0004a84a01007387 */ /* 0x0003f00000100a00 */
[----:B------:R-:W-:Y:S01]  /*541c0*/  STL.64 [R1+0x490], R68 ;  /* 0x0004904401007387 */ /* 0x000fe20000100a00 */
[C---:B-1----:R-:W-:Y:S03]  /*541d0*/  HMMA.1688.F32.TF32 R72, R60.reuse, R172, R80 ;  /* 0x000000ac3c48723c */ /* 0x042fe60000081050 */
[----:B------:R1:W-:Y:S04]  /*541e0*/  STL.64 [R1+0x498], R70 ;  /* 0x0004984601007387 */ /* 0x0003e80000100a00 */
[----:B------:R-:W-:Y:S04]  /*541f0*/  STL.64 [R1+0x480], R56 ;  /* 0x0004803801007387 */ /* 0x000fe80000100a00 */
[----:B------:R2:W-:Y:S01]  /*54200*/  STL.64 [R1+0x488], R58 ;  /* 0x0004883a01007387 */ /* 0x0005e20000100a00 */
[C---:B-1----:R-:W-:Y:S08]  /*54210*/  HMMA.1688.F32.TF32 R68, R60.reuse, R168, R32 ;  /* 0x000000a83c44723c */ /* 0x042ff00000081020 */
[C---:B--2---:R-:W-:Y:S08]  /*54220*/  HMMA.1688.F32.TF32 R56, R60.reuse, R164, R100 ;  /* 0x000000a43c38723c */ /* 0x044ff00000081064 */
[C---:B------:R-:W-:Y:S01]  /*54230*/  HMMA.1688.F32.TF32 R32, R60.reuse, R160, R40 ;  /* 0x000000a03c20723c */ /* 0x040fe20000081028 */
[----:B------:R-:W-:Y:S04]  /*54240*/  STL.64 [R1+0x470], R72 ;  /* 0x0004704801007387 */ /* 0x000fe80000100a00 */
[----:B------:R-:W-:Y:S03]  /*54250*/  STL.64 [R1+0x478], R74 ;  /* 0x0004784a01007387 */ /* 0x000fe60000100a00 */
[C---:B------:R-:W-:Y:S01]  /*54260*/  HMMA.1688.F32.TF32 R40, R60.reuse, R156, R36 ;  /* 0x0000009c3c28723c */ /* 0x040fe20000081024 */
[----:B------:R-:W-:Y:S04]  /*54270*/  STL.64 [R1+0x460], R68 ;  /* 0x0004604401007387 */ /* 0x000fe80000100a00 */
        /* <DEDUP_REMOVED lines=8> */
[----:B------:R1:W-:Y:S04]  /*54300*/  STL.64 [R1+0x438], R42 ;  /* 0x0004382a01007387 */ /* 0x0003e80000100a00 */
[----:B------:R-:W-:Y:S04]  /*54310*/  STL.64 [R1+0x420], R36 ;  /* 0x0004202401007387 */ /* 0x000fe80000100a00 */
[----:B------:R2:W-:Y:S01]  /*54320*/  STL.64 [R1+0x428], R38 ;  /* 0x0004282601007387 */ /* 0x0005e20000100a00 */
[C---:B-1----:R-:W-:Y:S08]  /*54330*/  HMMA.1688.F32.TF32 R40, R60.reuse, R144, R48 ;  /* 0x000000903c28723c */ /* 0x042ff00000081030 */
[----:B------:R-:W-:Y:S01]  /*54340*/  STL.64 [R1+0x410], R32 ;  /* 0x0004102001007387 */ /* 0x000fe20000100a00 */
[C---:B--2---:R-:W-:Y:S03]  /*54350*/  HMMA.1688.F32.TF32 R36, R60.reuse, R140, R96 ;  /* 0x0000008c3c24723c */ /* 0x044fe60000081060 */
[----:B------:R1:W-:Y:S05]  /*54360*/  STL.64 [R1+0x418], R34 ;  /* 0x0004182201007387 */ /* 0x0003ea0000100a00 */
[C---:B-1----:R-:W-:Y:S06]  /*54370*/  HMMA.1688.F32.TF32 R32, R60.reuse, R136, R76 ;  /* 0x000000883c20723c */ /* 0x042fec000008104c */
[----:B------:R-:W-:Y:S04]  /*54380*/  STL.64 [R1+0x400], R40 ;  /* 0x0004002801007387 */ /* 0x000fe80000100a00 */
[----:B------:R1:W-:Y:S05]  /*54390*/  STL.64 [R1+0x408], R42 ;  /* 0x0004082a01007387 */ /* 0x0003ea0000100a00 */
[----:B------:R-:W-:Y:S04]  /*543a0*/  STL.64 [R1+0x3f0], R36 ;  /* 0x0003f02401007387 */ /* 0x000fe80000100a00 */
[----:B------:R2:W-:Y:S01]  /*543b0*/  STL.64 [R1+0x3f8], R38 ;  /* 0x0003f82601007387 */ /* 0x0005e20000100a00 */
[----:B-1----:R-:W-:Y:S03]  /*543c0*/  HMMA.1688.F32.TF32 R40, R60, R132, R248 ;  /* 0x000000843c28723c */ /* 0x002fe600000810f8 */
[----:B------:R-:W-:Y:S05]  /*543d0*/  STL.64 [R1+0x3e0], R32 ;  /* 0x0003e02001007387 */ /* 0x000fea0000100a00 */
[C---:B--2---:R-:W-:Y:S01]  /*543e0*/  HMMA.1688.F32.TF32 R36, R64.reuse, R208, R92 ;  /* 0x000000d04024723c */ /* 0x044fe2000008105c */
[----:B------:R1:W-:Y:S07]  /*543f0*/  STL.64 [R1+0x3e8], R34 ;  /* 0x0003e82201007387 */ /* 0x0003ee0000100a00 */
[C---:B-1----:R-:W-:Y:S07]  /*54400*/  HMMA.1688.F32.TF32 R32, R64.reuse, R204, R120 ;  /* 0x000000cc4020723c */ /* 0x042fee0000081078 */
        /* <DEDUP_REMOVED lines=132> */
[C---:B----4-:R-:W-:Y:S08]  /*54c50*/  HMMA.1688.F32.TF32 R228, R64.reuse, R200, R228 ;  /* 0x000000c840e4723c */ /* 0x050ff000000810e4 */
[C---:B------:R-:W-:Y:S11]  /*54c60*/  HMMA.1688.F32.TF32 R244, R64.reuse, R192, R244 ;  /* 0x000000c040f4723c */ /* 0x040ff600000810f4 */
        /* <DEDUP_REMOVED lines=16> */
[----:B------:R-:W2:Y:S01]  /*54d70*/  LDL.LU.64 R68, [R1+0x4050] ;  /* 0x0040500001447983 */ /* 0x000ea20000300a00 */
[C---:B------:R-:W-:Y:S08]  /*54d80*/  HMMA.1688.F32.TF32 R224, R64.reuse, R184, R224 ;  /* 0x000000b840e0723c */ /* 0x040ff000000810e0 */
[C---:B------:R-:W-:Y:S08]  /*54d90*/  HMMA.1688.F32.TF32 R60, R64.reuse, R180, R60 ;  /* 0x000000b4403c723c */ /* 0x040ff0000008103c */
[C---:B------:R-:W-:Y:S07]  /*54da0*/  HMMA.1688.F32.TF32 R56, R64.reuse, R176, R56 ;  /* 0x000000b04038723c */ /* 0x040fee0000081038 */
[----:B------:R-:W-:Y:S04]  /*54db0*/  STL.64 [R1+0x370], R224 ;  /* 0x000370e001007387 */ /* 0x000fe80000100a00 */
[----:B------:R1:W-:Y:S04]  /*54dc0*/  STL.64 [R1+0x378], R226 ;  /* 0x000378e201007387 */ /* 0x0003e80000100a00 */
[----:B-1----:R-:W3:Y:S04]  /*54dd0*/  LDL.LU.64 R226, [R1+0x4048] ;  /* 0x0040480001e27983 */ /* 0x002ee80000300a00 */
[----:B------:R-:W3:Y:S04]  /*54de0*/  LDL.LU.64 R224, [R1+0x4040] ;  /* 0x0040400001e07983 */ /* 0x000ee80000300a00 */
[----:B------:R-:W-:Y:S04]  /*54df0*/  STL.64 [R1+0x360], R60 ;  /* 0x0003603c01007387 */ /* 0x000fe80000100a00 */
[----:B------:R1:W-:Y:S04]  /*54e00*/  STL.64 [R1+0x368], R62 ;  /* 0x0003683e01007387 */ /* 0x0003e80000100a00 */
[----:B------:R-:W-:Y:S04]  /*54e10*/  STL.64 [R1+0x350], R56 ;  /* 0x0003503801007387 */ /* 0x000fe80000100a00 */
[----:B------:R1:W-:Y:S02]  /*54e20*/  STL.64 [R1+0x358], R58 ;  /* 0x0003583a01007387 */ /* 0x0003e40000100a00 */
[C---:B-1----:R-:W-:Y:S08]  /*54e30*/  HMMA.1688.F32.TF32 R60, R64.reuse, R172, R116 ;  /* 0x000000ac403c723c */ /* 0x042ff00000081074 */
[C---:B------:R-:W-:Y:S08]  /*54e40*/  HMMA.1688.F32.TF32 R56, R64.reuse, R168, R124 ;  /* 0x000000a84038723c */ /* 0x040ff0000008107c */
[C---:B------:R-:W-:Y:S07]  /*54e50*/  HMMA.1688.F32.TF32 R116, R64.reuse, R164, R216 ;  /* 0x000000a44074723c */ /* 0x040fee00000810d8 */
[----:B------:R-:W-:Y:S04]  /*54e60*/  STL.64 [R1+0x340], R60 ;  /* 0x0003403c01007387 */ /* 0x000fe80000100a00 */
[----:B------:R1:W-:Y:S04]  /*54e70*/  STL.64 [R1+0x348], R62 ;  /* 0x0003483e01007387 */ /* 0x0003e80000100a00 */
[----:B------:R-:W-:Y:S04]  /*54e80*/  STL.64 [R1+0x330], R56 ;  /* 0x0003303801007387 */ /* 0x000fe80000100a00 */
[----:B------:R1:W-:Y:S02]  /*54e90*/  STL.64 [R1+0x338], R58 ;  /* 0x0003383a01007387 */ /* 0x0003e40000100a00 */
[C---:B-1----:R-:W-:Y:S08]  /*54ea0*/  HMMA.1688.F32.TF32 R60, R64.reuse, R160, R232 ;  /* 0x000000a0403c723c */ /* 0x042ff000000810e8 */
[C---:B------:R-:W-:Y:S01]  /*54eb0*/  HMMA.1688.F32.TF32 R56, R64.reuse, R156, R240 ;  /* 0x0000009c4038723c */ /* 0x040fe200000810f0 */
[----:B------:R-:W-:Y:S04]  /*54ec0*/  STL.64 [R1+0x320], R116 ;  /* 0x0003207401007387 */ /* 0x000fe80000100a00 */
[----:B------:R-:W-:Y:S03]  /*54ed0*/  STL.64 [R1+0x328], R118 ;  /* 0x0003287601007387 */ /* 0x000fe60000100a00 */
        /* <DEDUP_REMOVED lines=15> */
[----:B------:R-:W-:Y:S02]  /*54fd0*/  HMMA.1688.F32.TF32 R56, R64, R132, R104 ;  /* 0x000000844038723c */ /* 0x000fe40000081068 */
[----:B------:R-:W-:Y:S04]  /*54fe0*/  STL.64 [R1+0x2c0], R72 ;  /* 0x0002c04801007387 */ /* 0x000fe80000100a00 */
[----:B------:R-:W-:Y:S09]  /*54ff0*/  STL.64 [R1+0x2c8], R74 ;  /* 0x0002c84a01007387 */ /* 0x000ff20000100a00 */
[----:B------:R-:W-:Y:S04]  /*55000*/  STL.64 [R1+0x2b0], R60 ;  /* 0x0002b03c01007387 */ /* 0x000fe80000100a00 */
[----:B------:R1:W-:Y:S04]  /*55010*/  STL.64 [R1+0x2b8], R62 ;  /* 0x0002b83e01007387 */ /* 0x0003e80000100a00 */
[----:B------:R-:W-:Y:S04]  /*55020*/  STL.64 [R1+0x70], R56 ;  /* 0x0000703801007387 */ /* 0x000fe80000100a00 */
[----:B------:R1:W-:Y:S01]  /*55030*/  STL.64 [R1+0x78], R58 ;  /* 0x0000783a01007387 */ /* 0x0003e20000100a00 */
[C---:B--2---:R-:W-:Y:S08]  /*55040*/  HMMA.1688.F32.TF32 R64, R68.reuse, R208, R80 ;  /* 0x000000d04440723c */ /* 0x044ff00000081050 */
[C---:B-1----:R-:W-:Y:S08]  /*55050*/  HMMA.1688.F32.TF32 R60, R68.reuse, R204, R32 ;  /* 0x000000cc443c723c */ /* 0x042ff00000081020 */
[C---:B------:R-:W-:Y:S08]  /*55060*/  HMMA.1688.F32.TF32 R56, R68.reuse, R200, R100 ;  /* 0x000000c84438723c */ /* 0x040ff00000081064 */
        /* <DEDUP_REMOVED lines=156> */
[C---:B----4-:R-:W-:Y:S11]  /*55a30*/  HMMA.1688.F32.TF32 R64, R68.reuse, R148, R64 ;  /* 0x000000944440723c */ /* 0x050ff60000081040 */
[----:B------:R-:W-:Y:S11]  /*55a40*/  @!UPT UIADD3 URZ, URZ, URZ, URZ ;  /* 0x0000003f3f3ff290 */ /* 0x000ff6000fffe03f */
[----:B------:R-:W-:Y:S01]  /*55a50*/  @!UPT UIADD3 URZ, URZ, URZ, URZ ;  /* 0x0000003f3f3ff290 */ /* 0x000fe2000fffe03f */
[----:B------:R-:W-:Y:S04]  /*55a60*/  STL.64 [R1+0x1b0], R64 ;  /* 0x0001b04001007387 */ /* 0x000fe80000100a00 */
[----:B------:R1:W-:Y:S02]  /*55a70*/  STL.64 [R1+0x1b8], R66 ;  /* 0x0001b84201007387 */ /* 0x0003e40000100a00 */
[C---:B-1----:R-:W-:Y:S08]  /*55a80*/  HMMA.1688.F32.TF32 R64, R68.reuse, R144, R60 ;  /* 0x000000904440723c */ /* 0x042ff0000008103c */
[C---:B------:R-:W-:Y:S01]  /*55a90*/  HMMA.1688.F32.TF32 R60, R68.reuse, R140, R120 ;  /* 0x0000008c443c723c */ /* 0x040fe20000081078 */
[----:B------:R-:W4:Y:S11]  /*55aa0*/  LDL.LU R120, [R1+0xa00] ;  /* 0x000a000001787983 */ /* 0x000f360000300800 */
[----:B------:R-:W-:Y:S03]  /*55ab0*/  @!UPT UIADD3 URZ, URZ, URZ, URZ ;  /* 0x0000003f3f3ff290 */ /* 0x000fe6000fffe03f */
[----:B------:R-:W-:Y:S04]  /*55ac0*/  STL.64 [R1+0x1a0], R64 ;  /* 0x0001a04001007387 */ /* 0x000fe80000100a00 */
[----:B------:R1:W-:Y:S04]  /*55ad0*/  STL.64 [R1+0x1a8], R66 ;  /* 0x0001a84201007387 */ /* 0x0003e80000100a00 */
[----:B------:R-:W-:Y:S04]  /*55ae0*/  STL.64 [R1+0x190], R60 ;  /* 0x0001903c01007387 */ /* 0x000fe80000100a00 */
[----:B------:R1:W-:Y:S02]  /*55af0*/  STL.64 [R1+0x198], R62 ;  /* 0x0001983e01007387 */ /* 0x0003e40000100a00 */
[C---:B-1----:R-:W-:Y:S02]  /*55b00*/  HMMA.1688.F32.TF32 R64, R68.reuse, R136, R56 ;  /* 0x000000884440723c */ /* 0x042fe40000081038 */
[----:B------:R-:W4:Y:S04]  /*55b10*/  LDL.LU R121, [R1+0xa04] ;  /* 0x000a040001797983 */ /* 0x000f280000300800 */
[----:B------:R-:W4:Y:S02]  /*55b20*/  LDL.LU R122, [R1+0xa08] ;  /* 0x000a0800017a7983 */ /* 0x000f240000300800 */
[----:B------:R-:W-:Y:S02]  /*55b30*/  HMMA.1688.F32.TF32 R60, R68, R132, R116 ;  /* 0x00000084443c723c */ /* 0x000fe40000081074 */
[----:B------:R-:W4:Y:S11]  /*55b40*/  LDL.LU R123, [R1+0xa0c] ;  /* 0x000a0c00017b7983 */ /* 0x000f360000300800 */
[----:B------:R-:W-:Y:S02]  /*55b50*/  @!UPT UIADD3 URZ, URZ, URZ, URZ ;  /* 0x0000003f3f3ff290 */ /* 0x000fe4000fffe03f */
[----:B------:R-:W-:Y:S04]  /*55b60*/  STL.64 [R1+0x180], R64 ;  /* 0x0001804001007387 */ /* 0x000fe80000100a00 */
[----:B------:R1:W-:Y:S04]  /*55b70*/  STL.64 [R1+0x188], R66 ;  /* 0x0001884201007387 */ /* 0x0003e80000100a00 */
[----:B------:R-:W-:Y:S04]  /*55b80*/  STL.64 [R1+0x60], R60 ;  /* 0x0000603c01007387 */ /* 0x000fe80000100a00 */
[----:B------:R1:W-:Y:S01]  /*55b90*/  STL.64 [R1+0x68], R62 ;  /* 0x0000683e01007387 */ /* 0x0003e20000100a00 */
[C---:B---3--:R-:W-:Y:S08]  /*55ba0*/  HMMA.1688.F32.TF32 R56, R72.reuse, R208, R124 ;  /* 0x000000d04838723c */ /* 0x048ff0000008107c */
[C---:B-1----:R-:W-:Y:S08]  /*55bb0*/  HMMA.1688.F32.TF32 R64, R72.reuse, R204, R216 ;  /* 0x000000cc4840723c */ /* 0x042ff000000810d8 */
        /* <DEDUP_REMOVED lines=10> */
[C---:B---3--:R-:W-:Y:S03]  /*55c60*/  HMMA.1688.F32.TF32 R60, R72.reuse, R188, R108 ;  /* 0x000000bc483c723c */ /* 0x048fe6000008106c */
        /* <DEDUP_REMOVED lines=8> */
[C---:B---3--:R-:W-:Y:S01]  /*55cf0*/  HMMA.1688.F32.TF32 R60, R72.reuse, R176, R80 ;  /* 0x000000b0483c723c */ /* 0x048fe20000081050 */
[----:B------:R1:W-:Y:S07]  /*55d00*/  STL.64 [R1+0x118], R58 ;  /* 0x0001183a01007387 */ /* 0x0003ee0000100a00 */
[C---:B-1----:R-:W-:Y:S08]  /*55d10*/  HMMA.1688.F32.TF32 R56, R72.reuse, R172, R32 ;  /* 0x000000ac4838723c */ /* 0x042ff00000081020 */
        /* <DEDUP_REMOVED lines=29> */
[----:B-1----:R-:W-:Y:S07]  /*55ef0*/  HMMA.1688.F32.TF32 R32, R72, R132, R92 ;  /* 0x000000844820723c */ /* 0x002fee000008105c */
[----:B------:R-:W-:Y:S04]  /*55f00*/  STL.64 [R1+0x20], R40 ;  /* 0x0000202801007387 */ /* 0x000fe80000100a00 */
[----:B------:R-:W-:Y:S04]  /*55f10*/  STL.64 [R1+0x28], R42 ;  /* 0x0000282a01007387 */ /* 0x000fe80000100a00 */
[----:B------:R-:W3:Y:S04]  /*55f20*/  LDL.LU R52, [R1+0xa10] ;  /* 0x000a100001347983 */ /* 0x000ee80000300800 */
[----:B------:R1:W-:Y:S04]  /*55f30*/  STL.64 [R1+0x10], R36 ;  /* 0x0000102401007387 */ /* 0x0003e80000100a00 */
[----:B------:R1:W-:Y:S04]  /*55f40*/  STL.64 [R1+0x18], R38 ;  /* 0x0000182601007387 */ /* 0x0003e80000100a00 */
[----:B------:R1:W-:Y:S04]  /*55f50*/  STL.64 [R1], R32 ;  /* 0x0000002001007387 */ /* 0x0003e80000100a00 */
        /* <DEDUP_REMOVED lines=28> */
[C---:B----4-:R-:W-:Y:S03]  /*56120*/  HMMA.1688.F32.TF32 R248, R244.reuse, R208, R120 ;  /* 0x000000d0f4f8723c */ /* 0x050fe60000081078 */
[----:B------:R-:W4:Y:S04]  /*56130*/  LDL.LU R120, [R1+0xaf0] ;  /* 0x000af00001787983 */ /* 0x000f280000300800 */
[----:B------:R-:W4:Y:S04]  /*56140*/  LDL.LU R121, [R1+0xaf4] ;  /* 0x000af40001797983 */ /* 0x000f280000300800 */
[----:B------:R-:W4:Y:S04]  /*56150*/  LDL.LU R122, [R1+0xaf8] ;  /* 0x000af800017a7983 */ /* 0x000f280000300800 */
[----:B------:R-:W4:Y:S08]  /*56160*/  LDL.LU R123, [R1+0xafc] ;  /* 0x000afc00017b7983 */ /* 0x000f300000300800 */
[----:B------:R-:W-:Y:S04]  /*56170*/  STL.64 [R1+0x3cc8], R250 ;  /* 0x003cc8fa01007387 */ /* 0x000fe80000100a00 */
[----:B------:R-:W-:Y:S01]  /*56180*/  STL.64 [R1+0x3cc0], R248 ;  /* 0x003cc0f801007387 */ /* 0x000fe20000100a00 */
[C---:B---3--:R-:W-:Y:S08]  /*56190*/  HMMA.1688.F32.TF32 R52, R244.reuse, R204, R52 ;  /* 0x000000ccf434723c */ /* 0x048ff00000081034 */
[C---:B--2---:R-:W-:Y:S11]  /*561a0*/  HMMA.1688.F32.TF32 R56, R244.reuse, R200, R48 ;  /* 0x000000c8f438723c */ /* 0x044ff60000081030 */
[----:B------:R-:W-:Y:S04]  /*561b0*/  @!UPT UIADD3 URZ, URZ, URZ, URZ ;  /* 0x0000003f3f3ff290 */ /* 0x000fe8000fffe03f */
[----:B------:R-:W-:Y:S04]  /*561c0*/  STL.64 [R1+0x3cd8], R54 ;  /* 0x003cd83601007387 */ /* 0x000fe80000100a00 */
[----:B------:R-:W-:Y:S04]  /*561d0*/  STL.64 [R1+0x3cd0], R52 ;  /* 0x003cd03401007387 */ /* 0x000fe80000100a00 */
[----:B------:R-:W2:Y:S04]  /*561e0*/  LDL.LU R48, [R1+0xb00] ;  /* 0x000b000001307983 */ /* 0x000ea80000300800 */
[----:B------:R-:W2:Y:S04]  /*561f0*/  LDL.LU R49, [R1+0xb04] ;  /* 0x000b040001317983 */ /* 0x000ea80000300800 */
[----:B------:R-:W2:Y:S04]  /*56200*/  LDL.LU R50, [R1+0xb08] ;  /* 0x000b080001327983 */ /* 0x000ea80000300800 */
[----:B------:R-:W2:Y:S01]  /*56210*/  LDL.LU R51, [R1+0xb0c] ;  /* 0x000b0c0001337983 */ /* 0x000ea20000300800 */
[C---:B------:R-:W-:Y:S08]  /*56220*/  HMMA.1688.F32.TF32 R60, R244.reuse, R196, R36 ;  /* 0x000000c4f43c723c */ /* 0x040ff00000081024 */
[C---:B------:R-:W-:Y:S08]  /*56230*/  HMMA.1688.F32.TF32 R64, R244.reuse, R192, R44 ;  /* 0x000000c0f440723c */ /* 0x040ff0000008102c */
[C---:B------:R-:W-:Y:S01]  /*56240*/  HMMA.1688.F32.TF32 R68, R244.reuse, R188, R96 ;  /* 0x000000bcf444723c */ /* 0x040fe20000081060 */
[----:B------:R-:W-:Y:S07]  /*56250*/  STL.64 [R1+0x3ce8], R58 ;  /* 0x003ce83a01007387 */ /* 0x000fee0000100a00 */
[C---:B------:R-:W-:Y:S01]  /*56260*/  HMMA.1688.F32.TF32 R72, R244.reuse, R184, R76 ;  /* 0x000000b8f448723c */ /* 0x040fe2000008104c */
[----:B------:R-:W-:Y:S04]  /*56270*/  STL.64 [R1+0x3ce0], R56 ;  /* 0x003ce03801007387 */ /* 0x000fe80000100a00 */
[----:B------:R-:W-:Y:S03]  /*56280*/  STL.64 [R1+0x3cf8], R62 ;  /* 0x003cf83e01007387 */ /* 0x000fe60000100a00 */
[C---:B------:R-:W-:Y:S01]  /*56290*/  HMMA.1688.F32.TF32 R76, R244.reuse, R180, R92 ;  /* 0x000000b4f44c723c */ /* 0x040fe2000008105c */
[----:B------:R-:W-:Y:S04]  /*562a0*/  STL.64 [R1+0x3cf0], R60 ;  /* 0x003cf03c01007387 */ /* 0x000fe80000100a00 */
[----:B------:R-:W-:Y:S04]  /*562b0*/  STL.64 [R1+0x3d08], R66 ;  /* 0x003d084201007387 */ /* 0x000fe80000100a00 */
[----:B------:R-:W-:Y:S04]  /*562c0*/  STL.64 [R1+0x3d00], R64 ;  /* 0x003d004001007387 */ /* 0x000fe80000100a00 */
[----:B------:R-:W3:Y:S04]  /*562d0*/  LDL.LU R96, [R1+0xb10] ;  /* 0x000b100001607983 */ /* 0x000ee80000300800 */
[----:B------:R-:W3:Y:S04]  /*562e0*/  LDL.LU R97, [R1+0xb14] ;  /* 0x000b140001617983 */ /* 0x000ee80000300800 */
[----:B------:R-:W3:Y:S04]  /*562f0*/  LDL.LU R98, [R1+0xb18] ;  /* 0x000b180001627983 */ /* 0x000ee80000300800 */
[----:B------:R-:W3:Y:S01]  /*56300*/  LDL.LU R99, [R1+0xb1c] ;  /* 0x000b1c0001637983 */ /* 0x000ee20000300800 */
[C---:B----4-:R-:W-:Y:S03]  /*56310*/  HMMA.1688.F32.TF32 R80, R244.reuse, R176, R120 ;  /* 0x000000b0f450723c */ /* 0x050fe60000081078 */
[----:B------:R-:W-:Y:S04]  /*56320*/  STL.64 [R1+0x3d18], R70 ;  /* 0x003d184601007387 */ /* 0x000fe80000100a00 */
[----:B------:R-:W-:Y:S04]  /*56330*/  STL.64 [R1+0x3d10], R68 ;  /* 0x003d104401007387 */ /* 0x000fe80000100a00 */
[----:B------:R-:W-:Y:S04]  /*56340*/  STL.64 [R1+0x3d28], R74 ;  /* 0x003d284a01007387 */ /* 0x000fe80000100a00 */
[----:B------:R-:W-:Y:S04]  /*56350*/  STL.64 [R1+0x3d20], R72 ;  /* 0x003d204801007387 */ /* 0x000fe80000100a00 */
        /* <DEDUP_REMOVED lines=20> */
[C---:B--2---:R-:W-:Y:S11]  /*564a0*/  HMMA.1688.F32.TF32 R84, R244.reuse, R172, R48 ;  /* 0x000000acf454723c */ /* 0x044ff60000081030 */
[----:B------:R-:W-:Y:S11]  /*564b0*/  @!UPT UIADD3 URZ, URZ, URZ, URZ ;  /* 0x0000003f3f3ff290 */ /* 0x000ff6000fffe03f */
[----:B------:R-:W-:Y:S01]  /*564c0*/  @!UPT UIADD3 URZ, URZ, URZ, URZ ;  /* 0x0000003f3f3ff290 */ /* 0x000fe2000fffe03f */
[----:B------:R-:W-:Y:S04]  /*564d0*/  STL.64 [R1+0x3d58], R86 ;  /* 0x003d585601007387 */ /* 0x000fe80000100a00 */
[----:B------:R-:W-:Y:S04]  /*564e0*/  STL.64 [R1+0x3d50], R84 ;  /* 0x003d505401007387 */ /* 0x000fe80000100a00 */
        /* <DEDUP_REMOVED lines=12> */
[C---:B---3--:R-:W-:Y:S08]  /*565b0*/  HMMA.1688.F32.TF32 R88, R244.reuse, R168, R96 ;  /* 0x000000a8f458723c */ /* 0x048ff00000081060 */
[C---:B----4-:R-:W-:Y:S11]  /*565c0*/  HMMA.1688.F32.TF32 R92, R244.reuse, R164, R92 ;  /* 0x000000a4f45c723c */ /* 0x050ff6000008105c */
[----:B------:R-:W-:Y:S04]  /*565d0*/  @!UPT UIADD3 URZ, URZ, URZ, URZ ;  /* 0x0000003f3f3ff290 */ /* 0x000fe8000fffe03f */
[----:B------:R-:W-:Y:S04]  /*565e0*/  STL.64 [R1+0x3d68], R90 ;  /* 0x003d685a01007387 */ /* 0x000fe80000100a00 */
[----:B------:R-:W-:Y:S01]  /*565f0*/  STL.64 [R1+0x3d60], R88 ;  /* 0x003d605801007387 */ /* 0x000fe20000100a00 */
[C---:B------:R-:W-:Y:S03]  /*56600*/  HMMA.1688.F32.TF32 R96, R244.reuse, R160, R120 ;  /* 0x000000a0f460723c */ /* 0x040fe60000081078 */
[----:B------:R-:W-:Y:S04]  /*56610*/  STL.64 [R1+0x3d78], R94 ;  /* 0x003d785e01007387 */ /* 0x000fe80000100a00 */
[----:B------:R-:W-:Y:S04]  /*56620*/  STL.64 [R1+0x3d70], R92 ;  /* 0x003d705c01007387 */ /* 0x000fe80000100a00 */
[----:B------:R-:W3:Y:S04]  /*56630*/  LDL.LU R120, [R1+0xbb0] ;  /* 0x000bb00001787983 */ /* 0x000ee80000300800 */
[----:B------:R-:W3:Y:S04]  /*56640*/  LDL.LU R121, [R1+0xbb4] ;  /* 0x000bb40001797983 */ /* 0x000ee80000300800 */
[----:B------:R-:W3:Y:S01]  /*56650*/  LDL.LU R122, [R1+0xbb8] ;  /* 0x000bb800017a7983 */ /* 0x000ee20000300800 */
[C---:B------:R-:W-:Y:S03]  /*56660*/  HMMA.1688.F32.TF32 R100, R244.reuse, R156, R100 ;  /* 0x0000009cf464723c */ /* 0x040fe60000081064 */
[----:B------:R-:W3:Y:S05]  /*56670*/  LDL.LU R123, [R1+0xbbc] ;  /* 0x000bbc00017b7983 */ /* 0x000eea0000300800 */
[C---:B------:R-:W-:Y:S01]  /*56680*/  HMMA.1688.F32.TF32 R104, R244.reuse, R152, R44 ;  /* 0x00000098f468723c */ /* 0x040fe2000008102c */
[----:B------:R-:W-:Y:S04]  /*56690*/  STL.64 [R1+0x3d88], R98 ;  /* 0x003d886201007387 */ /* 0x000fe80000100a00 */
[----:B------:R-:W-:Y:S10]  /*566a0*/  STL.64 [R1+0x3d80], R96 ;  /* 0x003d806001007387 */ /* 0x000ff40000100a00 */
[----:B------:R-:W-:Y:S04]  /*566b0*/  STL.64 [R1+0x3d98], R102 ;  /* 0x003d986601007387 */ /* 0x000fe80000100a00 */
[----:B------:R-:W-:Y:S04]  /*566c0*/  STL.64 [R1+0x3d90], R100 ;  /* 0x003d906401007387 */ /* 0x000fe80000100a00 */
[----:B------:R-:W4:Y:S04]  /*566d0*/  LDL.LU R44, [R1+0xb90] ;  /* 0x000b9000012c7983 */ /* 0x000f280000300800 */
[----:B------:R-:W4:Y:S04]  /*566e0*/  LDL.LU R45, [R1+0xb94] ;  /* 0x000b9400012d7983 */ /* 0x000f280000300800 */
[----:B------:R-:W4:Y:S04]  /*566f0*/  LDL.LU R46, [R1+0xb98] ;  /* 0x000b9800012e7983 */ /* 0x000f280000300800 */
[----:B------:R-:W4:Y:S04]  /*56700*/  LDL.LU R47, [R1+0xb9c] ;  /* 0x000b9c00012f7983 */ /* 0x000f280000300800 */
[----:B------:R-:W-:Y:S04]  /*56710*/  STL.64 [R1+0x3da8], R106 ;  /* 0x003da86a01007387 */ /* 0x000fe80000100a00 */
[----:B------:R-:W-:Y:S01]  /*56720*/  STL.64 [R1+0x3da0], R104 ;  /* 0x003da06801007387 */ /* 0x000fe20000100a00 */
[C---:B--2---:R-:W-:Y:S03]  /*56730*/  HMMA.1688.F32.TF32 R108, R244.reuse, R148, R48 ;  /* 0x00000094f46c723c */ /* 0x044fe60000081030 */
[----:B------:R-:W2:Y:S04]  /*56740*/  LDL.LU R48, [R1+0x20e0] ;  /* 0x0020e00001307983 */ /* 0x000ea80000300800 */
[----:B------:R-:W2:Y:S04]  /*56750*/  LDL.LU R49, [R1+0x20e4] ;  /* 0x0020e40001317983 */ /* 0x000ea80000300800 */
[----:B------:R-:W2:Y:S04]  /*56760*/  LDL.LU R50, [R1+0x20e8] ;  /* 0x0020e80001327983 */ /* 0x000ea80000300800 */
[----:B------:R-:W2:Y:S01]  /*56770*/  LDL.LU R51, [R1+0x20ec] ;  /* 0x0020ec0001337983 */ /* 0x000ea20000300800 */
[C---:B------:R-:W-:Y:S07]  /*56780*/  HMMA.1688.F32.TF32 R112, R244.reuse, R144, R40 ;  /* 0x00000090f470723c */ /* 0x040fee0000081028 */
[----:B------:R-:W-:Y:S04]  /*56790*/  STL.64 [R1+0x3db8], R110 ;  /* 0x003db86e01007387 */ /* 0x000fe80000100a00 */
[----:B------:R-:W-:Y:S01]  /*567a0*/  STL.64 [R1+0x3db0], R108 ;  /* 0x003db06c01007387 */ /* 0x000fe20000100a00 */
[C---:B------:R-:W-:Y:S11]  /*567b0*/  HMMA.1688.F32.TF32 R116, R244.reuse, R140, R36 ;  /* 0x0000008cf474723c */ /* 0x040ff60000081024 */
[----:B------:R-:W-:Y:S04]  /*567c0*/  STL.64 [R1+0x3dc8], R114 ;  /* 0x003dc87201007387 */ /* 0x000fe80000100a00 */
[----:B------:R-:W-:Y:S04]  /*567d0*/  STL.64 [R1+0x3dc0], R112 ;  /* 0x003dc07001007387 */ /* 0x000fe80000100a00 */
[----:B------:R-:W2:Y:S04]  /*567e0*/  LDL.LU R32, [R1+0x20d0] ;  /* 0x0020d00001207983 */ /* 0x000ea80000300800 */
[----:B------:R-:W2:Y:S04]  /*567f0*/  LDL.LU R33, [R1+0x20d4] ;  /* 0x0020d40001217983 */ /* 0x000ea80000300800 */
[----:B------:R-:W2:Y:S04]  /*56800*/  LDL.LU R34, [R1+0x20d8] ;  /* 0x0020d80001227983 */ /* 0x000ea80000300800 */
[----:B------:R-:W2:Y:S04]  /*56810*/  LDL.LU R35, [R1+0x20dc] ;  /* 0x0020dc0001237983 */ /* 0x000ea80000300800 */
[----:B------:R-:W-:Y:S04]  /*56820*/  STL [R1+0x3c70], R116 ;  /* 0x003c707401007387 */ /* 0x000fe80000100800 */
[----:B------:R-:W-:Y:S04]  /*56830*/  STL [R1+0x3c6c], R117 ;  /* 0x003c6c7501007387 */ /* 0x000fe80000100800 */
[----:B------:R-:W-:Y:S04]  /*56840*/  STL [R1+0x3c68], R118 ;  /* 0x003c687601007387 */ /* 0x000fe80000100800 */
[----:B------:R-:W-:Y:S04]  /*56850*/  STL [R1+0x3c64], R119 ;  /* 0x003c647701007387 */ /* 0x000fe80000100800 */
[----:B------:R-:W2:Y:S04]  /*56860*/  LDL.LU R40, [R1+0x20c0] ;  /* 0x0020c00001287983 */ /* 0x000ea80000300800 */
[----:B------:R-:W2:Y:S04]  /*56870*/  LDL.LU R41, [R1+0x20c4] ;  /* 0x0020c40001297983 */ /* 0x000ea80000300800 */
[----:B------:R-:W2:Y:S04]  /*56880*/  LDL.LU R42, [R1+0x20c8] ;  /* 0x0020c800012a7983 */ /* 0x000ea80000300800 */
[----:B------:R-:W2:Y:S01]  /*56890*/  LDL.LU R43, [R1+0x20cc] ;  /* 0x0020cc00012b7983 */ /* 0x000ea20000300800 */
[C---:B---3--:R-:W-:Y:S11]  /*568a0*/  HMMA.1688.F32.TF32 R120, R244.reuse, R136, R120 ;  /* 0x00000088f478723c */ /* 0x048ff60000081078 */
[----:B------:R-:W-:Y:S11]  /*568b0*/  @!UPT UIADD3 URZ, URZ, URZ, URZ ;  /* 0x0000003f3f3ff290 */ /* 0x000ff6000fffe03f */
[----:B------:R-:W-:Y:S01]  /*568c0*/  @!UPT UIADD3 URZ, URZ, URZ, URZ ;  /* 0x0000003f3f3ff290 */ /* 0x000fe2000fffe03f */
[----:B------:R-:W-:Y:S04]  /*568d0*/  STL [R1+0x3c80], R120 ;  /* 0x003c807801007387 */ /* 0x000fe80000100800 */
[----:B------:R-:W-:Y:S04]  /*568e0*/  STL [R1+0x3c7c], R121 ;  /* 0x003c7c7901007387 */ /* 0x000fe80000100800 */
[----:B------:R-:W-:Y:S04]  /*568f0*/  STL [R1+0x3c78], R122 ;  /* 0x003c787a01007387 */ /* 0x000fe80000100800 */
[----:B------:R-:W-:Y:S04]  /*56900*/  STL [R1+0x3c74], R123 ;  /* 0x003c747b01007387 */ /* 0x000fe80000100800 */
[----:B------:R-:W3:Y:S01]  /*56910*/  LDL.LU R36, [R1+0x20b0] ;  /* 0x0020b00001247983 */ /* 0x000ee20000300800 */
[----:B----4-:R-:W-:Y:S03]  /*56920*/  HMMA.1688.F32.TF32 R244, R244, R132, R44 ;  /* 0x00000084f4f4723c */ /* 0x010fe6000008102c */
[----:B------:R-:W3:Y:S04]  /*56930*/  LDL.LU R37, [R1+0x20b4] ;  /* 0x0020b40001257983 */ /* 0x000ee80000300800 */
[----:B------:R-:W3:Y:S04]  /*56940*/  LDL.LU R38, [R1+0x20b8] ;  /* 0x0020b80001267983 */ /* 0x000ee80000300800 */
[----:B------:R-:W3:Y:S11]  /*56950*/  LDL.LU R39, [R1+0x20bc] ;  /* 0x0020bc0001277983 */ /* 0x000ef60000300800 */
[----:B------:R-:W-:Y:S01]  /*56960*/  @!UPT UIADD3 URZ, URZ, URZ, URZ ;  /* 0x0000003f3f3ff290 */ /* 0x000fe2000fffe03f */
[----:B------:R-:W-:Y:S04]  /*56970*/  STL [R1+0x3c8c], R244 ;  /* 0x003c8cf401007387 */ /* 0x000fe80000100800 */
[----:B------:R-:W-:Y:S04]  /*56980*/  STL [R1+0x3c88], R245 ;  /* 0x003c88f501007387 */ /* 0x000fe80000100800 */
[----:B------:R-:W-:Y:S04]  /*56990*/  STL [R1+0x3c84], R246 ;  /* 0x003c84f601007387 */ /* 0x000fe80000100800 */
[----:B------:R-:W-:Y:S04]  /*569a0*/  STL [R1+0x3c60], R247 ;  /* 0x003c60f701007387 */ /* 0x000fe80000100800 */
[----:B------:R-:W4:Y:S01]  /*569b0*/  LDL.LU R44, [R1+0x20a0] ;  /* 0x0020a000012c7983 */ /* 0x000f220000300800 */
[C---:B--2---:R-:W-:Y:S11]  /*569c0*/  HMMA.1688.F32.TF32 R48, R240.reuse, R208, R48 ;  /* 0x000000d0f030723c */ /* 0x044ff60000081030 */
[----:B------:R-:W-:Y:S11]  /*569d0*/  @!UPT UIADD3 URZ, URZ, URZ, URZ ;  /* 0x0000003f3f3ff290 */ /* 0x000ff6000fffe03f */
[----:B------:R-:W-:Y:S01]  /*569e0*/  @!UPT UIADD3 URZ, URZ, URZ, URZ ;  /* 0x0000003f3f3ff290 */ /* 0x000fe2000fffe03f */
[----:B------:R1:W-:Y:S04]  /*569f0*/  STL.64 [R1+0x7a0], R48 ;  /* 0x0007a03001007387 */ /* 0x0003e80000100a00 */
[----:B------:R2:W-:Y:S04]  /*56a00*/  STL.64 [R1+0x7a8], R50 ;  /* 0x0007a83201007387 */ /* 0x0005e80000100a00 */
[----:B------:R-:W4:Y:S04]  /*56a10*/  LDL.LU R45, [R1+0x20a4] ;  /* 0x0020a400012d7983 */ /* 0x000f280000300800 */
[----:B------:R-:W4:Y:S04]  /*56a20*/  LDL.LU R46, [R1+0x20a8] ;  /* 0x0020a800012e7983 */ /* 0x000f280000300800 */
[----:B------:R-:W4:Y:S04]  /*56a30*/  LDL.LU R47, [R1+0x20ac] ;  /* 0x0020ac00012f7983 */ /* 0x000f280000300800 */
[----:B-1----:R-:W4:Y:S04]  /*56a40*/  LDL.LU R48, [R1+0x2090] ;  /* 0x0020900001307983 */ /* 0x002f280000300800 */
[----:B------:R-:W4:Y:S04]  /*56a50*/  LDL.LU R49, [R1+0x2094] ;  /* 0x0020940001317983 */ /* 0x000f280000300800 */
[----:B--2---:R-:W2:Y:S04]  /*56a60*/  LDL.LU R50, [R1+0x2098] ;  /* 0x0020980001327983 */ /* 0x004ea80000300800 */
[----:B------:R-:W2:Y:S01]  /*56a70*/  LDL.LU R51, [R1+0x209c] ;  /* 0x00209c0001337983 */ /* 0x000ea20000300800 */
        /* <DEDUP_REMOVED lines=14> */
[C---:B---3--:R-:W-:Y:S01]  /*56b60*/  HMMA.1688.F32.TF32 R32, R240.reuse, R196, R36 ;  /* 0x000000c4f020723c */ /* 0x048fe20000081024 */
[----:B------:R1:W-:Y:S11]  /*56b70*/  STL [R1+0x3c9c], R116 ;  /* 0x003c9c7401007387 */ /* 0x0003f60000100800 */
[----:B------:R-:W-:Y:S11]  /*56b80*/  @!UPT UIADD3 URZ, URZ, URZ, URZ ;  /* 0x0000003f3f3ff290 */ /* 0x000ff6000fffe03f */
[----:B------:R-:W-:Y:S01]  /*56b90*/  @!UPT UIADD3 URZ, URZ, URZ, URZ ;  /* 0x0000003f3f3ff290 */ /* 0x000fe2000fffe03f */
[----:B------:R-:W-:Y:S02]  /*56ba0*/  IMAD.MOV.U32 R117, RZ, RZ, R32 ;  /* 0x000000ffff757224 */ /* 0x000fe400078e0020 */
[----:B------:R-:W-:Y:S02]  /*56bb0*/  IMAD.MOV.U32 R118, RZ, RZ, R33 ;  /* 0x000000ffff767224 */ /* 0x000fe400078e0021 */
[----:B------:R-:W-:Y:S02]  /*56bc0*/  IMAD.MOV.U32 R119, RZ, RZ, R34 ;  /* 0x000000ffff777224 */ /* 0x000fe400078e0022 */
[----:B------:R-:W-:Y:S01]  /*56bd0*/  IMAD.MOV.U32 R247, RZ, RZ, R35 ;  /* 0x000000fffff77224 */ /* 0x000fe200078e0023 */
[----:B------:R3:W-:Y:S04]  /*56be0*/  STL [R1+0x3c98], R123 ;  /* 0x003c987b01007387 */ /* 0x0007e80000100800 */
[----:B------:R1:W-:Y:S04]  /*56bf0*/  STL [R1+0x3c94], R121 ;  /* 0x003c947901007387 */ /* 0x0003e80000100800 */
[----:B------:R1:W-:Y:S04]  /*56c00*/  STL [R1+0x3c90], R122 ;  /* 0x003c907a01007387 */ /* 0x0003e80000100800 */
[----:B------:R1:W-:Y:S04]  /*56c10*/  STL [R1+0x3cac], R120 ;  /* 0x003cac7801007387 */ /* 0x0003e80000100800 */
[----:B------:R1:W-:Y:S04]  /*56c20*/  STL [R1+0x3ca8], R246 ;  /* 0x003ca8f601007387 */ /* 0x0003e80000100800 */
[----:B------:R1:W-:Y:S04]  /*56c30*/  STL [R1+0x3ca4], R244 ;  /* 0x003ca4f401007387 */ /* 0x0003e80000100800 */
[----:B------:R1:W-:Y:S04]  /*56c40*/  STL [R1+0x3ca0], R245 ;  /* 0x003ca0f501007387 */ /* 0x0003e80000100800 */
[----:B------:R-:W-:Y:S04]  /*56c50*/  STL [R1+0x3cbc], R247 ;  /* 0x003cbcf701007387 */ /* 0x000fe80000100800 */
[----:B------:R1:W-:Y:S04]  /*56c60*/  STL [R1+0x3cb8], R119 ;  /* 0x003cb87701007387 */ /* 0x0003e80000100800 */
[----:B------:R1:W-:Y:S04]  /*56c70*/  STL [R1+0x3cb4], R118 ;  /* 0x003cb47601007387 */ /* 0x0003e80000100800 */
[----:B------:R1:W-:Y:S01]  /*56c80*/  STL [R1+0x3cb0], R117 ;  /* 0x003cb07501007387 */ /* 0x0003e20000100800 */
[C---:B----4-:R-:W-:Y:S11]  /*56c90*/  HMMA.1688.F32.TF32 R32, R240.reuse, R192, R44 ;  /* 0x000000c0f020723c */ /* 0x050ff6000008102c */
[----:B------:R-:W-:Y:S11]  /*56ca0*/  @!UPT UIADD3 URZ, URZ, URZ, URZ ;  /* 0x0000003f3f3ff290 */ /* 0x000ff6000fffe03f */
[----:B------:R-:W-:Y:S02]  /*56cb0*/  @!UPT UIADD3 URZ, URZ, URZ, URZ ;  /* 0x0000003f3f3ff290 */ /* 0x000fe4000fffe03f */
[----:B-1----:R-:W-:Y:S02]  /*56cc0*/  IMAD.MOV.U32 R116, RZ, RZ, R32 ;  /* 0x000000ffff747224 */ /* 0x002fe400078e0020 */
[----:B---3--:R-:W-:Y:S02]  /*56cd0*/  IMAD.MOV.U32 R123, RZ, RZ, R33 ;  /* 0x000000ffff7b7224 */ /* 0x008fe400078e0021 */
        /* <DEDUP_REMOVED lines=14> */
[----:B------:R-:W4:Y:S01]  /*56dc0*/  LDL.LU R39, [R1+0xcec] ;  /* 0x000cec0001277983 */ /* 0x000f220000300800 */
        /* <DEDUP_REMOVED lines=89> */
[----:B------:R-:W-:Y:S01]  /*57360*/  STL.64 [R1+0x3dd0], R120 ;  /* 0x003dd07801007387 */ /* 0x000fe20000100a00 */
[C---:B--2---:R-:W-:Y:S08]  /*57370*/  HMMA.1688.F32.TF32 R64, R240.reuse, R140, R64 ;  /* 0x0000008cf040723c */ /* 0x044ff00000081040 */
[C---:B---3--:R-:W-:Y:S08]  /*57380*/  HMMA.1688.F32.TF32 R68, R240.reuse, R144, R68 ;  /* 0x00000090f044723c */ /* 0x048ff00000081044 */
[C---:B----4-:R-:W-:Y:S08]  /*57390*/  HMMA.1688.F32.TF32 R72, R240.reuse, R148, R72 ;  /* 0x00000094f048723c */ /* 0x050ff00000081048 */
        /* <DEDUP_REMOVED lines=10> */
[C---:B------:R-:W-:Y:S01]  /*57440*/  HMMA.1688.F32.TF32 R92, R240.reuse, R168, R92 ;  /* 0x000000a8f05c723c */ /* 0x040fe2000008105c */
[----:B------:R-:W-:Y:S01]  /*57450*/  IMAD.MOV.U32 R247, RZ, RZ, R108 ;  /* 0x000000fffff77224 */ /* 0x000fe200078e006c */
[----:B------:R-:W-:Y:S04]  /*57460*/  STL.64 [R1+0x3df8], R118 ;  /* 0x003df87601007387 */ /* 0x000fe80000100a00 */
[----:B------:R-:W-:Y:S02]  /*57470*/  STL.64 [R1+0x3df0], R116 ;  /* 0x003df07401007387 */ /* 0x000fe40000100a00 */
[C---:B------:R-:W-:Y:S02]  /*57480*/  HMMA.1688.F32.TF32 R76, R240.reuse, R152, R76 ;  /* 0x00000098f04c723c */ /* 0x040fe4000008104c */
[----:B------:R-:W-:Y:S04]  /*57490*/  STL.64 [R1+0x3de8], R246 ;  /* 0x003de8f601007387 */ /* 0x000fe80000100a00 */
[----:B------:R-:W-:Y:S04]  /*574a0*/  STL.64 [R1+0x3de0], R244 ;  /* 0x003de0f401007387 */ /* 0x000fe80000100a00 */
[----:B------:R-:W-:Y:S04]  /*574b0*/  STL.64 [R1+0x730], R104 ;  /* 0x0007306801007387 */ /* 0x000fe80000100a00 */
[----:B------:R-:W-:Y:S01]  /*574c0*/  STL.64 [R1+0x738], R106 ;  /* 0x0007386a01007387 */ /* 0x000fe20000100a00 */
[C---:B------:R-:W-:Y:S03]  /*574d0*/  HMMA.1688.F32.TF32 R60, R240.reuse, R136, R60 ;  /* 0x00000088f03c723c */ /* 0x040fe6000008103c */
[----:B------:R-:W-:Y:S05]  /*574e0*/  STL.64 [R1+0x720], R100 ;  /* 0x0007206401007387 */ /* 0x000fea0000100a00 */
        /* <DEDUP_REMOVED lines=23> */
[----:B------:R1:W-:Y:S05]  /*57660*/  STL.64 [R1+0x688], R62 ;  /* 0x0006883e01007387 */ /* 0x0003ea0000100a00 */
[C---:B-1----:R-:W-:Y:S08]  /*57670*/  HMMA.1688.F32.TF32 R60, R236.reuse, R208, R52 ;  /* 0x000000d0ec3c723c */ /* 0x042ff00000081034 */
[C---:B------:R-:W-:Y:S01]  /*57680*/  HMMA.1688.F32.TF32 R52, R236.reuse, R200, R124 ;  /* 0x000000c8ec34723c */ /* 0x040fe2000008107c */
[----:B------:R-:W-:Y:S11]  /*57690*/  STL.64 [R1+0x3e00], R240 ;  /* 0x003e00f001007387 */ /* 0x000ff60000100a00 */
[----:B------:R-:W-:Y:S03]  /*576a0*/  @!UPT UIADD3 URZ, URZ, URZ, URZ ;  /* 0x0000003f3f3ff290 */ /* 0x000fe6000fffe03f */
        /* <DEDUP_REMOVED lines=22> */
[----:B------:R-:W-:Y:S04]  /*57810*/  STL.64 [R1+0x8c8], R42 ;  /* 0x0008c82a01007387 */ /* 0x000fe80000100a00 */
[----:B------:R-:W2:Y:S04]  /*57820*/  LDL.LU R44, [R1+0x2100] ;  /* 0x00210000012c7983 */ /* 0x000ea80000300800 */
[----:B------:R1:W-:Y:S04]  /*57830*/  STL.64 [R1+0x8b0], R36 ;  /* 0x0008b02401007387 */ /* 0x0003e80000100a00 */
[----:B------:R3:W-:Y:S05]  /*57840*/  STL.64 [R1+0x8b8], R38 ;  /* 0x0008b82601007387 */ /* 0x0007ea0000100a00 */
[----:B------:R4:W-:Y:S04]  /*57850*/  STL.64 [R1+0x8a0], R32 ;  /* 0x0008a02001007387 */ /* 0x0009e80000100a00 */
[----:B------:R1:W-:Y:S04]  /*57860*/  STL.64 [R1+0x8a8], R34 ;  /* 0x0008a82201007387 */ /* 0x0003e80000100a00 */
[----:B------:R-:W2:Y:S04]  /*57870*/  LDL.LU R45, [R1+0x2104] ;  /* 0x00210400012d7983 */ /* 0x000ea80000300800 */
[----:B------:R-:W2:Y:S04]  /*57880*/  LDL.LU R46, [R1+0x2108] ;  /* 0x00210800012e7983 */ /* 0x000ea80000300800 */
[----:B------:R-:W2:Y:S04]  /*57890*/  LDL.LU R47, [R1+0x210c] ;  /* 0x00210c00012f7983 */ /* 0x000ea80000300800 */
[----:B-1----:R-:W2:Y:S04]  /*578a0*/  LDL.LU R36, [R1+0x2110] ;  /* 0x0021100001247983 */ /* 0x002ea80000300800 */
        /* <DEDUP_REMOVED lines=115> */
[----:B------:R1:W-:Y:S04]  /*57fe0*/  STL.64 [R1+0x898], R234 ;  /* 0x000898ea01007387 */ /* 0x0003e80000100a00 */
[----:B-1----:R-:W2:Y:S04]  /*57ff0*/  LDL.LU.64 R234, [R1+0x4018] ;  /* 0x0040180001ea7983 */ /* 0x002ea80000300a00 */
[----:B------:R-:W2:Y:S01]  /*58000*/  LDL.LU.64 R232, [R1+0x4010] ;  /* 0x0040100001e87983 */ /* 0x000ea20000300a00 */
[C---:B------:R-:W-:Y:S08]  /*58010*/  HMMA.1688.F32.TF32 R240, R236.reuse, R164, R240 ;  /* 0x000000a4ecf0723c */ /* 0x040ff000000810f0 */
[C---:B---3--:R-:W-:Y:S08]  /*58020*/  HMMA.1688.F32.TF32 R244, R236.reuse, R160, R244 ;  /* 0x000000a0ecf4723c */ /* 0x048ff000000810f4 */
[C---:B------:R-:W-:Y:S07]  /*58030*/  HMMA.1688.F32.TF32 R112, R236.reuse, R148, R112 ;  /* 0x00000094ec70723c */ /* 0x040fee0000081070 */
[----:B------:R-:W-:Y:S04]  /*58040*/  STL.64 [R1+0x880], R240 ;  /* 0x000880f001007387 */ /* 0x000fe80000100a00 */
[----:B------:R1:W-:Y:S01]  /*58050*/  STL.64 [R1+0x888], R242 ;  /* 0x000888f201007387 */ /* 0x0003e20000100a00 */
[C---:B------:R-:W-:Y:S08]  /*58060*/  HMMA.1688.F32.TF32 R108, R236.reuse, R144, R108 ;  /* 0x00000090ec6c723c */ /* 0x040ff0000008106c */
        /* <DEDUP_REMOVED lines=21> */
[C---:B--2---:R-:W-:Y:S08]  /*581c0*/  HMMA.1688.F32.TF32 R96, R232.reuse, R208, R92 ;  /* 0x000000d0e860723c */ /* 0x044ff0000008105c */
        /* <DEDUP_REMOVED lines=37> */
[C---:B----4-:R-:W-:Y:S08]  /*58420*/  HMMA.1688.F32.TF32 R52, R232.reuse, R152, R32 ;  /* 0x00000098e834723c */ /* 0x050ff00000081020 */
        /* <DEDUP_REMOVED lines=126> */
[----:B--2---:R-:W-:Y:S08]  /*58c10*/  HMMA.1688.F32.TF32 R232, R232, R132, R244 ;  /* 0x00000084e8e8723c */ /* 0x004ff000000810f4 */
[C---:B------:R-:W-:Y:S11]  /*58c20*/  HMMA.1688.F32.TF32 R120, R228.reuse, R204, R120 ;  /* 0x000000cce478723c */ /* 0x040ff60000081078 */
[----:B------:R-:W-:Y:S04]  /*58c30*/  @!UPT UIADD3 URZ, URZ, URZ, URZ ;  /* 0x0000003f3f3ff290 */ /* 0x000fe8000fffe03f */
[----:B------:R-:W-:Y:S04]  /*58c40*/  STL.64 [R1+0x3e28], R234 ;  /* 0x003e28ea01007387 */ /* 0x000fe80000100a00 */
[----:B------:R3:W-:Y:S02]  /*58c50*/  STL.64 [R1+0x3e20], R232 ;  /* 0x003e20e801007387 */ /* 0x0007e40000100a00 */
[C---:B---3--:R-:W-:Y:S08]  /*58c60*/  HMMA.1688.F32.TF32 R232, R228.reuse, R208, R116 ;  /* 0x000000d0e4e8723c */ /* 0x048ff00000081074 */
        /* <DEDUP_REMOVED lines=31> */
[----:B------:R-:W-:Y:S07]  /*58e60*/  STL.64 [R1+0xbd8], R98 ;  /* 0x000bd86201007387 */ /* 0x000fee0000100a00 */
[C---:B------:R-:W-:Y:S01]  /*58e70*/  HMMA.1688.F32.TF32 R52, R228.reuse, R136, R248 ;  /* 0x00000088e434723c */ /* 0x040fe200000810f8 */
[----:B------:R-:W-:Y:S07]  /*58e80*/  STL.64 [R1+0xbc0], R92 ;  /* 0x000bc05c01007387 */ /* 0x000fee0000100a00 */
        /* <DEDUP_REMOVED lines=21> */
[----:B------:R-:W-:Y:S01]  /*58fe0*/  STL.64 [R1+0xb20], R52 ;  /* 0x000b203401007387 */ /* 0x000fe20000100a00 */
[C---:B-1----:R-:W-:Y:S03]  /*58ff0*/  HMMA.1688.F32.TF32 R56, R224.reuse, R208, R216 ;  /* 0x000000d0e038723c */ /* 0x042fe600000810d8 */
[----:B------:R4:W-:Y:S05]  /*59000*/  STL.64 [R1+0xb28], R54 ;  /* 0x000b283601007387 */ /* 0x0009ea0000100a00 */
[C---:B----4-:R-:W-:Y:S08]  /*59010*/  HMMA.1688.F32.TF32 R52, R224.reuse, R204, R32 ;  /* 0x000000cce034723c */ /* 0x050ff00000081020 */
[C---:B------:R-:W-:Y:S01]  /*59020*/  HMMA.1688.F32.TF32 R32, R224.reuse, R200, R40 ;  /* 0x000000c8e020723c */ /* 0x040fe20000081028 */
[----:B------:R-:W-:Y:S06]  /*59030*/  STL.64 [R1+0x3c30], R228 ;  /* 0x003c30e401007387 */ /* 0x000fec0000100a00 */
        /* <DEDUP_REMOVED lines=141> */
[C---:B------:R-:W-:Y:S08]  /*59910*/  HMMA.1688.F32.TF32 R216, R224.reuse, R180, R216 ;  /* 0x000000b4e0d8723c */ /* 0x040ff000000810d8 */
[C---:B------:R-:W-:Y:S08]  /*59920*/  HMMA.1688.F32.TF32 R124, R224.reuse, R184, R124 ;  /* 0x000000b8e07c723c */ /* 0x040ff0000008107c */
[C---:B------:R-:W-:Y:S11]  /*59930*/  HMMA.1688.F32.TF32 R228, R224.reuse, R176, R228 ;  /* 0x000000b0e0e4723c */ /* 0x040ff600000810e4 */
[----:B------:R-:W-:Y:S04]  /*59940*/  @!UPT UIADD3 URZ, URZ, URZ, URZ ;  /* 0x0000003f3f3ff290 */ /* 0x000fe8000fffe03f */
[----:B------:R-:W-:Y:S04]  /*59950*/  STL.64 [R1+0xd60], R124 ;  /* 0x000d607c01007387 */ /* 0x000fe80000100a00 */
[----:B------:R1:W-:Y:S01]  /*59960*/  STL.64 [R1+0xd68], R126 ;  /* 0x000d687e01007387 */ /* 0x0003e20000100a00 */
[C---:B------:R-:W-:Y:S03]  /*59970*/  HMMA.1688.F32.TF32 R236, R224.reuse, R168, R236 ;  /* 0x000000a8e0ec723c */ /* 0x040fe600000810ec */
        /* <DEDUP_REMOVED lines=11> */
[C---:B------:R-:W-:Y:S01]  /*59a30*/  HMMA.1688.F32.TF32 R232, R224.reuse, R160, R244 ;  /* 0x000000a0e0e8723c */ /* 0x040fe200000810f4 */
[----:B------:R-:W-:Y:S04]  /*59a40*/  STL.64 [R1+0xd20], R236 ;  /* 0x000d20ec01007387 */ /* 0x000fe80000100a00 */
[----:B------:R-:W-:Y:S10]  /*59a50*/  STL.64 [R1+0xd28], R238 ;  /* 0x000d28ee01007387 */ /* 0x000ff40000100a00 */
        /* <DEDUP_REMOVED lines=8> */
[C---:B-1----:R-:W-:Y:S08]  /*59ae0*/  HMMA.1688.F32.TF32 R116, R224.reuse, R144, R108 ;  /* 0x00000090e074723c */ /* 0x042ff0000008106c */
[C---:B------:R-:W-:Y:S08]  /*59af0*/  HMMA.1688.F32.TF32 R112, R224.reuse, R140, R104 ;  /* 0x0000008ce070723c */ /* 0x040ff00000081068 */
[C---:B------:R-:W-:Y:S08]  /*59b00*/  HMMA.1688.F32.TF32 R108, R224.reuse, R136, R100 ;  /* 0x00000088e06c723c */ /* 0x040ff00000081064 */
[----:B------:R-:W-:Y:S08]  /*59b10*/  HMMA.1688.F32.TF32 R104, R224, R132, R96 ;  /* 0x00000084e068723c */ /* 0x000ff00000081060 */
        /* <DEDUP_REMOVED lines=29> */
[C---:B----4-:R-:W-:Y:S01]  /*59cf0*/  HMMA.1688.F32.TF32 R52, R220.reuse, R160, R32 ;  /* 0x000000a0dc34723c */ /* 0x050fe20000081020 */
[----:B------:R-:W-:Y:S04]  /*59d00*/  STL.64 [R1+0xee8], R94 ;  /* 0x000ee85e01007387 */ /* 0x000fe80000100a00 */
[----:B------:R-:W-:Y:S03]  /*59d10*/  STL.64 [R1+0xed0], R88 ;  /* 0x000ed05801007387 */ /* 0x000fe60000100a00 */
        /* <DEDUP_REMOVED lines=26> */
[----:B------:R-:W-:Y:S04]  /*59ec0*/  STL.64 [R1+0xe28], R42 ;  /* 0x000e282a01007387 */ /* 0x000fe80000100a00 */
[----:B------:R-:W4:Y:S04]  /*59ed0*/  LDL.LU R52, [R1+0x18c0] ;  /* 0x0018c00001347983 */ /* 0x000f280000300800 */
[----:B------:R1:W-:Y:S04]  /*59ee0*/  STL.64 [R1+0xe10], R36 ;  /* 0x000e102401007387 */ /* 0x0003e80000100a00 */
[----:B------:R1:W-:Y:S05]  /*59ef0*/  STL.64 [R1+0xe18], R38 ;  /* 0x000e182601007387 */ /* 0x0003ea0000100a00 */
[----:B------:R1:W-:Y:S04]  /*59f00*/  STL.64 [R1+0xe00], R32 ;  /* 0x000e002001007387 */ /* 0x0003e80000100a00 */
[----:B------:R1:W-:Y:S04]  /*59f10*/  STL.64 [R1+0xe08], R34 ;  /* 0x000e082201007387 */ /* 0x0003e80000100a00 */
        /* <DEDUP_REMOVED lines=121> */
[----:B----4-:R-:W-:Y:S11]  /*5a6b0*/  HMMA.1688.F32.TF32 R220, R220, R132, R40 ;  /* 0x00000084dcdc723c */ /* 0x010ff60000081028 */
[----:B------:R-:W-:Y:S04]  /*5a6c0*/  @!UPT UIADD3 URZ, URZ, URZ, URZ ;  /* 0x0000003f3f3ff290 */ /* 0x000fe8000fffe03f */
[----:B------:R-:W-:Y:S04]  /*5a6d0*/  STL.64 [R1+0xdf0], R32 ;  /* 0x000df02001007387 */ /* 0x000fe80000100a00 */
[----:B------:R1:W-:Y:S04]  /*5a6e0*/  STL.64 [R1+0xdf8], R34 ;  /* 0x000df82201007387 */ /* 0x0003e80000100a00 */
[----:B-1----:R-:W2:Y:S04]  /*5a6f0*/  LDL.LU.64 R34, [R1+0x3fe8] ;  /* 0x003fe80001227983 */ /* 0x002ea80000300a00 */
[----:B------:R-:W-:Y:S04]  /*5a700*/  STL.64 [R1+0xde0], R36 ;  /* 0x000de02401007387 */ /* 0x000fe80000100a00 */
[----:B------:R1:W-:Y:S04]  /*5a710*/  STL.64 [R1+0xde8], R38 ;  /* 0x000de82601007387 */ /* 0x0003e80000100a00 */
[----:B-1----:R-:W3:Y:S04]  /*5a720*/  LDL.LU.64 R38, [R1+0x3fe0] ;  /* 0x003fe00001267983 */ /* 0x002ee80000300a00 */
[----:B------:R-:W4:Y:S04]  /*5a730*/  LDL.LU.64 R42, [R1+0x3fd8] ;  /* 0x003fd800012a7983 */ /* 0x000f280000300a00 */
[----:B------:R1:W-:Y:S04]  /*5a740*/  STL.64 [R1+0xdd0], R220 ;  /* 0x000dd0dc01007387 */ /* 0x0003e80000100a00 */
[----:B------:R1:W-:Y:S04]  /*5a750*/  STL.64 [R1+0xdd8], R222 ;  /* 0x000dd8de01007387 */ /* 0x0003e80000100a00 */
[----:B-1----:R-:W2:Y:S04]  /*5a760*/  LDL.LU R220, [R1+0x24d0] ;  /* 0x0024d00001dc7983 */ /* 0x002ea80000300800 */
[----:B------:R-:W2:Y:S04]  /*5a770*/  LDL.LU R221, [R1+0x24d4] ;  /* 0x0024d40001dd7983 */ /* 0x000ea80000300800 */
[----:B------:R-:W2:Y:S04]  /*5a780*/  LDL.LU R222, [R1+0x24d8] ;  /* 0x0024d80001de7983 */ /* 0x000ea80000300800 */
[----:B------:R-:W2:Y:S01]  /*5a790*/  LDL.LU R223, [R1+0x24dc] ;  /* 0x0024dc0001df7983 */ /* 0x000ea20000300800 */
[C---:B------:R-:W-:Y:S08]  /*5a7a0*/  HMMA.1688.F32.TF32 R48, R216.reuse, R208, R48 ;  /* 0x000000d0d830723c */ /* 0x040ff00000081030 */
[C---:B------:R-:W-:Y:S11]  /*5a7b0*/  HMMA.1688.F32.TF32 R44, R216.reuse, R204, R44 ;  /* 0x000000ccd82c723c */ /* 0x040ff6000008102c */
[----:B------:R-:W-:Y:S04]  /*5a7c0*/  @!UPT UIADD3 URZ, URZ, URZ, URZ ;  /* 0x0000003f3f3ff290 */ /* 0x000fe8000fffe03f */
[----:B------:R-:W-:Y:S04]  /*5a7d0*/  STL.64 [R1+0x1050], R48 ;  /* 0x0010503001007387 */ /* 0x000fe80000100a00 */
[----:B------:R1:W-:Y:S04]  /*5a7e0*/  STL.64 [R1+0x1058], R50 ;  /* 0x0010583201007387 */ /* 0x0003e80000100a00 */
[----:B-1----:R-:W3:Y:S04]  /*5a7f0*/  LDL.LU.64 R50, [R1+0x3fd0] ;  /* 0x003fd00001327983 */ /* 0x002ee80000300a00 */
[----:B------:R-:W-:Y:S04]  /*5a800*/  STL.64 [R1+0x1040], R44 ;  /* 0x0010402c01007387 */ /* 0x000fe80000100a00 */
[----:B------:R1:W-:Y:S04]  /*5a810*/  STL.64 [R1+0x1048], R46 ;  /* 0x0010482e01007387 */ /* 0x0003e80000100a00 */
[----:B-1----:R-:W3:Y:S01]  /*5a820*/  LDL.LU.64 R46, [R1+0x3fc8] ;  /* 0x003fc800012e7983 */ /* 0x002ee20000300a00 */
[C---:B------:R-:W-:Y:S08]  /*5a830*/  HMMA.1688.F32.TF32 R228, R216.reuse, R192, R228 ;  /* 0x000000c0d8e4723c */ /* 0x040ff000000810e4 */
[----:B------:R-:W-:Y:S08]  /*5a840*/  HMMA.1688.F32.TF32 R120, R216, R168, R120 ;  /* 0x000000a8d878723c */ /* 0x000ff00000081078 */
[----:B------:R-:W-:Y:S08]  /*5a850*/  HMMA.1688.F32.TF32 R56, R212, R188, R56 ;  /* 0x000000bcd438723c */ /* 0x000ff00000081038 */
[C---:B--2---:R-:W-:Y:S11]  /*5a860*/  HMMA.1688.F32.TF32 R220, R216.reuse, R200, R220 ;  /* 0x000000c8d8dc723c */ /* 0x044ff600000810dc */
[----:B------:R-:W-:Y:S11]  /*5a870*/  @!UPT UIADD3 URZ, URZ, URZ, URZ ;  /* 0x0000003f3f3ff290 */ /* 0x000ff6000fffe03f */
[----:B------:R-:W-:Y:S01]  /*5a880*/  @!UPT UIADD3 URZ, URZ, URZ, URZ ;  /* 0x0000003f3f3ff290 */ /* 0x000fe2000fffe03f */
[----:B------:R-:W-:Y:S04]  /*5a890*/  STL.64 [R1+0x1030], R220 ;  /* 0x001030dc01007387 */ /* 0x000fe80000100a00 */
[----:B------:R1:W-:Y:S02]  /*5a8a0*/  STL.64 [R1+0x1038], R222 ;  /* 0x001038de01007387 */ /* 0x0003e40000100a00 */
[C---:B-1----:R-:W-:Y:S08]  /*5a8b0*/  HMMA.1688.F32.TF32 R220, R216.reuse, R196, R224 ;  /* 0x000000c4d8dc723c */ /* 0x042ff000000810e0 */
[C---:B------:R-:W-:Y:S11]  /*5a8c0*/  HMMA.1688.F32.TF32 R224, R216.reuse, R188, R232 ;  /* 0x000000bcd8e0723c */ /* 0x040ff600000810e8 */
[----:B------:R-:W-:Y:S04]  /*5a8d0*/  @!UPT UIADD3 URZ, URZ, URZ, URZ ;  /* 0x0000003f3f3ff290 */ /* 0x000fe8000fffe03f */
        /* <DEDUP_REMOVED lines=25> */
[----:B------:R-:W-:Y:S01]  /*5aa70*/  HMMA.1688.F32.TF32 R84, R216, R132, R80 ;  /* 0x00000084d854723c */ /* 0x000fe20000081050 */
        /* <DEDUP_REMOVED lines=40> */
[----:B-1----:R-:W3:Y:S04]  /*5ad00*/  LDL.LU R56, [R1+0x2510] ;  /* 0x0025100001387983 */ /* 0x002ee80000300800 */
[----:B------:R1:W-:Y:S04]  /*5ad10*/  STL.64 [R1+0x1790], R60 ;  /* 0x0017903c01007387 */ /* 0x0003e80000100a00 */
[----:B------:R1:W-:Y:S04]  /*5ad20*/  STL.64 [R1+0x1798], R62 ;  /* 0x0017983e01007387 */ /* 0x0003e80000100a00 */
[----:B------:R1:W-:Y:S04]  /*5ad30*/  STL.64 [R1+0x17a0], R52 ;  /* 0x0017a03401007387 */ /* 0x0003e80000100a00 */
        /* <DEDUP_REMOVED lines=87> */
[----:B------:R-:W2:Y:S04]  /*5b2b0*/  LDL.LU R64, [R1+0x23d0] ;  /* 0x0023d00001407983 */ /* 0x000ea80000300800 */
[----:B------:R-:W-:Y:S04]  /*5b2c0*/  STL.64 [R1+0x1b00], R112 ;  /* 0x001b007001007387 */ /* 0x000fe80000100a00 */
[----:B------:R-:W-:Y:S04]  /*5b2d0*/  STL.64 [R1+0x1b08], R114 ;  /* 0x001b087201007387 */ /* 0x000fe80000100a00 */
[----:B------:R-:W-:Y:S04]  /*5b2e0*/  STL.64 [R1+0x1b30], R108 ;  /* 0x001b306c01007387 */ /* 0x000fe80000100a00 */
[----:B------:R1:W-:Y:S04]  /*5b2f0*/  STL.64 [R1+0x1b38], R110 ;  /* 0x001b386e01007387 */ /* 0x0003e80000100a00 */
[----:B------:R-:W2:Y:S04]  /*5b300*/  LDL.LU R65, [R1+0x23d4] ;  /* 0x0023d40001417983 */ /* 0x000ea80000300800 */
[----:B------:R-:W2:Y:S01]  /*5b310*/  LDL.LU R66, [R1+0x23d8] ;  /* 0x0023d80001427983 */ /* 0x000ea20000300800 */
[C---:B-1----:R-:W-:Y:S03]  /*5b320*/  HMMA.1688.F32.TF32 R108, R212.reuse, R156, R104 ;  /* 0x0000009cd46c723c */ /* 0x042fe60000081068 */
[----:B------:R-:W2:Y:S05]  /*5b330*/  LDL.LU R67, [R1+0x23dc] ;  /* 0x0023dc0001437983 */ /* 0x000eaa0000300800 */
        /* <DEDUP_REMOVED lines=10> */
[----:B------:R-:W3:Y:S04]  /*5b3e0*/  LDL.LU R60, [R1+0x1fd0] ;  /* 0x001fd000013c7983 */ /* 0x000ee80000300800 */
[----:B------:R-:W-:Y:S04]  /*5b3f0*/  STL.64 [R1+0x1c50], R96 ;  /* 0x001c506001007387 */ /* 0x000fe80000100a00 */
[----:B------:R-:W-:Y:S04]  /*5b400*/  STL.64 [R1+0x1c58], R98 ;  /* 0x001c586201007387 */ /* 0x000fe80000100a00 */
[----:B------:R-:W-:Y:S04]  /*5b410*/  STL.64 [R1+0x1c80], R92 ;  /* 0x001c805c01007387 */ /* 0x000fe80000100a00 */
[----:B------:R1:W-:Y:S04]  /*5b420*/  STL.64 [R1+0x1c88], R94 ;  /* 0x001c885e01007387 */ /* 0x0003e80000100a00 */
[----:B------:R-:W3:Y:S04]  /*5b430*/  LDL.LU R61, [R1+0x1fd4] ;  /* 0x001fd400013d7983 */ /* 0x000ee80000300800 */
[----:B------:R-:W3:Y:S04]  /*5b440*/  LDL.LU R62, [R1+0x1fd8] ;  /* 0x001fd800013e7983 */ /* 0x000ee80000300800 */
[----:B------:R-:W3:Y:S01]  /*5b450*/  LDL.LU R63, [R1+0x1fdc] ;  /* 0x001fdc00013f7983 */ /* 0x000ee20000300800 */
[C---:B-1----:R-:W-:Y:S08]  /*5b460*/  HMMA.1688.F32.TF32 R92, R212.reuse, R136, R88 ;  /* 0x00000088d45c723c */ /* 0x042ff00000081058 */
[----:B------:R-:W-:Y:S01]  /*5b470*/  HMMA.1688.F32.TF32 R88, R212, R132, R84 ;  /* 0x00000084d458723c */ /* 0x000fe20000081054 */
[----:B------:R-:W-:Y:S01]  /*5b480*/  IMAD.MOV.U32 R202, RZ, RZ, R21 ;  /* 0x000000ffffca7224 */ /* 0x000fe200078e0015 */
[----:B------:R-:W-:Y:S01]  /*5b490*/  LDS R212, [R0+0x26000] ;  /* 0x0260000000d47984 */ /* 0x000fe20000000800 */
[----:B------:R-:W-:-:S03]  /*5b4a0*/  IMAD.MOV.U32 R203, RZ, RZ, R20 ;  /* 0x000000ffffcb7224 */ /* 0x000fc600078e0014 */
[----:B------:R-:W-:Y:S02]  /*5b4b0*/  LDS R214, [R0+0x27000] ;  /* 0x0270000000d67984 */ /* 0x000fe40000000800 */
[C---:B------:R-:W-:Y:S02]  /*5b4c0*/  HMMA.1688.F32.TF32 R84, R124.reuse, R208, R80 ;  /* 0x000000d07c54723c */ /* 0x040fe40000081050 */
[----:B------:R-:W-:Y:S04]  /*5b4d0*/  LDS R213, [R252+0x26000] ;  /* 0x02600000fcd57984 */ /* 0x000fe80000000800 */
[----:B------:R-:W1:Y:S02]  /*5b4e0*/  LDS R215, [R252+0x27000] ;  /* 0x02700000fcd77984 */ /* 0x000e640000000800 */
        /* <DEDUP_REMOVED lines=8> */
[----:B------:R-:W4:Y:S04]  /*5b570*/  LDL.LU R248, [R1+0x2600] ;  /* 0x0026000001f87983 */ /* 0x000f280000300800 */
[----:B------:R-:W-:Y:S04]  /*5b580*/  STL.64 [R1+0x1f00], R80 ;  /* 0x001f005001007387 */ /* 0x000fe80000100a00 */
[----:B------:R-:W-:Y:S04]  /*5b590*/  STL.64 [R1+0x1f08], R82 ;  /* 0x001f085201007387 */ /* 0x000fe80000100a00 */
[----:B------:R-:W-:Y:S04]  /*5b5a0*/  STL.64 [R1+0x1f10], R76 ;  /* 0x001f104c01007387 */ /* 0x000fe80000100a00 */
[----:B------:R1:W-:Y:S04]  /*5b5b0*/  STL.64 [R1+0x1f18], R78 ;  /* 0x001f184e01007387 */ /* 0x0003e80000100a00 */
[----:B------:R-:W4:Y:S04]  /*5b5c0*/  LDL.LU R249, [R1+0x2604] ;  /* 0x0026040001f97983 */ /* 0x000f280000300800 */
[----:B------:R-:W4:Y:S04]  /*5b5d0*/  LDL.LU R250, [R1+0x2608] ;  /* 0x0026080001fa7983 */ /* 0x000f280000300800 */
[----:B------:R-:W4:Y:S01]  /*5b5e0*/  LDL.LU R251, [R1+0x260c] ;  /* 0x00260c0001fb7983 */ /* 0x000f220000300800 */
[C---:B-1----:R-:W-:Y:S08]  /*5b5f0*/  HMMA.1688.F32.TF32 R76, R124.reuse, R196, R72 ;  /* 0x000000c47c4c723c */ /* 0x042ff00000081048 */
[C---:B------:R-:W-:Y:S08]  /*5b600*/  HMMA.1688.F32.TF32 R72, R124.reuse, R192, R68 ;  /* 0x000000c07c48723c */ /* 0x040ff00000081044 */
[C---:B------:R-:W-:Y:S08]  /*5b610*/  HMMA.1688.F32.TF32 R68, R124.reuse, R188, R56 ;  /* 0x000000bc7c44723c */ /* 0x040ff00000081038 */
[C---:B------:R-:W-:Y:S01]  /*5b620*/  HMMA.1688.F32.TF32 R56, R124.reuse, R184, R52 ;  /* 0x000000b87c38723c */ /* 0x040fe20000081034 */
[----:B------:R-:W-:Y:S04]  /*5b630*/  STL.64 [R1+0x1f30], R76 ;  /* 0x001f304c01007387 */ /* 0x000fe80000100a00 */
[----:B------:R-:W-:Y:S04]  /*5b640*/  STL.64 [R1+0x1f38], R78 ;  /* 0x001f384e01007387 */ /* 0x000fe80000100a00 */
[----:B------:R-:W-:Y:S04]  /*5b650*/  STL.64 [R1+0x1f40], R72 ;  /* 0x001f404801007387 */ /* 0x000fe80000100a00 */
[----:B------:R-:W-:Y:S04]  /*5b660*/  STL.64 [R1+0x1f48], R74 ;  /* 0x001f484a01007387 */ /* 0x000fe80000100a00 */
[----:B------:R-:W4:Y:S04]  /*5b670*/  LDL.LU R52, [R1+0x25e0] ;  /* 0x0025e00001347983 */ /* 0x000f280000300800 */
[----:B------:R-:W-:Y:S04]  /*5b680*/  STL.64 [R1+0x1f50], R68 ;  /* 0x001f504401007387 */ /* 0x000fe80000100a00 */
[----:B------:R-:W-:Y:S04]  /*5b690*/  STL.64 [R1+0x1f58], R70 ;  /* 0x001f584601007387 */ /* 0x000fe80000100a00 */
[----:B------:R1:W-:Y:S04]  /*5b6a0*/  STL.64 [R1+0x1f60], R56 ;  /* 0x001f603801007387 */ /* 0x0003e80000100a00 */
[----:B------:R1:W-:Y:S04]  /*5b6b0*/  STL.64 [R1+0x1f68], R58 ;  /* 0x001f683a01007387 */ /* 0x0003e80000100a00 */
        /* <DEDUP_REMOVED lines=9> */
[----:B------:R-:W-:Y:S02]  /*5b750*/  @!UPT UIADD3 URZ, URZ, URZ, URZ ;  /* 0x0000003f3f3ff290 */ /* 0x000fe4000fffe03f */
[----:B------:R-:W-:Y:S02]  /*5b760*/  IMAD.MOV.U32 R25, RZ, RZ, R67 ;  /* 0x000000ffff197224 */ /* 0x000fe400078e0043 */
[----:B------:R-:W-:Y:S02]  /*5b770*/  IMAD.MOV.U32 R24, RZ, RZ, R66 ;  /* 0x000000ffff187224 */ /* 0x000fe400078e0042 */
[----:B------:R-:W-:Y:S02]  /*5b780*/  IMAD.MOV.U32 R21, RZ, RZ, R65 ;  /* 0x000000ffff157224 */ /* 0x000fe400078e0041 */
[----:B------:R-:W-:Y:S01]  /*5b790*/  IMAD.MOV.U32 R20, RZ, RZ, R64 ;  /* 0x000000ffff147224 */ /* 0x000fe200078e0040 */
[----:B------:R-:W-:Y:S04]  /*5b7a0*/  STL [R1+0x3bb4], R25 ;  /* 0x003bb41901007387 */ /* 0x000fe80000100800 */
[----:B------:R-:W-:Y:S04]  /*5b7b0*/  STL [R1+0x3bb0], R24 ;  /* 0x003bb01801007387 */ /* 0x000fe80000100800 */
[----:B------:R-:W-:Y:S04]  /*5b7c0*/  STL [R1+0x3bac], R21 ;  /* 0x003bac1501007387 */ /* 0x000fe80000100800 */
[----:B------:R-:W-:Y:S01]  /*5b7d0*/  STL [R1+0x3ba8], R20 ;  /* 0x003ba81401007387 */ /* 0x000fe20000100800 */
[C---:B---3--:R-:W-:Y:S11]  /*5b7e0*/  HMMA.1688.F32.TF32 R60, R124.reuse, R176, R60 ;  /* 0x000000b07c3c723c */ /* 0x048ff6000008103c */
[----:B------:R-:W-:Y:S11]  /*5b7f0*/  @!UPT UIADD3 URZ, URZ, URZ, URZ ;  /* 0x0000003f3f3ff290 */ /* 0x000ff6000fffe03f */
[----:B------:R-:W-:Y:S01]  /*5b800*/  @!UPT UIADD3 URZ, URZ, URZ, URZ ;  /* 0x0000003f3f3ff290 */ /* 0x000fe2000fffe03f */
[----:B------:R1:W-:Y:S04]  /*5b810*/  STL.64 [R1+0x1f80], R60 ;  /* 0x001f803c01007387 */ /* 0x0003e80000100a00 */
[----:B------:R2:W-:Y:S04]  /*5b820*/  STL.64 [R1+0x1f88], R62 ;  /* 0x001f883e01007387 */ /* 0x0005e80000100a00 */
[----:B------:R-:W3:Y:S04]  /*5b830*/  LDL.LU R0, [R1+0x3fc0] ;  /* 0x003fc00001007983 */ /* 0x000ee80000300800 */
[----:B-1----:R-:W3:Y:S04]  /*5b840*/  LDL.LU R60, [R1+0x25d0] ;  /* 0x0025d000013c7983 */ /* 0x002ee80000300800 */
[----:B------:R-:W3:Y:S04]  /*5b850*/  LDL.LU R61, [R1+0x25d4] ;  /* 0x0025d400013d7983 */ /* 0x000ee80000300800 */
[----:B--2---:R-:W3:Y:S04]  /*5b860*/  LDL.LU R62, [R1+0x25d8] ;  /* 0x0025d800013e7983 */ /* 0x004ee80000300800 */
[----:B------:R-:W3:Y:S01]  /*5b870*/  LDL.LU R63, [R1+0x25dc] ;  /* 0x0025dc00013f7983 */ /* 0x000ee20000300800 */
[----:B----4-:R-:W-:Y:S03]  /*5b880*/  HMMA.1688.F32.TF32 R64, R124, R172, R248 ;  /* 0x000000ac7c40723c */ /* 0x010fe600000810f8 */
[----:B------:R-:W3:Y:S04]  /*5b890*/  LDL.LU R248, [R1+0x25c0] ;  /* 0x0025c00001f87983 */ /* 0x000ee80000300800 */
[----:B------:R-:W3:Y:S04]  /*5b8a0*/  LDL.LU R249, [R1+0x25c4] ;  /* 0x0025c40001f97983 */ /* 0x000ee80000300800 */
[----:B------:R-:W3:Y:S04]  /*5b8b0*/  LDL.LU R250, [R1+0x25c8] ;  /* 0x0025c80001fa7983 */ /* 0x000ee80000300800 */
[----:B------:R-:W3:Y:S09]  /*5b8c0*/  LDL.LU R251, [R1+0x25cc] ;  /* 0x0025cc0001fb7983 */ /* 0x000ef20000300800 */
        /* <DEDUP_REMOVED lines=8> */
[C---:B------:R-:W-:Y:S08]  /*5b950*/  HMMA.1688.F32.TF32 R52, R124.reuse, R164, R52 ;  /* 0x000000a47c34723c */ /* 0x040ff00000081034 */
[----:B------:R-:W-:Y:S11]  /*5b960*/  HMMA.1688.F32.TF32 R56, R124, R168, R56 ;  /* 0x000000a87c38723c */ /* 0x000ff60000081038 */
[----:B------:R-:W-:Y:S05]  /*5b970*/  @!UPT UIADD3 URZ, URZ, URZ, URZ ;  /* 0x0000003f3f3ff290 */ /* 0x000fea000fffe03f */
[----:B------:R-:W-:-:S07]  /*5b980*/  IMAD.MOV.U32 R36, RZ, RZ, R52 ;  /* 0x000000ffff247224 */ /* 0x000fce00078e0034 */
[----:B------:R1:W-:Y:S04]  /*5b990*/  STL.64 [R1+0x1fb0], R56 ;  /* 0x001fb03801007387 */ /* 0x0003e80000100a00 */
[----:B------:R4:W-:Y:S04]  /*5b9a0*/  STL.64 [R1+0x1fb8], R58 ;  /* 0x001fb83a01007387 */ /* 0x0009e80000100a00 */
[----:B-1----:R-:W2:Y:S04]  /*5b9b0*/  LDL.LU R56, [R1+0x25b0] ;  /* 0x0025b00001387983 */ /* 0x002ea80000300800 */
[----:B------:R-:W2:Y:S04]  /*5b9c0*/  LDL.LU R57, [R1+0x25b4] ;  /* 0x0025b40001397983 */ /* 0x000ea80000300800 */
[----:B----4-:R-:W2:Y:S04]  /*5b9d0*/  LDL.LU R58, [R1+0x25b8] ;  /* 0x0025b800013a7983 */ /* 0x010ea80000300800 */
[----:B------:R-:W2:Y:S01]  /*5b9e0*/  LDL.LU R59, [R1+0x25bc] ;  /* 0x0025bc00013b7983 */ /* 0x000ea20000300800 */
[----:B------:R-:W-:-:S02]  /*5b9f0*/  IMAD.MOV.U32 R40, RZ, RZ, R53 ;  /* 0x000000ffff287224 */ /* 0x000fc400078e0035 */
[----:B------:R-:W-:Y:S01]  /*5ba00*/  IMAD.MOV.U32 R41, RZ, RZ, R54 ;  /* 0x000000ffff297224 */ /* 0x000fe200078e0036 */
[----:B------:R-:W4:Y:S01]  /*5ba10*/  LDL.LU R52, [R1+0x25a0] ;  /* 0x0025a00001347983 */ /* 0x000f220000300800 */
[----:B------:R-:W-:-:S03]  /*5ba20*/  IMAD.MOV.U32 R37, RZ, RZ, R55 ;  /* 0x000000ffff257224 */ /* 0x000fc600078e0037 */
[----:B------:R-:W4:Y:S04]  /*5ba30*/  LDL.LU R53, [R1+0x25a4] ;  /* 0x0025a40001357983 */ /* 0x000f280000300800 */
[----:B------:R-:W4:Y:S04]  /*5ba40*/  LDL.LU R54, [R1+0x25a8] ;  /* 0x0025a80001367983 */ /* 0x000f280000300800 */
[----:B------:R-:W4:Y:S04]  /*5ba50*/  LDL.LU R55, [R1+0x25ac] ;  /* 0x0025ac0001377983 */ /* 0x000f280000300800 */
[----:B------:R-:W-:Y:S04]  /*5ba60*/  STL [R1+0x3bd4], R37 ;  /* 0x003bd42501007387 */ /* 0x000fe80000100800 */
[----:B------:R-:W-:Y:S04]  /*5ba70*/  STL [R1+0x3bd0], R41 ;  /* 0x003bd02901007387 */ /* 0x000fe80000100800 */
[----:B------:R-:W-:Y:S04]  /*5ba80*/  STL [R1+0x3bcc], R40 ;  /* 0x003bcc2801007387 */ /* 0x000fe80000100800 */
[----:B------:R1:W-:Y:S01]  /*5ba90*/  STL [R1+0x3bc8], R36 ;  /* 0x003bc82401007387 */ /* 0x0003e20000100800 */
[C---:B---3--:R-:W-:Y:S11]  /*5baa0*/  HMMA.1688.F32.TF32 R60, R124.reuse, R160, R60 ;  /* 0x000000a07c3c723c */ /* 0x048ff6000008103c */
        /* <DEDUP_REMOVED lines=9> */
[----:B------:R2:W-:Y:S01]  /*5bb40*/  STL [R1+0x3bd8], R21 ;  /* 0x003bd81501007387 */ /* 0x0005e20000100800 */
[----:B------:R-:W-:Y:S03]  /*5bb50*/  HMMA.1688.F32.TF32 R60, R124, R156, R248 ;  /* 0x0000009c7c3c723c */ /* 0x000fe600000810f8 */
[----:B------:R-:W3:Y:S04]  /*5bb60*/  LDL.LU R248, [R1+0x2590] ;  /* 0x0025900001f87983 */ /* 0x000ee80000300800 */
[----:B------:R-:W3:Y:S04]  /*5bb70*/  LDL.LU R249, [R1+0x2594] ;  /* 0x0025940001f97983 */ /* 0x000ee80000300800 */
[----:B------:R-:W3:Y:S04]  /*5bb80*/  LDL.LU R250, [R1+0x2598] ;  /* 0x0025980001fa7983 */ /* 0x000ee80000300800 */
[----:B------:R-:W3:Y:S09]  /*5bb90*/  LDL.LU R251, [R1+0x259c] ;  /* 0x00259c0001fb7983 */ /* 0x000ef20000300800 */
[----:B-1----:R-:W-:-:S02]  /*5bba0*/  IMAD.MOV.U32 R36, RZ, RZ, R63 ;  /* 0x000000ffff247224 */ /* 0x002fc400078e003f */
[----:B------:R-:W-:Y:S02]  /*5bbb0*/  IMAD.MOV.U32 R40, RZ, RZ, R62 ;  /* 0x000000ffff287224 */ /* 0x000fe400078e003e */
[----:B------:R-:W-:Y:S02]  /*5bbc0*/  IMAD.MOV.U32 R37, RZ, RZ, R60 ;  /* 0x000000ffff257224 */ /* 0x000fe400078e003c */
[----:B------:R-:W-:Y:S01]  /*5bbd0*/  IMAD.MOV.U32 R41, RZ, RZ, R61 ;  /* 0x000000ffff297224 */ /* 0x000fe200078e003d */
[----:B------:R1:W-:Y:S04]  /*5bbe0*/  STL [R1+0x3bf4], R36 ;  /* 0x003bf42401007387 */ /* 0x0003e80000100800 */
[----:B------:R1:W-:Y:S04]  /*5bbf0*/  STL [R1+0x3bf0], R40 ;  /* 0x003bf02801007387 */ /* 0x0003e80000100800 */
[----:B------:R1:W-:Y:S04]  /*5bc00*/  STL [R1+0x3bec], R37 ;  /* 0x003bec2501007387 */ /* 0x0003e80000100800 */
[----:B------:R1:W-:Y:S01]  /*5bc10*/  STL [R1+0x3be8], R41 ;  /* 0x003be82901007387 */ /* 0x0003e20000100800 */
[C---:B--2---:R-:W-:Y:S08]  /*5bc20*/  HMMA.1688.F32.TF32 R56, R124.reuse, R152, R56 ;  /* 0x000000987c38723c */ /* 0x044ff00000081038 */
[----:B----4-:R-:W-:Y:S11]  /*5bc30*/  HMMA.1688.F32.TF32 R52, R124, R148, R52 ;  /* 0x000000947c34723c */ /* 0x010ff60000081034 */
[----:B------:R-:W-:Y:S05]  /*5bc40*/  @!UPT UIADD3 URZ, URZ, URZ, URZ ;  /* 0x0000003f3f3ff290 */ /* 0x000fea000fffe03f */
        /* <DEDUP_REMOVED lines=16> */
[----:B------:R-:W4:Y:S04]  /*5bd50*/  LDL.LU R72, [R1+0x2580] ;  /* 0x0025800001487983 */ /* 0x000f280000300800 */
[----:B------:R-:W4:Y:S04]  /*5bd60*/  LDL.LU R73, [R1+0x2584] ;  /* 0x0025840001497983 */ /* 0x000f280000300800 */
[----:B------:R-:W4:Y:S04]  /*5bd70*/  LDL.LU R74, [R1+0x2588] ;  /* 0x00258800014a7983 */ /* 0x000f280000300800 */
[----:B------:R-:W4:Y:S04]  /*5bd80*/  LDL.LU R75, [R1+0x258c] ;  /* 0x00258c00014b7983 */ /* 0x000f280000300800 */
[----:B------:R1:W-:Y:S04]  /*5bd90*/  STL [R1+0x3c14], R44 ;  /* 0x003c142c01007387 */ /* 0x0003e80000100800 */
[----:B------:R1:W-:Y:S04]  /*5bda0*/  STL [R1+0x3c10], R45 ;  /* 0x003c102d01007387 */ /* 0x0003e80000100800 */
[----:B------:R1:W-:Y:S04]  /*5bdb0*/  STL [R1+0x3c0c], R48 ;  /* 0x003c0c3001007387 */ /* 0x0003e80000100800 */
[----:B------:R1:W-:Y:S04]  /*5bdc0*/  STL [R1+0x3c08], R49 ;  /* 0x003c083101007387 */ /* 0x0003e80000100800 */
        /* <DEDUP_REMOVED lines=17> */
[----:B-1----:R-:W-:-:S02]  /*5bee0*/  IMAD.MOV.U32 R36, RZ, RZ, R52 ;  /* 0x000000ffff247224 */ /* 0x002fc400078e0034 */
[----:B------:R-:W-:Y:S01]  /*5bef0*/  IMAD.MOV.U32 R40, RZ, RZ, R53 ;  /* 0x000000ffff287224 */ /* 0x000fe200078e0035 */
[----:B------:R-:W3:Y:S01]  /*5bf00*/  LDL.LU R52, [R1+0x1670] ;  /* 0x0016700001347983 */ /* 0x000ee20000300800 */
[----:B------:R-:W-:Y:S02]  /*5bf10*/  IMAD.MOV.U32 R37, RZ, RZ, R54 ;  /* 0x000000ffff257224 */ /* 0x000fe400078e0036 */
[----:B------:R-:W-:Y:S01]  /*5bf20*/  IMAD.MOV.U32 R41, RZ, RZ, R55 ;  /* 0x000000ffff297224 */ /* 0x000fe200078e0037 */
[----:B------:R-:W3:Y:S04]  /*5bf30*/  LDL.LU R53, [R1+0x1674] ;  /* 0x0016740001357983 */ /* 0x000ee80000300800 */
[----:B------:R-:W3:Y:S04]  /*5bf40*/  LDL.LU R54, [R1+0x1678] ;  /* 0x0016780001367983 */ /* 0x000ee80000300800 */
[----:B------:R-:W3:Y:S04]  /*5bf50*/  LDL.LU R55, [R1+0x167c] ;  /* 0x00167c0001377983 */ /* 0x000ee80000300800 */
[----:B------:R-:W-:Y:S01]  /*5bf60*/  STL [R1+0x3c18], R36 ;  /* 0x003c182401007387 */ /* 0x000fe20000100800 */
[C---:B--2---:R-:W-:Y:S08]  /*5bf70*/  HMMA.1688.F32.TF32 R60, R124.reuse, R136, R60 ;  /* 0x000000887c3c723c */ /* 0x044ff0000008103c */
[----:B----4-:R-:W-:Y:S11]  /*5bf80*/  HMMA.1688.F32.TF32 R68, R124, R132, R68 ;  /* 0x000000847c44723c */ /* 0x010ff60000081044 */
[----:B------:R-:W-:Y:S05]  /*5bf90*/  @!UPT UIADD3 URZ, URZ, URZ, URZ ;  /* 0x0000003f3f3ff290 */ /* 0x000fea000fffe03f */
[----:B------:R-:W-:Y:S02]  /*5bfa0*/  IMAD.MOV.U32 R44, RZ, RZ, R60 ;  /* 0x000000ffff2c7224 */ /* 0x000fe400078e003c */
[----:B------:R-:W-:Y:S01]  /*5bfb0*/  IMAD.MOV.U32 R45, RZ, RZ, R61 ;  /* 0x000000ffff2d7224 */ /* 0x000fe200078e003d */
[----:B------:R-:W2:Y:S01]  /*5bfc0*/  LDL.LU R60, [R1+0x1660] ;  /* 0x00166000013c7983 */ /* 0x000ea20000300800 */
[----:B------:R-:W-:Y:S02]  /*5bfd0*/  IMAD.MOV.U32 R48, RZ, RZ, R62 ;  /* 0x000000ffff307224 */ /* 0x000fe400078e003e */
[----:B------:R-:W-:Y:S01]  /*5bfe0*/  IMAD.MOV.U32 R49, RZ, RZ, R63 ;  /* 0x000000ffff317224 */ /* 0x000fe200078e003f */
[----:B------:R-:W2:Y:S04]  /*5bff0*/  LDL.LU R61, [R1+0x1664] ;  /* 0x00166400013d7983 */ /* 0x000ea80000300800 */
[----:B------:R-:W2:Y:S04]  /*5c000*/  LDL.LU R62, [R1+0x1668] ;  /* 0x00166800013e7983 */ /* 0x000ea80000300800 */
[----:B------:R-:W2:Y:S01]  /*5c010*/  LDL.LU R63, [R1+0x166c] ;  /* 0x00166c00013f7983 */ /* 0x000ea20000300800 */
[----:B------:R-:W-:-:S02]  /*5c020*/  IMAD.MOV.U32 R33, RZ, RZ, R68 ;  /* 0x000000ffff217224 */ /* 0x000fc400078e0044 */
[----:B------:R-:W-:Y:S02]  /*5c030*/  IMAD.MOV.U32 R32, RZ, RZ, R69 ;  /* 0x000000ffff207224 */ /* 0x000fe400078e0045 */
[----:B------:R-:W-:Y:S02]  /*5c040*/  IMAD.MOV.U32 R29, RZ, RZ, R70 ;  /* 0x000000ffff1d7224 */ /* 0x000fe400078e0046 */
[----:B------:R-:W-:Y:S02]  /*5c050*/  IMAD.MOV.U32 R28, RZ, RZ, R71 ;  /* 0x000000ffff1c7224 */ /* 0x000fe400078e0047 */
[C---:B------:R-:W-:Y:S01]  /*5c060*/  HMMA.1688.F32.TF32 R68, R128.reuse, R208, R56 ;  /* 0x000000d08044723c */ /* 0x040fe20000081038 */
[----:B------:R-:W4:Y:S11]  /*5c070*/  LDL.LU R56, [R1+0x1650] ;  /* 0x0016500001387983 */ /* 0x000f360000300800 */
[----:B------:R-:W-:Y:S11]  /*5c080*/  @!UPT UIADD3 URZ, URZ, URZ, URZ ;  /* 0x0000003f3f3ff290 */ /* 0x000ff6000fffe03f */
[----:B------:R-:W-:Y:S04]  /*5c090*/  STL.64 [R1+0x2430], R68 ;  /* 0x0024304401007387 */ /* 0x000fe80000100a00 */
[----:B------:R1:W-:Y:S04]  /*5c0a0*/  STL.64 [R1+0x2438], R70 ;  /* 0x0024384601007387 */ /* 0x0003e80000100a00 */
[----:B------:R-:W4:Y:S04]  /*5c0b0*/  LDL.LU R57, [R1+0x1654] ;  /* 0x0016540001397983 */ /* 0x000f280000300800 */
[----:B------:R-:W4:Y:S01]  /*5c0c0*/  LDL.LU R58, [R1+0x1658] ;  /* 0x00165800013a7983 */ /* 0x000f220000300800 */
[C---:B-1----:R-:W-:Y:S08]  /*5c0d0*/  HMMA.1688.F32.TF32 R68, R128.reuse, R204, R64 ;  /* 0x000000cc8044723c */ /* 0x042ff00000081040 */
[C---:B---3--:R-:W-:Y:S11]  /*5c0e0*/  HMMA.1688.F32.TF32 R64, R128.reuse, R200, R248 ;  /* 0x000000c88040723c */ /* 0x048ff600000810f8 */
[----:B------:R-:W-:Y:S11]  /*5c0f0*/  @!UPT UIADD3 URZ, URZ, URZ, URZ ;  /* 0x0000003f3f3ff290 */ /* 0x000ff6000fffe03f */
[----:B------:R-:W-:Y:S01]  /*5c100*/  @!UPT UIADD3 URZ, URZ, URZ, URZ ;  /* 0x0000003f3f3ff290 */ /* 0x000fe2000fffe03f */
[----:B------:R-:W-:Y:S04]  /*5c110*/  STL.64 [R1+0x2410], R64 ;  /* 0x0024104001007387 */ /* 0x000fe80000100a00 */
[----:B------:R-:W-:Y:S04]  /*5c120*/  STL.64 [R1+0x2420], R68 ;  /* 0x0024204401007387 */ /* 0x000fe80000100a00 */
[----:B------:R-:W-:Y:S04]  /*5c130*/  STL.64 [R1+0x2428], R70 ;  /* 0x0024284601007387 */ /* 0x000fe80000100a00 */
[----:B------:R-:W-:Y:S04]  /*5c140*/  STL [R1+0x2418], R66 ;  /* 0x0024184201007387 */ /* 0x000fe80000100800 */
[----:B------:R-:W3:Y:S04]  /*5c150*/  LDL.LU R248, [R1+0x1640] ;  /* 0x0016400001f87983 */ /* 0x000ee80000300800 */
[----:B------:R-:W3:Y:S04]  /*5c160*/  LDL.LU R249, [R1+0x1644] ;  /* 0x0016440001f97983 */ /* 0x000ee80000300800 */
[----:B------:R-:W3:Y:S01]  /*5c170*/  LDL.LU R250, [R1+0x1648] ;  /* 0x0016480001fa7983 */ /* 0x000ee20000300800 */
[----:B------:R-:W-:Y:S01]  /*5c180*/  HMMA.1688.F32.TF32 R52, R128, R196, R52 ;  /* 0x000000c48034723c */ /* 0x000fe20000081034 */
[----:B------:R-:W-:-:S02]  /*5c190*/  IMAD.MOV.U32 R59, RZ, RZ, R0 ;  /* 0x000000ffff3b7224 */ /* 0x000fc400078e0000 */
[----:B------:R-:W-:Y:S02]  /*5c1a0*/  IMAD.MOV.U32 R0, RZ, RZ, R67 ;  /* 0x000000ffff007224 */ /* 0x000fe400078e0043 */
[----:B------:R-:W-:-:S03]  /*5c1b0*/  IMAD.MOV.U32 R251, RZ, RZ, R2 ;  /* 0x000000fffffb7224 */ /* 0x000fc600078e0002 */
[----:B------:R-:W-:Y:S11]  /*5c1c0*/  STL [R1+0x3a88], R0 ;  /* 0x003a880001007387 */ /* 0x000ff60000100800 */
[----:B------:R-:W-:Y:S05]  /*5c1d0*/  @!UPT UIADD3 URZ, URZ, URZ, URZ ;  /* 0x0000003f3f3ff290 */ /* 0x000fea000fffe03f */
[----:B------:R-:W-:Y:S02]  /*5c1e0*/  IMAD.MOV.U32 R2, RZ, RZ, R52 ;  /* 0x000000ffff027224 */ /* 0x000fe400078e0034 */
[----:B------:R-:W-:Y:S01]  /*5c1f0*/  IMAD.MOV.U32 R209, RZ, RZ, R53 ;  /* 0x000000ffffd17224 */ /* 0x000fe200078e0035 */
[----:B------:R-:W3:Y:S01]  /*5c200*/  LDL.LU R52, [R1+0x1630] ;  /* 0x0016300001347983 */ /* 0x000ee20000300800 */
[----:B------:R-:W-:Y:S02]  /*5c210*/  IMAD.MOV.U32 R208, RZ, RZ, R54 ;  /* 0x000000ffffd07224 */ /* 0x000fe400078e0036 */
[----:B------:R-:W-:Y:S01]  /*5c220*/  IMAD.MOV.U32 R205, RZ, RZ, R55 ;  /* 0x000000ffffcd7224 */ /* 0x000fe200078e0037 */
[----:B------:R-:W3:Y:S04]  /*5c230*/  LDL.LU R53, [R1+0x1634] ;  /* 0x0016340001357983 */ /* 0x000ee80000300800 */
[----:B------:R-:W3:Y:S04]  /*5c240*/  LDL.LU R54, [R1+0x1638] ;  /* 0x0016380001367983 */ /* 0x000ee80000300800 */
[----:B------:R-:W3:Y:S04]  /*5c250*/  LDL.LU R55, [R1+0x163c] ;  /* 0x00163c0001377983 */ /* 0x000ee80000300800 */
[----:B------:R-:W-:Y:S04]  /*5c260*/  STL [R1+0x3a98], R205 ;  /* 0x003a98cd01007387 */ /* 0x000fe80000100800 */
[----:B------:R-:W-:Y:S04]  /*5c270*/  STL [R1+0x3a94], R208 ;  /* 0x003a94d001007387 */ /* 0x000fe80000100800 */
[----:B------:R-:W-:Y:S04]  /*5c280*/  STL [R1+0x3a90], R209 ;  /* 0x003a90d101007387 */ /* 0x000fe80000100800 */
[----:B------:R1:W-:Y:S01]  /*5c290*/  STL [R1+0x3a8c], R2 ;  /* 0x003a8c0201007387 */ /* 0x0003e20000100800 */
[C---:B--2---:R-:W-:Y:S11]  /*5c2a0*/  HMMA.1688.F32.TF32 R60, R128.reuse, R192, R60 ;  /* 0x000000c0803c723c */ /* 0x044ff6000008103c */
[----:B------:R-:W-:Y:S11]  /*5c2b0*/  @!UPT UIADD3 URZ, URZ, URZ, URZ ;  /* 0x0000003f3f3ff290 */ /* 0x000ff6000fffe03f */
[----:B------:R-:W-:Y:S02]  /*5c2c0*/  @!UPT UIADD3 URZ, URZ, URZ, URZ ;  /* 0x0000003f3f3ff290 */ /* 0x000fe4000fffe03f */
[----:B------:R-:W-:Y:S02]  /*5c2d0*/  IMAD.MOV.U32 R3, RZ, RZ, R63 ;  /* 0x000000ffff037224 */ /* 0x000fe400078e003f */
[----:B------:R-:W-:Y:S02]  /*5c2e0*/  IMAD.MOV.U32 R192, RZ, RZ, R62 ;  /* 0x000000ffffc07224 */ /* 0x000fe400078e003e */
[----:B------:R-:W-:Y:S01]  /*5c2f0*/  IMAD.MOV.U32 R193, RZ, RZ, R61 ;  /* 0x000000ffffc17224 */ /* 0x000fe200078e003d */
[----:B----4-:R-:W-:Y:S01]  /*5c300*/  HMMA.1688.F32.TF32 R56, R128, R188, R56 ;  /* 0x000000bc8038723c */ /* 0x010fe20000081038 */
[----:B------:R-:W-:Y:S01]  /*5c310*/  IMAD.MOV.U32 R196, RZ, RZ, R60 ;  /* 0x000000ffffc47224 */ /* 0x000fe200078e003c */
[----:B------:R-:W-:Y:S04]  /*5c320*/  STL [R1+0x3aa8], R3 ;  /* 0x003aa80301007387 */ /* 0x000fe80000100800 */
[----:B------:R-:W-:Y:S04]  /*5c330*/  STL [R1+0x3aa4], R192 ;  /* 0x003aa4c001007387 */ /* 0x000fe80000100800 */
[----:B------:R-:W-:Y:S04]  /*5c340*/  STL [R1+0x3aa0], R193 ;  /* 0x003aa0c101007387 */ /* 0x000fe80000100800 */
[----:B------:R2:W-:Y:S10]  /*5c350*/  STL [R1+0x3a9c], R196 ;  /* 0x003a9cc401007387 */ /* 0x0005f40000100800 */
        /* <DEDUP_REMOVED lines=8> */
[----:B---3--:R-:W-:Y:S03]  /*5c3e0*/  HMMA.1688.F32.TF32 R56, R128, R184, R248 ;  /* 0x000000b88038723c */ /* 0x008fe600000810f8 */
[----:B------:R-:W3:Y:S04]  /*5c3f0*/  LDL.LU R248, [R1+0x1620] ;  /* 0x0016200001f87983 */ /* 0x000ee80000300800 */
[----:B------:R-:W3:Y:S04]  /*5c400*/  LDL.LU R249, [R1+0x1624] ;  /* 0x0016240001f97983 */ /* 0x000ee80000300800 */
[----:B------:R-:W3:Y:S04]  /*5c410*/  LDL.LU R250, [R1+0x1628] ;  /* 0x0016280001fa7983 */ /* 0x000ee80000300800 */
[----:B------:R-:W3:Y:S01]  /*5c420*/  LDL.LU R251, [R1+0x162c] ;  /* 0x00162c0001fb7983 */ /* 0x000ee20000300800 */
[----:B------:R-:W-:Y:S08]  /*5c430*/  HMMA.1688.F32.TF32 R72, R124, R140, R72 ;  /* 0x0000008c7c48723c */ /* 0x000ff00000081048 */
[----:B------:R-:W-:-:S02]  /*5c440*/  IMAD.MOV.U32 R184, RZ, RZ, R59 ;  /* 0x000000ffffb87224 */ /* 0x000fc400078e003b */
[----:B------:R-:W-:Y:S02]  /*5c450*/  IMAD.MOV.U32 R185, RZ, RZ, R58 ;  /* 0x000000ffffb97224 */ /* 0x000fe400078e003a */
[----:B------:R-:W-:Y:S01]  /*5c460*/  IMAD.MOV.U32 R201, RZ, RZ, R57 ;  /* 0x000000ffffc97224 */ /* 0x000fe200078e0039 */
[----:B------:R-:W-:Y:S01]  /*5c470*/  HMMA.1688.F32.TF32 R52, R128, R180, R52 ;  /* 0x000000b48034723c */ /* 0x000fe20000081034 */
[----:B------:R-:W-:Y:S01]  /*5c480*/  IMAD.MOV.U32 R204, RZ, RZ, R56 ;  /* 0x000000ffffcc7224 */ /* 0x000fe200078e0038 */
[----:B------:R-:W-:Y:S09]  /*5c490*/  STL [R1+0x3ac8], R184 ;  /* 0x003ac8b801007387 */ /* 0x000ff20000100800 */
[----:B------:R-:W-:Y:S01]  /*5c4a0*/  IMAD.MOV.U32 R21, RZ, RZ, R72 ;  /* 0x000000ffff157224 */ /* 0x000fe200078e0048 */
[----:B------:R-:W-:Y:S01]  /*5c4b0*/  STL [R1+0x3ac4], R185 ;  /* 0x003ac4b901007387 */ /* 0x000fe20000100800 */
[----:B------:R-:W-:-:S03]  /*5c4c0*/  IMAD.MOV.U32 R20, RZ, RZ, R73 ;  /* 0x000000ffff147224 */ /* 0x000fc600078e0049 */
[----:B------:R-:W-:Y:S01]  /*5c4d0*/  STL [R1+0x3ac0], R201 ;  /* 0x003ac0c901007387 */ /* 0x000fe20000100800 */
[----:B------:R-:W-:-:S03]  /*5c4e0*/  IMAD.MOV.U32 R24, RZ, RZ, R74 ;  /* 0x000000ffff187224 */ /* 0x000fc600078e004a */
[----:B------:R-:W-:Y:S01]  /*5c4f0*/  STL [R1+0x3abc], R204 ;  /* 0x003abccc01007387 */ /* 0x000fe20000100800 */
[----:B------:R-:W-:-:S03]  /*5c500*/  IMAD.MOV.U32 R25, RZ, RZ, R75 ;  /* 0x000000ffff197224 */ /* 0x000fc600078e004b */
[----:B------:R-:W4:Y:S04]  /*5c510*/  LDL.LU R72, [R1+0x1610] ;  /* 0x0016100001487983 */ /* 0x000f280000300800 */
[----:B------:R-:W4:Y:S04]  /*5c520*/  LDL.LU R73, [R1+0x1614] ;  /* 0x0016140001497983 */ /* 0x000f280000300800 */
[----:B------:R-:W4:Y:S04]  /*5c530*/  LDL.LU R74, [R1+0x1618] ;  /* 0x00161800014a7983 */ /* 0x000f280000300800 */
        /* <DEDUP_REMOVED lines=27> */
[----:B------:R1:W-:Y:S01]  /*5c6f0*/  STL [R1+0x3acc], R2 ;  /* 0x003acc0201007387 */ /* 0x0003e20000100800 */
[----:B---3--:R-:W-:Y:S03]  /*5c700*/  HMMA.1688.F32.TF32 R76, R128, R176, R248 ;  /* 0x000000b0804c723c */ /* 0x008fe600000810f8 */
[----:B------:R-:W3:Y:S04]  /*5c710*/  LDL.LU R248, [R1+0x1520] ;  /* 0x0015200001f87983 */ /* 0x000ee80000300800 */
[----:B------:R-:W3:Y:S04]  /*5c720*/  LDL.LU R249, [R1+0x1524] ;  /* 0x0015240001f97983 */ /* 0x000ee80000300800 */
[----:B------:R-:W3:Y:S04]  /*5c730*/  LDL.LU R250, [R1+0x1528] ;  /* 0x0015280001fa7983 */ /* 0x000ee80000300800 */
[----:B------:R-:W3:Y:S04]  /*5c740*/  LDL.LU R251, [R1+0x152c] ;  /* 0x00152c0001fb7983 */ /* 0x000ee80000300800 */
[----:B------:R-:W3:Y:S04]  /*5c750*/  LDL.LU R80, [R1+0x1510] ;  /* 0x0015100001507983 */ /* 0x000ee80000300800 */
[----:B------:R-:W3:Y:S01]  /*5c760*/  LDL.LU R81, [R1+0x1514] ;  /* 0x0015140001517983 */ /* 0x000ee20000300800 */
[----:B--2---:R-:W-:-:S03]  /*5c770*/  IMAD.MOV.U32 R196, RZ, RZ, R76 ;  /* 0x000000ffffc47224 */ /* 0x004fc600078e004c */
        /* <DEDUP_REMOVED lines=8> */
[----:B------:R-:W2:Y:S01]  /*5c800*/  LDL.LU R79, [R1+0x14fc] ;  /* 0x0014fc00014f7983 */ /* 0x000ea20000300800 */
[C---:B----4-:R-:W-:Y:S11]  /*5c810*/  HMMA.1688.F32.TF32 R52, R128.reuse, R152, R52 ;  /* 0x000000988034723c */ /* 0x050ff60000081034 */
[----:B------:R-:W-:Y:S11]  /*5c820*/  @!UPT UIADD3 URZ, URZ, URZ, URZ ;  /* 0x0000003f3f3ff290 */ /* 0x000ff6000fffe03f */
[----:B------:R-:W-:Y:S02]  /*5c830*/  @!UPT UIADD3 URZ, URZ, URZ, URZ ;  /* 0x0000003f3f3ff290 */ /* 0x000fe4000fffe03f */
[----:B-1----:R-:W-:Y:S02]  /*5c840*/  IMAD.MOV.U32 R2, RZ, RZ, R52 ;  /* 0x000000ffff027224 */ /* 0x002fe400078e0034 */
[----:B------:R-:W-:Y:S02]  /*5c850*/  IMAD.MOV.U32 R184, RZ, RZ, R53 ;  /* 0x000000ffffb87224 */ /* 0x000fe400078e0035 */
[----:B------:R-:W-:Y:S02]  /*5c860*/  IMAD.MOV.U32 R185, RZ, RZ, R54 ;  /* 0x000000ffffb97224 */ /* 0x000fe400078e0036 */
[----:B------:R-:W-:Y:S02]  /*5c870*/  IMAD.MOV.U32 R201, RZ, RZ, R55 ;  /* 0x000000ffffc97224 */ /* 0x000fe400078e0037 */
[----:B---3--:R-:W-:Y:S07]  /*5c880*/  HMMA.1688.F32.TF32 R52, R128, R148, R248 ;  /* 0x000000948034723c */ /* 0x008fee00000810f8 */
[----:B------:R-:W-:-:S02]  /*5c890*/  IMAD.MOV.U32 R248, RZ, RZ, R43 ;  /* 0x000000fffff87224 */ /* 0x000fc400078e002b */
[----:B------:R-:W3:Y:S01]  /*5c8a0*/  LDL.LU R43, [R1+0x3fbc] ;  /* 0x003fbc00012b7983 */ /* 0x000ee20000300800 */
[----:B------:R-:W-:Y:S02]  /*5c8b0*/  IMAD.MOV.U32 R249, RZ, RZ, R42 ;  /* 0x000000fffff97224 */ /* 0x000fe400078e002a */
[----:B------:R-:W-:Y:S01]  /*5c8c0*/  IMAD.MOV.U32 R250, RZ, RZ, R39 ;  /* 0x000000fffffa7224 */ /* 0x000fe200078e0027 */
[----:B------:R-:W4:Y:S01]  /*5c8d0*/  LDL.LU R42, [R1+0x3fb8] ;  /* 0x003fb800012a7983 */ /* 0x000f220000300800 */
[----:B------:R-:W-:-:S03]  /*5c8e0*/  IMAD.MOV.U32 R251, RZ, RZ, R38 ;  /* 0x000000fffffb7224 */ /* 0x000fc600078e0026 */
[----:B------:R-:W2:Y:S04]  /*5c8f0*/  LDL.LU R39, [R1+0x3fb4] ;  /* 0x003fb40001277983 */ /* 0x000ea80000300800 */
[----:B------:R-:W2:Y:S01]  /*5c900*/  LDL.LU R38, [R1+0x3fb0] ;  /* 0x003fb00001267983 */ /* 0x000ea20000300800 */
[C---:B------:R-:W-:Y:S08]  /*5c910*/  HMMA.1688.F32.TF32 R72, R128.reuse, R172, R72 ;  /* 0x000000ac8048723c */ /* 0x040ff00000081048 */
[C---:B------:R-:W-:Y:S08]  /*5c920*/  HMMA.1688.F32.TF32 R68, R128.reuse, R168, R68 ;  /* 0x000000a88044723c */ /* 0x040ff00000081044 */
[C---:B------:R-:W-:Y:S08]  /*5c930*/  HMMA.1688.F32.TF32 R56, R128.reuse, R156, R56 ;  /* 0x0000009c8038723c */ /* 0x040ff00000081038 */
[C---:B------:R-:W-:Y:S08]  /*5c940*/  HMMA.1688.F32.TF32 R64, R128.reuse, R164, R64 ;  /* 0x000000a48040723c */ /* 0x040ff00000081040 */
[----:B------:R-:W-:Y:S01]  /*5c950*/  HMMA.1688.F32.TF32 R60, R128, R160, R60 ;  /* 0x000000a0803c723c */ /* 0x000fe2000008103c */
[----:B------:R-:W-:-:S02]  /*5c960*/  IMAD.MOV.U32 R177, RZ, RZ, R72 ;  /* 0x000000ffffb17224 */ /* 0x000fc400078e0048 */
[----:B------:R-:W-:Y:S01]  /*5c970*/  IMAD.MOV.U32 R176, RZ, RZ, R73 ;  /* 0x000000ffffb07224 */ /* 0x000fe200078e0049 */
[----:B------:R-:W2:Y:S01]  /*5c980*/  LDL.LU R72, [R1+0x14d0] ;  /* 0x0014d00001487983 */ /* 0x000ea20000300800 */
[----:B------:R-:W-:Y:S02]  /*5c990*/  IMAD.MOV.U32 R173, RZ, RZ, R74 ;  /* 0x000000ffffad7224 */ /* 0x000fe400078e004a */
[----:B------:R-:W-:Y:S01]  /*5c9a0*/  IMAD.MOV.U32 R172, RZ, RZ, R75 ;  /* 0x000000ffffac7224 */ /* 0x000fe200078e004b */
[----:B------:R-:W2:Y:S01]  /*5c9b0*/  LDL.LU R73, [R1+0x14d4] ;  /* 0x0014d40001497983 */ /* 0x000ea20000300800 */
[----:B------:R-:W-:-:S03]  /*5c9c0*/  IMAD.MOV.U32 R192, RZ, RZ, R68 ;  /* 0x000000ffffc07224 */ /* 0x000fc600078e0044 */
[----:B------:R-:W2:Y:S01]  /*5c9d0*/  LDL.LU R74, [R1+0x14d8] ;  /* 0x0014d800014a7983 */ /* 0x000ea20000300800 */
[----:B------:R-:W-:-:S03]  /*5c9e0*/  IMAD.MOV.U32 R193, RZ, RZ, R69 ;  /* 0x000000ffffc17224 */ /* 0x000fc600078e0045 */
[----:B------:R-:W2:Y:S01]  /*5c9f0*/  LDL.LU R75, [R1+0x14dc] ;  /* 0x0014dc00014b7983 */ /* 0x000ea20000300800 */
[----:B------:R-:W-:-:S03]  /*5ca00*/  IMAD.MOV.U32 R169, RZ, RZ, R70 ;  /* 0x000000ffffa97224 */ /* 0x000fc600078e0046 */
        /* <DEDUP_REMOVED lines=25> */
[----:B---3--:R-:W-:-:S02]  /*5cba0*/  IMAD.MOV.U32 R59, RZ, RZ, R43 ;  /* 0x000000ffff3b7224 */ /* 0x008fc400078e002b */
[----:B----4-:R-:W-:Y:S02]  /*5cbb0*/  IMAD.MOV.U32 R58, RZ, RZ, R42 ;  /* 0x000000ffff3a7224 */ /* 0x010fe400078e002a */
[----:B--2---:R-:W-:Y:S02]  /*5cbc0*/  IMAD.MOV.U32 R57, RZ, RZ, R39 ;  /* 0x000000ffff397224 */ /* 0x004fe400078e0027 */
[----:B------:R-:W-:Y:S02]  /*5cbd0*/  IMAD.MOV.U32 R56, RZ, RZ, R38 ;  /* 0x000000ffff387224 */ /* 0x000fe400078e0026 */
        /* <DEDUP_REMOVED lines=16> */
[C---:B------:R-:W-:Y:S03]  /*5cce0*/  HMMA.1688.F32.TF32 R68, R128.reuse, R132, R68 ;  /* 0x000000848044723c */ /* 0x040fe60000081044 */
[----:B------:R-:W4:Y:S04]  /*5ccf0*/  LDL.LU R132, [R1+0x1270] ;  /* 0x0012700001847983 */ /* 0x000f280000300800 */
[----:B------:R-:W4:Y:S01]  /*5cd00*/  LDL.LU R133, [R1+0x1274] ;  /* 0x0012740001857983 */ /* 0x000f220000300800 */
[C---:B------:R-:W-:Y:S08]  /*5cd10*/  HMMA.1688.F32.TF32 R72, R128.reuse, R136, R72 ;  /* 0x000000888048723c */ /* 0x040ff00000081048 */
[C---:B------:R-:W-:Y:S08]  /*5cd20*/  HMMA.1688.F32.TF32 R76, R128.reuse, R140, R76 ;  /* 0x0000008c804c723c */ /* 0x040ff0000008104c */
[----:B------:R-:W-:Y:S01]  /*5cd30*/  HMMA.1688.F32.TF32 R80, R128, R144, R80 ;  /* 0x000000908050723c */ /* 0x000fe20000081050 */
[----:B------:R-:W-:-:S02]  /*5cd40*/  IMAD.MOV.U32 R143, RZ, RZ, R11 ;  /* 0x000000ffff8f7224 */ /* 0x000fc400078e000b */
[----:B------:R-:W-:Y:S02]  /*5cd50*/  IMAD.MOV.U32 R142, RZ, RZ, R10 ;  /* 0x000000ffff8e7224 */ /* 0x000fe400078e000a */
[----:B------:R-:W-:-:S03]  /*5cd60*/  IMAD.MOV.U32 R11, RZ, RZ, R17 ;  /* 0x000000ffff0b7224 */ /* 0x000fc600078e0011 */
        /* <DEDUP_REMOVED lines=20> */
[----:B------:R-:W-:Y:S01]  /*5ceb0*/  IMAD.MOV.U32 R81, RZ, RZ, R194 ;  /* 0x000000ffff517224 */ /* 0x000fe200078e00c2 */
[C---:B--2---:R-:W-:Y:S08]  /*5cec0*/  HMMA.1688.F32.TF32 R52, R212.reuse, R38, R52 ;  /* 0x00000026d434723c */ /* 0x044ff00000081034 */
[C---:B---3--:R-:W-:Y:S08]  /*5ced0*/  HMMA.1688.F32.TF32 R56, R212.reuse, R42, R56 ;  /* 0x0000002ad438723c */ /* 0x048ff00000081038 */
[C---:B----4-:R-:W-:Y:S08]  /*5cee0*/  HMMA.1688.F32.TF32 R60, R212.reuse, R46, R60 ;  /* 0x0000002ed43c723c */ /* 0x050ff0000008103c */
[----:B------:R-:W-:Y:S01]  /*5cef0*/  HMMA.1688.F32.TF32 R64, R212, R50, R64 ;  /* 0x00000032d440723c */ /* 0x000fe20000081040 */
[----:B------:R-:W-:-:S02]  /*5cf00*/  IMAD.MOV.U32 R138, RZ, RZ, R8 ;  /* 0x000000ffff8a7224 */ /* 0x000fc400078e0008 */
[----:B------:R-:W-:Y:S01]  /*5cf10*/  IMAD.MOV.U32 R139, RZ, RZ, R9 ;  /* 0x000000ffff8b7224 */ /* 0x000fe200078e0009 */
[----:B------:R-:W-:Y:S01]  /*5cf20*/  LDS R124, [R132+0x26000] ;  /* 0x02600000847c7984 */ /* 0x000fe20000000800 */
[----:B------:R-:W-:Y:S02]  /*5cf30*/  IMAD.MOV.U32 R92, RZ, RZ, R146 ;  /* 0x000000ffff5c7224 */ /* 0x000fe400078e0092 */
[----:B------:R-:W-:Y:S01]  /*5cf40*/  IMAD.MOV.U32 R93, RZ, RZ, R147 ;  /* 0x000000ffff5d7224 */ /* 0x000fe200078e0093 */
[----:B------:R-:W-:Y:S01]  /*5cf50*/  LDS R126, [R132+0x27000] ;  /* 0x02700000847e7984 */ /* 0x000fe20000000800 */
[----:B------:R-:W-:Y:S02]  /*5cf60*/  IMAD.MOV.U32 R94, RZ, RZ, R150 ;  /* 0x000000ffff5e7224 */ /* 0x000fe400078e0096 */
[----:B------:R-:W-:Y:S01]  /*5cf70*/  IMAD.MOV.U32 R95, RZ, RZ, R151 ;  /* 0x000000ffff5f7224 */ /* 0x000fe200078e0097 */
[----:B------:R-:W-:Y:S01]  /*5cf80*/  LDS R125, [R133+0x26000] ;  /* 0x02600000857d7984 */ /* 0x000fe20000000800 */
[----:B------:R-:W-:-:S02]  /*5cf90*/  IMAD.MOV.U32 R96, RZ, RZ, R154 ;  /* 0x000000ffff607224 */ /* 0x000fc400078e009a */
[----:B------:R-:W-:Y:S01]  /*5cfa0*/  IMAD.MOV.U32 R97, RZ, RZ, R155 ;  /* 0x000000ffff617224 */ /* 0x000fe200078e009b */
[----:B------:R-:W1:Y:S07]  /*5cfb0*/  LDS R127, [R133+0x27000] ;  /* 0x02700000857f7984 */ /* 0x000e6e0000000800 */
[----:B------:R-:W-:Y:S04]  /*5cfc0*/  STL.64 [R1+0x1d20], R64 ;  /* 0x001d204001007387 */ /* 0x000fe80000100a00 */
[----:B------:R-:W-:Y:S04]  /*5cfd0*/  STL.64 [R1+0x1d28], R66 ;  /* 0x001d284201007387 */ /* 0x000fe80000100a00 */
[----:B------:R-:W-:Y:S04]  /*5cfe0*/  STL.64 [R1+0x3e58], R42 ;  /* 0x003e582a01007387 */ /* 0x000fe80000100a00 */
[----:B------:R-:W-:Y:S04]  /*5cff0*/  STL.64 [R1+0x1cf0], R60 ;  /* 0x001cf03c01007387 */ /* 0x000fe80000100a00 */
[----:B------:R-:W-:Y:S04]  /*5d000*/  STL.64 [R1+0x1cf8], R62 ;  /* 0x001cf83e01007387 */ /* 0x000fe80000100a00 */
[----:B------:R2:W-:Y:S02]  /*5d010*/  STL.64 [R1+0x3e50], R40 ;  /* 0x003e502801007387 */ /* 0x0005e40000100a00 */
[----:B--2---:R-:W-:Y:S02]  /*5d020*/  HMMA.1688.F32.TF32 R40, R212, R34, R248 ;  /* 0x00000022d428723c */ /* 0x004fe400000810f8 */
[----:B------:R2:W-:Y:S04]  /*5d030*/  STL.64 [R1+0x1d10], R56 ;  /* 0x001d103801007387 */ /* 0x0005e80000100a00 */
[----:B------:R3:W-:Y:S04]  /*5d040*/  STL.64 [R1+0x1d18], R58 ;  /* 0x001d183a01007387 */ /* 0x0007e80000100a00 */
[----:B------:R-:W4:Y:S04]  /*5d050*/  LDL.LU R36, [R1+0x2170] ;  /* 0x0021700001247983 */ /* 0x000f280000300800 */
[----:B------:R-:W1:Y:S04]  /*5d060*/  LDL.LU R248, [R1+0x1420] ;  /* 0x0014200001f87983 */ /* 0x000e680000300800 */
[----:B------:R3:W-:Y:S04]  /*5d070*/  STL.64 [R1+0x1ce0], R52 ;  /* 0x001ce03401007387 */ /* 0x0007e80000100a00 */
[----:B------:R3:W-:Y:S04]  /*5d080*/  STL.64 [R1+0x1ce8], R54 ;  /* 0x001ce83601007387 */ /* 0x0007e80000100a00 */
[----:B------:R-:W-:Y:S01]  /*5d090*/  STL.64 [R1+0x1d40], R40 ;  /* 0x001d402801007387 */ /* 0x000fe20000100a00 */
[----:B--2---:R-:W-:-:S03]  /*5d0a0*/  IMAD.MOV.U32 R56, RZ, RZ, R163 ;  /* 0x000000ffff387224 */ /* 0x004fc600078e00a3 */
[----:B------:R-:W-:Y:S01]  /*5d0b0*/  STL.64 [R1+0x1d48], R42 ;  /* 0x001d482a01007387 */ /* 0x000fe20000100a00 */
[----:B------:R-:W-:-:S03]  /*5d0c0*/  IMAD.MOV.U32 R57, RZ, RZ, R162 ;  /* 0x000000ffff397224 */ /* 0x000fc600078e00a2 */
[----:B------:R-:W1:Y:S01]  /*5d0d0*/  LDL.LU R249, [R1+0x1424] ;  /* 0x0014240001f97983 */ /* 0x000e620000300800 */
[----:B---3--:R-:W-:-:S03]  /*5d0e0*/  IMAD.MOV.U32 R58, RZ, RZ, R175 ;  /* 0x000000ffff3a7224 */ /* 0x008fc600078e00af */
[----:B------:R-:W1:Y:S01]  /*5d0f0*/  LDL.LU R250, [R1+0x1428] ;  /* 0x0014280001fa7983 */ /* 0x000e620000300800 */
[----:B------:R-:W-:-:S03]  /*5d100*/  IMAD.MOV.U32 R59, RZ, RZ, R174 ;  /* 0x000000ffff3b7224 */ /* 0x000fc600078e00ae */
[----:B------:R-:W1:Y:S01]  /*5d110*/  LDL.LU R251, [R1+0x142c] ;  /* 0x00142c0001fb7983 */ /* 0x000e620000300800 */
[----:B------:R-:W-:-:S03]  /*5d120*/  IMAD.MOV.U32 R60, RZ, RZ, R171 ;  /* 0x000000ffff3c7224 */ /* 0x000fc600078e00ab */
[----:B------:R-:W2:Y:S01]  /*5d130*/  LDL.LU R163, [R1+0x3f8c] ;  /* 0x003f8c0001a37983 */ /* 0x000ea20000300800 */
[----:B------:R-:W-:-:S03]  /*5d140*/  IMAD.MOV.U32 R61, RZ, RZ, R170 ;  /* 0x000000ffff3d7224 */ /* 0x000fc600078e00aa */
[----:B------:R-:W3:Y:S01]  /*5d150*/  LDL.LU R162, [R1+0x3f88] ;  /* 0x003f880001a27983 */ /* 0x000ee20000300800 */
        /* <DEDUP_REMOVED lines=29> */
[----:B------:R-:W4:Y:S01]  /*5d330*/  LDL.LU R134, [R1+0x3f34] ;  /* 0x003f340001867983 */ /* 0x000f220000300800 */
[----:B------:R-:W-:Y:S02]  /*5d340*/  IMAD.MOV.U32 R83, RZ, RZ, R135 ;  /* 0x000000ffff537224 */ /* 0x000fe400078e0087 */
[----:B------:R-:W-:Y:S01]  /*5d350*/  IMAD.MOV.U32 R88, RZ, RZ, R138 ;  /* 0x000000ffff587224 */ /* 0x000fe200078e008a */
[----:B------:R-:W4:Y:S01]  /*5d360*/  LDL.LU R135, [R1+0x3f30] ;  /* 0x003f300001877983 */ /* 0x000f220000300800 */
[----:B------:R-:W-:Y:S02]  /*5d370*/  IMAD.MOV.U32 R89, RZ, RZ, R139 ;  /* 0x000000ffff597224 */ /* 0x000fe400078e008b */
[----:B------:R-:W-:Y:S01]  /*5d380*/  IMAD.MOV.U32 R90, RZ, RZ, R142 ;  /* 0x000000ffff5a7224 */ /* 0x000fe200078e008e */
[----:B------:R-:W4:Y:S01]  /*5d390*/  LDL.LU R138, [R1+0x3f2c] ;  /* 0x003f2c00018a7983 */ /* 0x000f220000300800 */
[----:B------:R-:W-:-:S03]  /*5d3a0*/  IMAD.MOV.U32 R91, RZ, RZ, R143 ;  /* 0x000000ffff5b7224 */ /* 0x000fc600078e008f */
        /* <DEDUP_REMOVED lines=8> */
[----:B------:R-:W4:Y:S04]  /*5d430*/  LDL.LU R151, [R1+0x3f10] ;  /* 0x003f100001977983 */ /* 0x000f280000300800 */
[----:B------:R-:W4:Y:S04]  /*5d440*/  LDL.LU R154, [R1+0x3f0c] ;  /* 0x003f0c00019a7983 */ /* 0x000f280000300800 */
[----:B------:R-:W4:Y:S01]  /*5d450*/  LDL.LU R155, [R1+0x3f08] ;  /* 0x003f0800019b7983 */ /* 0x000f220000300800 */
[----:B------:R-:W-:-:S03]  /*5d460*/  IMAD.MOV.U32 R106, RZ, RZ, R166 ;  /* 0x000000ffff6a7224 */ /* 0x000fc600078e00a6 */
        /* <DEDUP_REMOVED lines=23> */
[----:B--2---:R-:W-:Y:S02]  /*5d5e0*/  IMAD.MOV.U32 R105, RZ, RZ, R163 ;  /* 0x000000ffff697224 */ /* 0x004fe400078e00a3 */
[----:B---3--:R-:W-:Y:S02]  /*5d5f0*/  IMAD.MOV.U32 R104, RZ, RZ, R162 ;  /* 0x000000ffff687224 */ /* 0x008fe400078e00a2 */
[----:B------:R-:W2:Y:S04]  /*5d600*/  LDL.LU R162, [R1+0x3efc] ;  /* 0x003efc0001a27983 */ /* 0x000ea80000300800 */
[----:B------:R-:W2:Y:S04]  /*5d610*/  LDL.LU R163, [R1+0x3ef8] ;  /* 0x003ef80001a37983 */ /* 0x000ea80000300800 */
[----:B------:R-:W3:Y:S01]  /*5d620*/  LDL.LU R166, [R1+0x3ef4] ;  /* 0x003ef40001a67983 */ /* 0x000ee20000300800 */
[----:B----4-:R-:W-:-:S02]  /*5d630*/  IMAD.MOV.U32 R110, RZ, RZ, R174 ;  /* 0x000000ffff6e7224 */ /* 0x010fc400078e00ae */
[----:B------:R-:W-:Y:S01]  /*5d640*/  IMAD.MOV.U32 R109, RZ, RZ, R171 ;  /* 0x000000ffff6d7224 */ /* 0x000fe200078e00ab */
[----:B------:R-:W3:Y:S01]  /*5d650*/  LDL.LU R167, [R1+0x3ef0] ;  /* 0x003ef00001a77983 */ /* 0x000ee20000300800 */
[----:B------:R-:W-:-:S03]  /*5d660*/  IMAD.MOV.U32 R108, RZ, RZ, R170 ;  /* 0x000000ffff6c7224 */ /* 0x000fc600078e00aa */
[----:B------:R-:W4:Y:S01]  /*5d670*/  LDL.LU R170, [R1+0x3eec] ;  /* 0x003eec0001aa7983 */ /* 0x000f220000300800 */
[----:B------:R-:W-:-:S03]  /*5d680*/  IMAD.MOV.U32 R111, RZ, RZ, R175 ;  /* 0x000000ffff6f7224 */ /* 0x000fc600078e00af */
[----:B------:R-:W4:Y:S04]  /*5d690*/  LDL.LU R171, [R1+0x3ee8] ;  /* 0x003ee80001ab7983 */ /* 0x000f280000300800 */
[----:B------:R-:W2:Y:S01]  /*5d6a0*/  LDL.LU R174, [R1+0x3ee4] ;  /* 0x003ee40001ae7983 */ /* 0x000ea20000300800 */
[----:B------:R-:W-:Y:S02]  /*5d6b0*/  IMAD.MOV.U32 R114, RZ, RZ, R182 ;  /* 0x000000ffff727224 */ /* 0x000fe400078e00b6 */
[----:B------:R-:W-:Y:S01]  /*5d6c0*/  IMAD.MOV.U32 R113, RZ, RZ, R179 ;  /* 0x000000ffff717224 */ /* 0x000fe200078e00b3 */
[----:B------:R-:W2:Y:S01]  /*5d6d0*/  LDL.LU R175, [R1+0x3ee0] ;  /* 0x003ee00001af7983 */ /* 0x000ea20000300800 */
[----:B------:R-:W-:-:S03]  /*5d6e0*/  IMAD.MOV.U32 R112, RZ, RZ, R178 ;  /* 0x000000ffff707224 */ /* 0x000fc600078e00b2 */
[----:B------:R-:W2:Y:S01]  /*5d6f0*/  LDL.LU R178, [R1+0x3edc] ;  /* 0x003edc0001b27983 */ /* 0x000ea20000300800 */
[----:B------:R-:W-:-:S03]  /*5d700*/  IMAD.MOV.U32 R115, RZ, RZ, R183 ;  /* 0x000000ffff737224 */ /* 0x000fc600078e00b7 */
[----:B------:R-:W2:Y:S04]  /*5d710*/  LDL.LU R179, [R1+0x3ed8] ;  /* 0x003ed80001b37983 */ /* 0x000ea80000300800 */
[----:B------:R-:W2:Y:S04]  /*5d720*/  LDL.LU R182, [R1+0x3ed4] ;  /* 0x003ed40001b67983 */ /* 0x000ea80000300800 */
[----:B------:R-:W2:Y:S01]  /*5d730*/  LDL.LU R183, [R1+0x3ed0] ;  /* 0x003ed00001b77983 */ /* 0x000ea20000300800 */
[----:B------:R-:W-:Y:S02]  /*5d740*/  IMAD.MOV.U32 R119, RZ, RZ, R191 ;  /* 0x000000ffff777224 */ /* 0x000fe400078e00bf */
[----:B------:R-:W-:-:S02]  /*5d750*/  IMAD.MOV.U32 R118, RZ, RZ, R190 ;  /* 0x000000ffff767224 */ /* 0x000fc400078e00be */
[----:B------:R-:W-:Y:S02]  /*5d760*/  IMAD.MOV.U32 R117, RZ, RZ, R187 ;  /* 0x000000ffff757224 */ /* 0x000fe400078e00bb */
[----:B------:R-:W-:Y:S02]  /*5d770*/  IMAD.MOV.U32 R116, RZ, RZ, R186 ;  /* 0x000000ffff747224 */ /* 0x000fe400078e00ba */
[----:B------:R-:W2:Y:S04]  /*5d780*/  LDL.LU R186, [R1+0x3ecc] ;  /* 0x003ecc0001ba7983 */ /* 0x000ea80000300800 */
[----:B------:R-:W2:Y:S04]  /*5d790*/  LDL.LU R187, [R1+0x3ec8] ;  /* 0x003ec80001bb7983 */ /* 0x000ea80000300800 */
[----:B------:R-:W2:Y:S01]  /*5d7a0*/  LDL.LU R190, [R1+0x3ec4] ;  /* 0x003ec40001be7983 */ /* 0x000ea20000300800 */
[----:B------:R-:W-:-:S02]  /*5d7b0*/  IMAD.MOV.U32 R246, RZ, RZ, R198 ;  /* 0x000000fffff67224 */ /* 0x000fc400078e00c6 */
[----:B------:R-:W-:Y:S01]  /*5d7c0*/  IMAD.MOV.U32 R245, RZ, RZ, R195 ;  /* 0x000000fffff57224 */ /* 0x000fe200078e00c3 */
        /* <DEDUP_REMOVED lines=63> */
[----:B------:R-:W-:Y:S04]  /*5dbc0*/  STL.64 [R1+0x3e38], R34 ;  /* 0x003e382201007387 */ /* 0x000fe80000100a00 */
[----:B------:R2:W-:Y:S02]  /*5dbd0*/  STL.64 [R1+0x3e30], R32 ;  /* 0x003e302001007387 */ /* 0x0005e40000100a00 */
[C---:B--2---:R-:W-:Y:S02]  /*5dbe0*/  HMMA.1688.F32.TF32 R32, R212.reuse, R30, R128 ;  /* 0x0000001ed420723c */ /* 0x044fe40000081080 */
[----:B------:R-:W-:Y:S04]  /*5dbf0*/  STL.64 [R1+0x3e48], R30 ;  /* 0x003e481e01007387 */ /* 0x000fe80000100a00 */
[----:B------:R2:W-:Y:S02]  /*5dc00*/  STL.64 [R1+0x3e40], R28 ;  /* 0x003e401c01007387 */ /* 0x0005e40000100a00 */
[C---:B---3--:R-:W-:Y:S02]  /*5dc10*/  HMMA.1688.F32.TF32 R40, R212.reuse, R26, R216 ;  /* 0x0000001ad428723c */ /* 0x048fe400000810d8 */
[----:B------:R-:W-:Y:S04]  /*5dc20*/  LDS R128, [R36+0x26080] ;  /* 0x0260800024807984 */ /* 0x000fe80000000800 */
[----:B------:R-:W-:Y:S02]  /*5dc30*/  LDS R130, [R36+0x27080] ;  /* 0x0270800024827984 */ /* 0x000fe40000000800 */
[C---:B--2---:R-:W-:Y:S02]  /*5dc40*/  HMMA.1688.F32.TF32 R28, R212.reuse, R18, R224 ;  /* 0x00000012d41c723c */ /* 0x044fe400000810e0 */
[----:B------:R-:W-:Y:S04]  /*5dc50*/  LDS R129, [R252+0x26080] ;  /* 0x02608000fc817984 */ /* 0x000fe80000000800 */
[----:B------:R-:W2:Y:S04]  /*5dc60*/  LDS R131, [R252+0x27080] ;  /* 0x02708000fc837984 */ /* 0x000ea80000000800 */
[----:B------:R-:W-:Y:S04]  /*5dc70*/  STL.64 [R1+0x1d60], R32 ;  /* 0x001d602001007387 */ /* 0x000fe80000100a00 */
[----:B------:R4:W-:Y:S02]  /*5dc80*/  STL.64 [R1+0x1d68], R34 ;  /* 0x001d682201007387 */ /* 0x0009e40000100a00 */
[C---:B----4-:R-:W-:Y:S02]  /*5dc90*/  HMMA.1688.F32.TF32 R32, R212.reuse, R22, R220 ;  /* 0x00000016d420723c */ /* 0x050fe400000810dc */
[----:B------:R-:W-:Y:S04]  /*5dca0*/  STL.64 [R1+0x1d80], R40 ;  /* 0x001d802801007387 */ /* 0x000fe80000100a00 */
[----:B------:R3:W-:Y:S02]  /*5dcb0*/  STL.64 [R1+0x1d88], R42 ;  /* 0x001d882a01007387 */ /* 0x0007e40000100a00 */
[C---:B---3--:R-:W-:Y:S11]  /*5dcc0*/  HMMA.1688.F32.TF32 R40, R212.reuse, R14, R228 ;  /* 0x0000000ed428723c */ /* 0x048ff600000810e4 */
[----:B------:R-:W-:Y:S04]  /*5dcd0*/  @!UPT UIADD3 URZ, URZ, URZ, URZ ;  /* 0x0000003f3f3ff290 */ /* 0x000fe8000fffe03f */
[----:B------:R-:W-:Y:S04]  /*5dce0*/  STL.64 [R1+0x1ee0], R32 ;  /* 0x001ee02001007387 */ /* 0x000fe80000100a00 */
[----:B------:R3:W-:Y:S04]  /*5dcf0*/  STL.64 [R1+0x1ee8], R34 ;  /* 0x001ee82201007387 */ /* 0x0007e80000100a00 */
[----:B------:R-:W-:Y:S04]  /*5dd00*/  STL.64 [R1+0x1f20], R28 ;  /* 0x001f201c01007387 */ /* 0x000fe80000100a00 */
[----:B------:R4:W-:Y:S01]  /*5dd10*/  STL.64 [R1+0x1f28], R30 ;  /* 0x001f281e01007387 */ /* 0x0009e20000100a00 */
[C---:B---3--:R-:W-:Y:S08]  /*5dd20*/  HMMA.1688.F32.TF32 R32, R212.reuse, R10, R232 ;  /* 0x0000000ad420723c */ /* 0x048ff000000810e8 */
[C---:B----4-:R-:W-:Y:S01]  /*5dd30*/  HMMA.1688.F32.TF32 R28, R212.reuse, R6, R236 ;  /* 0x00000006d41c723c */ /* 0x050fe200000810ec */
[----:B------:R-:W-:Y:S04]  /*5dd40*/  STL.64 [R1+0x1f90], R40 ;  /* 0x001f902801007387 */ /* 0x000fe80000100a00 */
[----:B------:R3:W-:Y:S10]  /*5dd50*/  STL.64 [R1+0x1f98], R42 ;  /* 0x001f982a01007387 */ /* 0x0007f40000100a00 */
[----:B------:R-:W-:Y:S01]  /*5dd60*/  STL.64 [R1+0x2180], R32 ;  /* 0x0021802001007387 */ /* 0x000fe20000100a00 */
[C---:B---3--:R-:W-:Y:S03]  /*5dd70*/  HMMA.1688.F32.TF32 R40, R212.reuse, R210, R240 ;  /* 0x000000d2d428723c */ /* 0x048fe600000810f0 */
[----:B------:R3:W-:Y:S04]  /*5dd80*/  STL.64 [R1+0x2188], R34 ;  /* 0x0021882201007387 */ /* 0x0007e80000100a00 */
[----:B------:R-:W-:Y:S04]  /*5dd90*/  STL.64 [R1+0x21b0], R28 ;  /* 0x0021b01c01007387 */ /* 0x000fe80000100a00 */
[----:B------:R4:W-:Y:S01]  /*5dda0*/  STL.64 [R1+0x21b8], R30 ;  /* 0x0021b81e01007387 */ /* 0x0009e20000100a00 */
[C---:B---3--:R-:W-:Y:S08]  /*5ddb0*/  HMMA.1688.F32.TF32 R32, R212.reuse, R206, R244 ;  /* 0x000000ced420723c */ /* 0x048ff000000810f4 */
[C---:B----4-:R-:W-:Y:S03]  /*5ddc0*/  HMMA.1688.F32.TF32 R28, R212.reuse, R202, R116 ;  /* 0x000000cad41c723c */ /* 0x050fe60000081074 */
[----:B------:R-:W-:Y:S04]  /*5ddd0*/  STL.64 [R1+0x26b0], R40 ;  /* 0x0026b02801007387 */ /* 0x000fe80000100a00 */
[----:B------:R3:W-:Y:S08]  /*5dde0*/  STL.64 [R1+0x26b8], R42 ;  /* 0x0026b82a01007387 */ /* 0x0007f00000100a00 */
        /* <DEDUP_REMOVED lines=50> */
[----:B---3--:R-:W-:Y:S08]  /*5e110*/  HMMA.1688.F32.TF32 R32, R212, R134, R52 ;  /* 0x00000086d420723c */ /* 0x008ff00000081034 */
[C---:B-1----:R-:W-:Y:S03]  /*5e120*/  HMMA.1688.F32.TF32 R28, R124.reuse, R50, R248 ;  /* 0x000000327c1c723c */ /* 0x042fe600000810f8 */
[----:B------:R-:W-:Y:S04]  /*5e130*/  STL.64 [R1+0x2590], R40 ;  /* 0x0025902801007387 */ /* 0x000fe80000100a00 */
[----:B------:R-:W-:Y:S04]  /*5e140*/  STL.64 [R1+0x2598], R42 ;  /* 0x0025982a01007387 */ /* 0x000fe80000100a00 */
        /* <DEDUP_REMOVED lines=94> */
[----:B----4-:R-:W2:Y:S04]  /*5e730*/  LDL.LU R30, [R1+0x1358] ;  /* 0x00135800011e7983 */ /* 0x010ea80000300800 */
        /* <DEDUP_REMOVED lines=33> */
[C---:B----4-:R-:W-:Y:S11]  /*5e950*/  HMMA.1688.F32.TF32 R40, R124.reuse, R46, R40 ;  /* 0x0000002e7c28723c */ /* 0x050ff60000081028 */
[----:B------:R-:W-:Y:S11]  /*5e960*/  @!UPT UIADD3 URZ, URZ, URZ, URZ ;  /* 0x0000003f3f3ff290 */ /* 0x000ff6000fffe03f */
[----:B------:R-:W-:Y:S01]  /*5e970*/  @!UPT UIADD3 URZ, URZ, URZ, URZ ;  /* 0x0000003f3f3ff290 */ /* 0x000fe2000fffe03f */
[----:B------:R-:W-:Y:S04]  /*5e980*/  STL.64 [R1+0x18a0], R40 ;  /* 0x0018a02801007387 */ /* 0x000fe80000100a00 */
[----:B------:R1:W-:Y:S04]  /*5e990*/  STL.64 [R1+0x18a8], R42 ;  /* 0x0018a82a01007387 */ /* 0x0003e80000100a00 */
[----:B-1----:R-:W4:Y:S01]  /*5e9a0*/  LDL.LU.64 R42, [R1+0x3e58] ;  /* 0x003e5800012a7983 */ /* 0x002f220000300a00 */
[C---:B--2---:R-:W-:Y:S03]  /*5e9b0*/  HMMA.1688.F32.TF32 R32, R124.reuse, R38, R32 ;  /* 0x000000267c20723c */ /* 0x044fe60000081020 */
[----:B------:R-:W2:Y:S05]  /*5e9c0*/  LDL.LU.64 R40, [R1+0x3e50] ;  /* 0x003e500001287983 */ /* 0x000eaa0000300a00 */
[C---:B----4-:R-:W-:Y:S11]  /*5e9d0*/  HMMA.1688.F32.TF32 R28, R124.reuse, R42, R28 ;  /* 0x0000002a7c1c723c */ /* 0x050ff6000008101c */
[----:B------:R-:W-:Y:S11]  /*5e9e0*/  @!UPT UIADD3 URZ, URZ, URZ, URZ ;  /* 0x0000003f3f3ff290 */ /* 0x000ff6000fffe03f */
[----:B------:R-:W-:Y:S01]  /*5e9f0*/  @!UPT UIADD3 URZ, URZ, URZ, URZ ;  /* 0x0000003f3f3ff290 */ /* 0x000fe2000fffe03f */
[----:B------:R-:W-:Y:S04]  /*5ea00*/  STL.64 [R1+0x18d0], R28 ;  /* 0x0018d01c01007387 */ /* 0x000fe80000100a00 */
[----:B------:R1:W-:Y:S04]  /*5ea10*/  STL.64 [R1+0x18d8], R30 ;  /* 0x0018d81e01007387 */ /* 0x0003e80000100a00 */
[----:B-1----:R-:W4:Y:S04]  /*5ea20*/  LDL.LU.64 R30, [R1+0x3e48] ;  /* 0x003e4800011e7983 */ /* 0x002f280000300a00 */
[----:B------:R-:W2:Y:S04]  /*5ea30*/  LDL.LU.64 R28, [R1+0x3e40] ;  /* 0x003e4000011c7983 */ /* 0x000ea80000300a00 */
[----:B------:R-:W-:Y:S04]  /*5ea40*/  STL.64 [R1+0x18c0], R32 ;  /* 0x0018c02001007387 */ /* 0x000fe80000100a00 */
[----:B------:R1:W-:Y:S04]  /*5ea50*/  STL.64 [R1+0x18c8], R34 ;  /* 0x0018c82201007387 */ /* 0x0003e80000100a00 */
[----:B-1----:R-:W2:Y:S01]  /*5ea60*/  LDL.LU.64 R34, [R1+0x3e38] ;  /* 0x003e380001227983 */ /* 0x002ea20000300a00 */
[C---:B------:R-:W-:Y:S03]  /*5ea70*/  HMMA.1688.F32.TF32 R216, R124.reuse, R26, R216 ;  /* 0x0000001a7cd8723c */ /* 0x040fe600000810d8 */
[----:B------:R-:W3:Y:S05]  /*5ea80*/  LDL.LU.64 R32, [R1+0x3e30] ;  /* 0x003e300001207983 */ /* 0x000eea0000300a00 */
[C---:B------:R-:W-:Y:S08]  /*5ea90*/  HMMA.1688.F32.TF32 R220, R124.reuse, R22, R220 ;  /* 0x000000167cdc723c */ /* 0x040ff000000810dc */
[C---:B------:R-:W-:Y:S08]  /*5eaa0*/  HMMA.1688.F32.TF32 R116, R124.reuse, R206, R116 ;  /* 0x000000ce7c74723c */ /* 0x040ff00000081074 */
[C---:B----4-:R-:W-:Y:S08]  /*5eab0*/  HMMA.1688.F32.TF32 R212, R124.reuse, R30, R212 ;  /* 0x0000001e7cd4723c */ /* 0x050ff000000810d4 */
[C---:B--2---:R-:W-:Y:S11]  /*5eac0*/  HMMA.1688.F32.TF32 R232, R124.reuse, R34, R232 ;  /* 0x000000227ce8723c */ /* 0x044ff600000810e8 */
        /* <DEDUP_REMOVED lines=8> */
[----:B------:R-:W-:Y:S04]  /*5eb50*/  STL.64 [R1+0x1ae0], R216 ;  /* 0x001ae0d801007387 */ /* 0x000fe80000100a00 */
[----:B------:R4:W-:Y:S01]  /*5eb60*/  STL.64 [R1+0x1ae8], R218 ;  /* 0x001ae8da01007387 */ /* 0x0009e20000100a00 */
[C---:B-1----:R-:W-:Y:S08]  /*5eb70*/  HMMA.1688.F32.TF32 R212, R124.reuse, R18, R224 ;  /* 0x000000127cd4723c */ /* 0x042ff000000810e0 */
[C---:B----4-:R-:W-:Y:S01]  /*5eb80*/  HMMA.1688.F32.TF32 R216, R124.reuse, R14, R228 ;  /* 0x0000000e7cd8723c */ /* 0x050fe200000810e4 */
[----:B------:R-:W-:Y:S04]  /*5eb90*/  STL.64 [R1+0x1b20], R220 ;  /* 0x001b20dc01007387 */ /* 0x000fe80000100a00 */
[----:B------:R1:W-:Y:S10]  /*5eba0*/  STL.64 [R1+0x1b28], R222 ;  /* 0x001b28de01007387 */ /* 0x0003f40000100a00 */
[----:B------:R-:W-:Y:S01]  /*5ebb0*/  STL.64 [R1+0x1bc0], R212 ;  /* 0x001bc0d401007387 */ /* 0x000fe20000100a00 */
[C---:B-1----:R-:W-:Y:S03]  /*5ebc0*/  HMMA.1688.F32.TF32 R220, R124.reuse, R10, R236 ;  /* 0x0000000a7cdc723c */ /* 0x042fe600000810ec */
[----:B------:R3:W-:Y:S04]  /*5ebd0*/  STL.64 [R1+0x1bc8], R214 ;  /* 0x001bc8d601007387 */ /* 0x0007e80000100a00 */
[----:B------:R-:W-:Y:S04]  /*5ebe0*/  STL.64 [R1+0x1c70], R216 ;  /* 0x001c70d801007387 */ /* 0x000fe80000100a00 */
[----:B------:R1:W-:Y:S01]  /*5ebf0*/  STL.64 [R1+0x1c78], R218 ;  /* 0x001c78da01007387 */ /* 0x0003e20000100a00 */
[C---:B---3--:R-:W-:Y:S08]  /*5ec00*/  HMMA.1688.F32.TF32 R212, R124.reuse, R6, R240 ;  /* 0x000000067cd4723c */ /* 0x048ff000000810f0 */
[C---:B-1----:R-:W-:Y:S03]  /*5ec10*/  HMMA.1688.F32.TF32 R216, R124.reuse, R210, R244 ;  /* 0x000000d27cd8723c */ /* 0x042fe600000810f4 */
[----:B------:R-:W-:Y:S04]  /*5ec20*/  STL.64 [R1+0x1d70], R220 ;  /* 0x001d70dc01007387 */ /* 0x000fe80000100a00 */
[----:B------:R-:W-:Y:S08]  /*5ec30*/  STL.64 [R1+0x1d78], R222 ;  /* 0x001d78de01007387 */ /* 0x000ff00000100a00 */
        /* <DEDUP_REMOVED lines=168> */
[----:B------:R-:W-:Y:S04]  /*5f6c0*/  LDS R124, [R132+0x26080] ;  /* 0x02608000847c7984 */ /* 0x000fe80000000800 */
[----:B------:R-:W-:Y:S04]  /*5f6d0*/  LDS R126, [R132+0x27080] ;  /* 0x02708000847e7984 */ /* 0x000fe80000000800 */
[----:B------:R-:W-:Y:S04]  /*5f6e0*/  LDS R125, [R133+0x26080] ;  /* 0x02608000857d7984 */ /* 0x000fe80000000800 */
[----:B------:R-:W1:Y:S01]  /*5f6f0*/  LDS R127, [R133+0x27080] ;  /* 0x02708000857f7984 */ /* 0x000e620000000800 */
[C---:B--2---:R-:W-:Y:S08]  /*5f700*/  HMMA.1688.F32.TF32 R116, R128.reuse, R18, R116 ;  /* 0x000000128074723c */ /* 0x044ff00000081074 */
[C---:B---3--:R-:W-:Y:S08]  /*5f710*/  HMMA.1688.F32.TF32 R212, R128.reuse, R50, R212 ;  /* 0x0000003280d4723c */ /* 0x048ff000000810d4 */
[C---:B----4-:R-:W-:Y:S11]  /*5f720*/  HMMA.1688.F32.TF32 R216, R128.reuse, R46, R216 ;  /* 0x0000002e80d8723c */ /* 0x050ff600000810d8 */
[----:B------:R-:W-:Y:S04]  /*5f730*/  @!UPT UIADD3 URZ, URZ, URZ, URZ ;  /* 0x0000003f3f3ff290 */ /* 0x000fe8000fffe03f */
[----:B------:R-:W-:Y:S04]  /*5f740*/  STL.64 [R1+0x10f0], R212 ;  /* 0x0010f0d401007387 */ /* 0x000fe80000100a00 */
[----:B------:R2:W-:Y:S01]  /*5f750*/  STL.64 [R1+0x10f8], R214 ;  /* 0x0010f8d601007387 */ /* 0x0005e20000100a00 */
[C---:B------:R-:W-:Y:S03]  /*5f760*/  HMMA.1688.F32.TF32 R220, R128.reuse, R42, R220 ;  /* 0x0000002a80dc723c */ /* 0x040fe600000810dc */
[----:B------:R-:W-:Y:S05]  /*5f770*/  STL.64 [R1+0x10a0], R216 ;  /* 0x0010a0d801007387 */ /* 0x000fea0000100a00 */
[C---:B--2---:R-:W-:Y:S01]  /*5f780*/  HMMA.1688.F32.TF32 R212, R128.reuse, R38, R224 ;  /* 0x0000002680d4723c */ /* 0x044fe200000810e0 */
        /* <DEDUP_REMOVED lines=8> */
[C---:B---3--:R-:W-:Y:S01]  /*5f810*/  HMMA.1688.F32.TF32 R212, R128.reuse, R26, R240 ;  /* 0x0000001a80d4723c */ /* 0x048fe200000810f0 */
[----:B------:R2:W-:Y:S07]  /*5f820*/  STL.64 [R1+0x1488], R218 ;  /* 0x001488da01007387 */ /* 0x0005ee0000100a00 */
[C---:B--2---:R-:W-:Y:S07]  /*5f830*/  HMMA.1688.F32.TF32 R216, R128.reuse, R22, R244 ;  /* 0x0000001680d8723c */ /* 0x044fee00000810f4 */
[----:B------:R-:W-:Y:S04]  /*5f840*/  STL.64 [R1+0x14b0], R220 ;  /* 0x0014b0dc01007387 */ /* 0x000fe80000100a00 */
[----:B------:R-:W-:Y:S04]  /*5f850*/  STL.64 [R1+0x14b8], R222 ;  /* 0x0014b8de01007387 */ /* 0x000fe80000100a00 */
[----:B------:R-:W-:Y:S04]  /*5f860*/  STL.64 [R1+0x1540], R212 ;  /* 0x001540d401007387 */ /* 0x000fe80000100a00 */
[----:B------:R2:W-:Y:S04]  /*5f870*/  STL.64 [R1+0x1548], R214 ;  /* 0x001548d601007387 */ /* 0x0005e80000100a00 */
[----:B------:R-:W-:Y:S01]  /*5f880*/  STL.64 [R1+0x1740], R216 ;  /* 0x001740d801007387 */ /* 0x000fe20000100a00 */
[C---:B--2---:R-:W-:Y:S03]  /*5f890*/  HMMA.1688.F32.TF32 R212, R128.reuse, R14, R120 ;  /* 0x0000000e80d4723c */ /* 0x044fe60000081078 */
[----:B------:R-:W-:Y:S04]  /*5f8a0*/  STL.64 [R1+0x1748], R218 ;  /* 0x001748da01007387 */ /* 0x000fe80000100a00 */
[----:B------:R-:W-:Y:S01]  /*5f8b0*/  STL.64 [R1+0x17d0], R116 ;  /* 0x0017d07401007387 */ /* 0x000fe20000100a00 */
[C---:B------:R-:W-:Y:S03]  /*5f8c0*/  HMMA.1688.F32.TF32 R120, R128.reuse, R10, R112 ;  /* 0x0000000a8078723c */ /* 0x040fe60000081070 */
[----:B------:R2:W-:Y:S05]  /*5f8d0*/  STL.64 [R1+0x17d8], R118 ;  /* 0x0017d87601007387 */ /* 0x0005ea0000100a00 */
[C---:B------:R-:W-:Y:S08]  /*5f8e0*/  HMMA.1688.F32.TF32 R112, R128.reuse, R210, R104 ;  /* 0x000000d28070723c */ /* 0x040ff00000081068 */
[C---:B--2---:R-:W-:Y:S08]  /*5f8f0*/  HMMA.1688.F32.TF32 R116, R128.reuse, R6, R108 ;  /* 0x000000068074723c */ /* 0x044ff0000008106c */
        /* <DEDUP_REMOVED lines=158> */
[----:B-1----:R-:W-:Y:S08]  /*602e0*/  HMMA.1688.F32.TF32 R116, R124, R38, R116 ;  /* 0x000000267c74723c */ /* 0x002ff00000081074 */
[C---:B--2---:R-:W-:Y:S08]  /*602f0*/  HMMA.1688.F32.TF32 R212, R128.reuse, R150, R212 ;  /* 0x0000009680d4723c */ /* 0x044ff000000810d4 */
[C---:B------:R-:W-:Y:S11]  /*60300*/  HMMA.1688.F32.TF32 R216, R128.reuse, R146, R216 ;  /* 0x0000009280d8723c */ /* 0x040ff600000810d8 */
[----:B------:R-:W-:Y:S04]  /*60310*/  @!UPT UIADD3 URZ, URZ, URZ, URZ ;  /* 0x0000003f3f3ff290 */ /* 0x000fe8000fffe03f */
[----:B------:R-:W-:Y:S04]  /*60320*/  STL.64 [R1+0x2200], R212 ;  /* 0x002200d401007387 */ /* 0x000fe80000100a00 */
[----:B------:R3:W-:Y:S02]  /*60330*/  STL.64 [R1+0x2208], R214 ;  /* 0x002208d601007387 */ /* 0x0007e40000100a00 */
[C---:B---3--:R-:W-:Y:S02]  /*60340*/  HMMA.1688.F32.TF32 R212, R128.reuse, R142, R220 ;  /* 0x0000008e80d4723c */ /* 0x048fe400000810dc */
[----:B------:R-:W-:Y:S04]  /*60350*/  STL.64 [R1+0x21f0], R216 ;  /* 0x0021f0d801007387 */ /* 0x000fe80000100a00 */
[----:B------:R1:W-:Y:S02]  /*60360*/  STL.64 [R1+0x21f8], R218 ;  /* 0x0021f8da01007387 */ /* 0x0003e40000100a00 */
[C---:B------:R-:W-:Y:S08]  /*60370*/  HMMA.1688.F32.TF32 R220, R128.reuse, R138, R224 ;  /* 0x0000008a80dc723c */ /* 0x040ff000000810e0 */
[----:B-1----:R-:W-:Y:S01]  /*60380*/  HMMA.1688.F32.TF32 R216, R128, R134, R228 ;  /* 0x0000008680d8723c */ /* 0x002fe200000810e4 */
[----:B------:R-:W-:Y:S04]  /*60390*/  LDS R128, [R36+0x26100] ;  /* 0x0261000024807984 */ /* 0x000fe80000000800 */
[----:B------:R-:W-:Y:S04]  /*603a0*/  LDS R130, [R36+0x27100] ;  /* 0x0271000024827984 */ /* 0x000fe80000000800 */
[----:B------:R-:W-:Y:S04]  /*603b0*/  STL.64 [R1+0x21e0], R212 ;  /* 0x0021e0d401007387 */ /* 0x000fe80000100a00 */
[----:B------:R1:W-:Y:S04]  /*603c0*/  STL.64 [R1+0x21e8], R214 ;  /* 0x0021e8d601007387 */ /* 0x0003e80000100a00 */
[----:B------:R-:W-:Y:S04]  /*603d0*/  LDS R129, [R252+0x26100] ;  /* 0x02610000fc817984 */ /* 0x000fe80000000800 */
[----:B------:R-:W2:Y:S01]  /*603e0*/  LDS R131, [R252+0x27100] ;  /* 0x02710000fc837984 */ /* 0x000ea20000000800 */
[C---:B-1----:R-:W-:Y:S03]  /*603f0*/  HMMA.1688.F32.TF32 R212, R124.reuse, R50, R236 ;  /* 0x000000327cd4723c */ /* 0x042fe600000810ec */
[----:B------:R-:W-:Y:S04]  /*60400*/  STL.64 [R1+0x21d0], R220 ;  /* 0x0021d0dc01007387 */ /* 0x000fe80000100a00 */
[----:B------:R-:W-:Y:S04]  /*60410*/  STL.64 [R1+0x21d8], R222 ;  /* 0x0021d8de01007387 */ /* 0x000fe80000100a00 */
[----:B------:R-:W-:Y:S04]  /*60420*/  STL.64 [R1+0x21c0], R216 ;  /* 0x0021c0d801007387 */ /* 0x000fe80000100a00 */
[----:B------:R1:W-:Y:S08]  /*60430*/  STL.64 [R1+0x21c8], R218 ;  /* 0x0021c8da01007387 */ /* 0x0003f00000100a00 */
[----:B------:R-:W-:Y:S04]  /*60440*/  STL.64 [R1+0xad0], R212 ;  /* 0x000ad0d401007387 */ /* 0x000fe80000100a00 */
[----:B------:R4:W-:Y:S01]  /*60450*/  STL.64 [R1+0xad8], R214 ;  /* 0x000ad8d601007387 */ /* 0x0009e20000100a00 */
[C---:B-1----:R-:W-:Y:S08]  /*60460*/  HMMA.1688.F32.TF32 R216, R124.reuse, R42, R244 ;  /* 0x0000002a7cd8723c */ /* 0x042ff000000810f4 */
[C---:B----4-:R-:W-:Y:S11]  /*60470*/  HMMA.1688.F32.TF32 R212, R124.reuse, R46, R240 ;  /* 0x0000002e7cd4723c */ /* 0x050ff600000810f0 */
[----:B------:R-:W-:Y:S11]  /*60480*/  @!UPT UIADD3 URZ, URZ, URZ, URZ ;  /* 0x0000003f3f3ff290 */ /* 0x000ff6000fffe03f */
[----:B------:R-:W-:Y:S01]  /*60490*/  @!UPT UIADD3 URZ, URZ, URZ, URZ ;  /* 0x0000003f3f3ff290 */ /* 0x000fe2000fffe03f */
        /* <DEDUP_REMOVED lines=66> */
[----:B----4-:R-:W4:Y:S04]  /*608c0*/  LDL.LU R58, [R1+0x158] ;  /* 0x00015800013a7983 */ /* 0x010f280000300800 */
        /* <DEDUP_REMOVED lines=110> */
[----:B------:R4:W-:Y:S02]  /*60fb0*/  STL.64 [R1+0x20a8], R214 ;  /* 0x0020a8d601007387 */ /* 0x0009e40000100a00 */
[C---:B----4-:R-:W-:Y:S08]  /*60fc0*/  HMMA.1688.F32.TF32 R212, R124.reuse, R162, R216 ;  /* 0x000000a27cd4723c */ /* 0x050ff000000810d8 */
        /* <DEDUP_REMOVED lines=11> */
[----:B---3--:R-:W-:Y:S03]  /*61080*/  HMMA.1688.F32.TF32 R216, R124, R142, R244 ;  /* 0x0000008e7cd8723c */ /* 0x008fe600000810f4 */
[----:B------:R1:W-:Y:S05]  /*61090*/  STL.64 [R1+0x2068], R214 ;  /* 0x002068d601007387 */ /* 0x0003ea0000100a00 */
        /* <DEDUP_REMOVED lines=13> */
[----:B------:R-:W-:Y:S04]  /*61170*/  LDS R124, [R132+0x26100] ;  /* 0x02610000847c7984 */ /* 0x000fe80000000800 */
[----:B------:R-:W-:Y:S01]  /*61180*/  LDS R126, [R132+0x27100] ;  /* 0x02710000847e7984 */ /* 0x000fe20000000800 */
[C---:B-1----:R-:W-:Y:S03]  /*61190*/  HMMA.1688.F32.TF32 R112, R128.reuse, R46, R108 ;  /* 0x0000002e8070723c */ /* 0x042fe6000008106c */
[----:B------:R-:W-:Y:S04]  /*611a0*/  LDS R125, [R133+0x26100] ;  /* 0x02610000857d7984 */ /* 0x000fe80000000800 */
[----:B------:R-:W1:Y:S01]  /*611b0*/  LDS R127, [R133+0x27100] ;  /* 0x02710000857f7984 */ /* 0x000e620000000800 */
        /* <DEDUP_REMOVED lines=65> */
[----:B-1----:R-:W4:Y:S04]  /*615d0*/  LDL.LU R54, [R1+0x12f8] ;  /* 0x0012f80001367983 */ /* 0x002f280000300800 */
        /* <DEDUP_REMOVED lines=106> */
[----:B-1----:R-:W3:Y:S04]  /*61c80*/  LDL.LU.64 R118, [R1+0x3df8] ;  /* 0x003df80001767983 */ /* 0x002ee80000300a00 */
        /* <DEDUP_REMOVED lines=19> */
[----:B------:R-:W-:Y:S03]  /*61dc0*/  HMMA.1688.F32.TF32 R128, R128, R134, R72 ;  /* 0x000000868080723c */ /* 0x000fe60000081048 */
        /* <DEDUP_REMOVED lines=30> */
[----:B------:R-:W2:Y:S04]  /*61fb0*/  LDL.LU.64 R74, [R1+0x3d28] ;  /* 0x003d2800014a7983 */ /* 0x000ea80000300a00 */
[----:B------:R-:W2:Y:S04]  /*61fc0*/  LDL.LU.64 R72, [R1+0x3d20] ;  /* 0x003d200001487983 */ /* 0x000ea80000300a00 */
[----:B------:R1:W-:Y:S04]  /*61fd0*/  STL.64 [R1+0x1d90], R128 ;  /* 0x001d908001007387 */ /* 0x0003e80000100a00 */
[----:B------:R3:W-:Y:S04]  /*61fe0*/  STL.64 [R1+0x1d98], R130 ;  /* 0x001d988201007387 */ /* 0x0007e80000100a00 */
[----:B-1----:R-:W2:Y:S04]  /*61ff0*/  LDL.LU R128, [R1+0x2790] ;  /* 0x0027900001807983 */ /* 0x002ea80000300800 */
[----:B------:R-:W2:Y:S04]  /*62000*/  LDL.LU R129, [R1+0x2794] ;  /* 0x0027940001817983 */ /* 0x000ea80000300800 */
[----:B---3--:R-:W2:Y:S04]  /*62010*/  LDL.LU R130, [R1+0x2798] ;  /* 0x0027980001827983 */ /* 0x008ea80000300800 */
[----:B------:R-:W2:Y:S01]  /*62020*/  LDL.LU R131, [R1+0x279c] ;  /* 0x00279c0001837983 */ /* 0x000ea20000300800 */
[C---:B------:R-:W-:Y:S08]  /*62030*/  HMMA.1688.F32.TF32 R68, R124.reuse, R46, R68 ;  /* 0x0000002e7c44723c */ /* 0x040ff00000081044 */
[C---:B------:R-:W-:Y:S08]  /*62040*/  HMMA.1688.F32.TF32 R64, R124.reuse, R42, R64 ;  /* 0x0000002a7c40723c */ /* 0x040ff00000081040 */
[C---:B------:R-:W-:Y:S08]  /*62050*/  HMMA.1688.F32.TF32 R60, R124.reuse, R38, R60 ;  /* 0x000000267c3c723c */ /* 0x040ff0000008103c */
[C---:B------:R-:W-:Y:S08]  /*62060*/  HMMA.1688.F32.TF32 R56, R124.reuse, R34, R56 ;  /* 0x000000227c38723c */ /* 0x040ff00000081038 */
[C---:B------:R-:W-:Y:S08]  /*62070*/  HMMA.1688.F32.TF32 R52, R124.reuse, R30, R52 ;  /* 0x0000001e7c34723c */ /* 0x040ff00000081034 */
[C---:B------:R-:W-:Y:S08]  /*62080*/  HMMA.1688.F32.TF32 R248, R124.reuse, R26, R248 ;  /* 0x0000001a7cf8723c */ /* 0x040ff000000810f8 */
[C---:B--2---:R-:W-:Y:S11]  /*62090*/  HMMA.1688.F32.TF32 R128, R124.reuse, R50, R128 ;  /* 0x000000327c80723c */ /* 0x044ff60000081080 */
[----:B------:R-:W-:Y:S11]  /*620a0*/  @!UPT UIADD3 URZ, URZ, URZ, URZ ;  /* 0x0000003f3f3ff290 */ /* 0x000ff6000fffe03f */
[----:B------:R-:W-:Y:S01]  /*620b0*/  @!UPT UIADD3 URZ, URZ, URZ, URZ ;  /* 0x0000003f3f3ff290 */ /* 0x000fe2000fffe03f */
[----:B------:R-:W-:Y:S04]  /*620c0*/  STL.64 [R1+0x5d0], R128 ;  /* 0x0005d08001007387 */ /* 0x000fe80000100a00 */
[----:B------:R-:W-:Y:S04]  /*620d0*/  STL.64 [R1+0x5d8], R130 ;  /* 0x0005d88201007387 */ /* 0x000fe80000100a00 */
[----:B------:R-:W-:Y:S04]  /*620e0*/  STL.64 [R1+0x5c0], R68 ;  /* 0x0005c04401007387 */ /* 0x000fe80000100a00 */
[----:B------:R1:W-:Y:S01]  /*620f0*/  STL.64 [R1+0x5c8], R70 ;  /* 0x0005c84601007387 */ /* 0x0003e20000100a00 */
[C---:B------:R-:W-:Y:S03]  /*62100*/  HMMA.1688.F32.TF32 R212, R124.reuse, R22, R212 ;  /* 0x000000167cd4723c */ /* 0x040fe600000810d4 */
[----:B------:R-:W-:Y:S04]  /*62110*/  LDS R128, [R36+0x26180] ;  /* 0x0261800024807984 */ /* 0x000fe80000000800 */
[----:B------:R-:W-:Y:S04]  /*62120*/  LDS R130, [R36+0x27180] ;  /* 0x0271800024827984 */ /* 0x000fe80000000800 */
[----:B-1----:R-:W2:Y:S04]  /*62130*/  LDL.LU.64 R70, [R1+0x3d18] ;  /* 0x003d180001467983 */ /* 0x002ea80000300a00 */
[----:B------:R-:W2:Y:S04]  /*62140*/  LDL.LU.64 R68, [R1+0x3d10] ;  /* 0x003d100001447983 */ /* 0x000ea80000300a00 */
[----:B------:R-:W-:Y:S04]  /*62150*/  STL.64 [R1+0x5f0], R64 ;  /* 0x0005f04001007387 */ /* 0x000fe80000100a00 */
[----:B------:R1:W-:Y:S04]  /*62160*/  STL.64 [R1+0x5f8], R66 ;  /* 0x0005f84201007387 */ /* 0x0003e80000100a00 */
[----:B------:R-:W-:Y:S04]  /*62170*/  LDS R129, [R252+0x26180] ;  /* 0x02618000fc817984 */ /* 0x000fe80000000800 */
[----:B------:R-:W3:Y:S04]  /*62180*/  LDS R131, [R252+0x27180] ;  /* 0x02718000fc837984 */ /* 0x000ee80000000800 */
        /* <DEDUP_REMOVED lines=26> */
[----:B------:R-:W-:Y:S01]  /*62330*/  STL.64 [R1+0x648], R218 ;  /* 0x000648da01007387 */ /* 0x000fe20000100a00 */
[C---:B-1----:R-:W-:Y:S03]  /*62340*/  HMMA.1688.F32.TF32 R212, R124.reuse, R6, R228 ;  /* 0x000000067cd4723c */ /* 0x042fe600000810e4 */
[----:B------:R-:W-:Y:S04]  /*62350*/  STL.64 [R1+0x660], R220 ;  /* 0x000660dc01007387 */ /* 0x000fe80000100a00 */
[----:B------:R-:W-:Y:S11]  /*62360*/  STL.64 [R1+0x668], R222 ;  /* 0x000668de01007387 */ /* 0x000ff60000100a00 */
[----:B------:R-:W-:Y:S05]  /*62370*/  @!UPT UIADD3 URZ, URZ, URZ, URZ ;  /* 0x0000003f3f3ff290 */ /* 0x000fea000fffe03f */
[----:B------:R-:W-:Y:S04]  /*62380*/  STL.64 [R1+0x670], R212 ;  /* 0x000670d401007387 */ /* 0x000fe80000100a00 */
[----:B------:R2:W-:Y:S02]  /*62390*/  STL.64 [R1+0x678], R214 ;  /* 0x000678d601007387 */ /* 0x0005e40000100a00 */
[C---:B--2---:R-:W-:Y:S08]  /*623a0*/  HMMA.1688.F32.TF32 R212, R124.reuse, R202, R56 ;  /* 0x000000ca7cd4723c */ /* 0x044ff00000081038 */
[C---:B---3--:R-:W-:Y:S08]  /*623b0*/  HMMA.1688.F32.TF32 R52, R124.reuse, R206, R52 ;  /* 0x000000ce7c34723c */ /* 0x048ff00000081034 */
[C---:B----4-:R-:W-:Y:S08]  /*623c0*/  HMMA.1688.F32.TF32 R216, R124.reuse, R210, R248 ;  /* 0x000000d27cd8723c */ /* 0x050ff000000810f8 */
[C---:B------:R-:W-:Y:S11]  /*623d0*/  HMMA.1688.F32.TF32 R56, R124.reuse, R198, R60 ;  /* 0x000000c67c38723c */ /* 0x040ff6000008103c */
[----:B------:R-:W-:Y:S04]  /*623e0*/  @!UPT UIADD3 URZ, URZ, URZ, URZ ;  /* 0x0000003f3f3ff290 */ /* 0x000fe8000fffe03f */
        /* <DEDUP_REMOVED lines=9> */
[----:B------:R1:W-:Y:S09]  /*62480*/  STL.64 [R1+0x1cd8], R58 ;  /* 0x001cd83a01007387 */ /* 0x0003f20000100a00 */
        /* <DEDUP_REMOVED lines=30> */
[----:B-1----:R-:W-:Y:S07]  /*62670*/  HMMA.1688.F32.TF32 R52, R124, R146, R112 ;  /* 0x000000927c34723c */ /* 0x002fee0000081070 */
[----:B------:R-:W-:Y:S01]  /*62680*/  STL.64 [R1+0x1ba0], R60 ;  /* 0x001ba03c01007387 */ /* 0x000fe20000100a00 */
[----:B------:R-:W-:-:S03]  /*62690*/  IMAD.MOV.U32 R216, RZ, RZ, R247 ;  /* 0x000000ffffd87224 */ /* 0x000fc600078e00f7 */
[----:B------:R1:W-:Y:S04]  /*626a0*/  STL.64 [R1+0x1ba8], R62 ;  /* 0x001ba83e01007387 */ /* 0x0003e80000100a00 */
[----:B------:R-:W-:Y:S01]  /*626b0*/  STL.64 [R1+0x1b90], R56 ;  /* 0x001b903801007387 */ /* 0x000fe20000100a00 */
[----:B------:R-:W-:-:S03]  /*626c0*/  IMAD.MOV.U32 R217, RZ, RZ, R119 ;  /* 0x000000ffffd97224 */ /* 0x000fc600078e0077 */
[----:B------:R-:W-:Y:S01]  /*626d0*/  STL.64 [R1+0x1b98], R58 ;  /* 0x001b983a01007387 */ /* 0x000fe20000100a00 */
[----:B------:R-:W-:-:S03]  /*626e0*/  IMAD.MOV.U32 R218, RZ, RZ, R118 ;  /* 0x000000ffffda7224 */ /* 0x000fc600078e0076 */
[----:B------:R-:W2:Y:S01]  /*626f0*/  LDL.LU R247, [R1+0x3cbc] ;  /* 0x003cbc0001f77983 */ /* 0x000ea20000300800 */
[----:B------:R-:W-:-:S03]  /*62700*/  IMAD.MOV.U32 R219, RZ, RZ, R117 ;  /* 0x000000ffffdb7224 */ /* 0x000fc600078e0075 */
[----:B------:R3:W-:Y:S01]  /*62710*/  STL.64 [R1+0x1b80], R52 ;  /* 0x001b803401007387 */ /* 0x0007e20000100a00 */
[----:B------:R-:W-:-:S03]  /*62720*/  IMAD.MOV.U32 R212, RZ, RZ, R120 ;  /* 0x000000ffffd47224 */ /* 0x000fc600078e0078 */
[----:B------:R4:W-:Y:S01]  /*62730*/  STL.64 [R1+0x1b88], R54 ;  /* 0x001b883601007387 */ /* 0x0009e20000100a00 */
[----:B------:R-:W-:-:S03]  /*62740*/  IMAD.MOV.U32 R213, RZ, RZ, R246 ;  /* 0x000000ffffd57224 */ /* 0x000fc600078e00f6 */
[----:B------:R-:W4:Y:S01]  /*62750*/  LDL.LU R119, [R1+0x3cb8] ;  /* 0x003cb80001777983 */ /* 0x000f220000300800 */
[----:B------:R-:W-:-:S03]  /*62760*/  IMAD.MOV.U32 R214, RZ, RZ, R244 ;  /* 0x000000ffffd67224 */ /* 0x000fc600078e00f4 */
[----:B------:R-:W2:Y:S01]  /*62770*/  LDL.LU R118, [R1+0x3cb4] ;  /* 0x003cb40001767983 */ /* 0x000ea20000300800 */
[----:B------:R-:W-:-:S03]  /*62780*/  IMAD.MOV.U32 R215, RZ, RZ, R245 ;  /* 0x000000ffffd77224 */ /* 0x000fc600078e00f5 */
[----:B------:R-:W3:Y:S01]  /*62790*/  LDL.LU R117, [R1+0x3cb0] ;  /* 0x003cb00001757983 */ /* 0x000ee20000300800 */
[----:B------:R-:W-:-:S03]  /*627a0*/  IMAD.MOV.U32 R248, RZ, RZ, R116 ;  /* 0x000000fffff87224 */ /* 0x000fc600078e0074 */
[----:B------:R-:W1:Y:S01]  /*627b0*/  LDL.LU R120, [R1+0x3cac] ;  /* 0x003cac0001787983 */ /* 0x000e620000300800 */
[----:B------:R-:W-:-:S03]  /*627c0*/  IMAD.MOV.U32 R249, RZ, RZ, R123 ;  /* 0x000000fffff97224 */ /* 0x000fc600078e007b */
[----:B------:R-:W2:Y:S01]  /*627d0*/  LDL.LU R246, [R1+0x3ca8] ;  /* 0x003ca80001f67983 */ /* 0x000ea20000300800 */
[----:B------:R-:W-:-:S03]  /*627e0*/  IMAD.MOV.U32 R250, RZ, RZ, R121 ;  /* 0x000000fffffa7224 */ /* 0x000fc600078e0079 */
[----:B------:R-:W3:Y:S01]  /*627f0*/  LDL.LU R244, [R1+0x3ca4] ;  /* 0x003ca40001f47983 */ /* 0x000ee20000300800 */
[----:B------:R-:W-:-:S03]  /*62800*/  IMAD.MOV.U32 R251, RZ, RZ, R122 ;  /* 0x000000fffffb7224 */ /* 0x000fc600078e007a */
[----:B------:R-:W4:Y:S04]  /*62810*/  LDL.LU R245, [R1+0x3ca0] ;  /* 0x003ca00001f57983 */ /* 0x000f280000300800 */
[----:B------:R-:W4:Y:S04]  /*62820*/  LDL.LU R116, [R1+0x3c9c] ;  /* 0x003c9c0001747983 */ /* 0x000f280000300800 */
[----:B------:R-:W4:Y:S04]  /*62830*/  LDL.LU R123, [R1+0x3c98] ;  /* 0x003c9800017b7983 */ /* 0x000f280000300800 */
[----:B------:R-:W4:Y:S04]  /*62840*/  LDL.LU R121, [R1+0x3c94] ;  /* 0x003c940001797983 */ /* 0x000f280000300800 */
[----:B------:R-:W4:Y:S01]  /*62850*/  LDL.LU R122, [R1+0x3c90] ;  /* 0x003c9000017a7983 */ /* 0x000f220000300800 */
[----:B-1----:R-:W-:-:S02]  /*62860*/  IMAD.MOV.U32 R63, RZ, RZ, R120 ;  /* 0x000000ffff3f7224 */ /* 0x002fc400078e0078 */
[----:B--2---:R-:W-:Y:S02]  /*62870*/  IMAD.MOV.U32 R62, RZ, RZ, R246 ;  /* 0x000000ffff3e7224 */ /* 0x004fe400078e00f6 */
[----:B---3--:R-:W-:Y:S02]  /*62880*/  IMAD.MOV.U32 R60, RZ, RZ, R244 ;  /* 0x000000ffff3c7224 */ /* 0x008fe400078e00f4 */
[----:B------:R-:W2:Y:S01]  /*62890*/  LDL.LU R244, [R1+0x3c8c] ;  /* 0x003c8c0001f47983 */ /* 0x000ea20000300800 */
[----:B----4-:R-:W-:-:S03]  /*628a0*/  IMAD.MOV.U32 R61, RZ, RZ, R245 ;  /* 0x000000ffff3d7224 */ /* 0x010fc600078e00f5 */
[----:B------:R-:W2:Y:S04]  /*628b0*/  LDL.LU R245, [R1+0x3c88] ;  /* 0x003c880001f57983 */ /* 0x000ea80000300800 */
[----:B------:R-:W2:Y:S01]  /*628c0*/  LDL.LU R246, [R1+0x3c84] ;  /* 0x003c840001f67983 */ /* 0x000ea20000300800 */
[----:B------:R-:W-:-:S03]  /*628d0*/  IMAD.MOV.U32 R67, RZ, RZ, R116 ;  /* 0x000000ffff437224 */ /* 0x000fc600078e0074 */
[----:B------:R-:W3:Y:S01]  /*628e0*/  LDL.LU R120, [R1+0x3c80] ;  /* 0x003c800001787983 */ /* 0x000ee20000300800 */
[----:B------:R-:W-:-:S03]  /*628f0*/  IMAD.MOV.U32 R64, RZ, RZ, R121 ;  /* 0x000000ffff407224 */ /* 0x000fc600078e0079 */
[----:B------:R-:W3:Y:S01]  /*62900*/  LDL.LU R121, [R1+0x3c7c] ;  /* 0x003c7c0001797983 */ /* 0x000ee20000300800 */
[----:B------:R-:W-:Y:S02]  /*62910*/  IMAD.MOV.U32 R66, RZ, RZ, R123 ;  /* 0x000000ffff427224 */ /* 0x000fe400078e007b */
[----:B------:R-:W-:Y:S02]  /*62920*/  IMAD.MOV.U32 R65, RZ, RZ, R122 ;  /* 0x000000ffff417224 */ /* 0x000fe400078e007a */
[----:B------:R-:W3:Y:S04]  /*62930*/  LDL.LU R122, [R1+0x3c78] ;  /* 0x003c7800017a7983 */ /* 0x000ee80000300800 */
        /* <DEDUP_REMOVED lines=61> */
[----:B------:R-:W4:Y:S04]  /*62d10*/  LDL.LU R247, [R1+0x3c60] ;  /* 0x003c600001f77983 */ /* 0x000f280000300800 */
[----:B------:R-:W4:Y:S04]  /*62d20*/  LDL.LU R228, [R1+0x730] ;  /* 0x0007300001e47983 */ /* 0x000f280000300800 */
[----:B------:R-:W4:Y:S04]  /*62d30*/  LDL.LU R229, [R1+0x734] ;  /* 0x0007340001e57983 */ /* 0x000f280000300800 */
[----:B------:R-:W4:Y:S04]  /*62d40*/  LDL.LU R230, [R1+0x738] ;  /* 0x0007380001e67983 */ /* 0x000f280000300800 */
[----:B------:R-:W4:Y:S01]  /*62d50*/  LDL.LU R231, [R1+0x73c] ;  /* 0x00073c0001e77983 */ /* 0x000f220000300800 */
[----:B---3--:R-:W-:Y:S08]  /*62d60*/  HMMA.1688.F32.TF32 R112, R124, R138, R120 ;  /* 0x0000008a7c70723c */ /* 0x008ff00000081078 */
[C---:B--2---:R-:W-:Y:S08]  /*62d70*/  HMMA.1688.F32.TF32 R220, R128.reuse, R50, R220 ;  /* 0x0000003280dc723c */ /* 0x044ff000000810dc */
[----:B----4-:R-:W-:Y:S08]  /*62d80*/  HMMA.1688.F32.TF32 R224, R128, R46, R224 ;  /* 0x0000002e80e0723c */ /* 0x010ff000000810e0 */
[C---:B------:R-:W-:Y:S08]  /*62d90*/  HMMA.1688.F32.TF32 R116, R124.reuse, R142, R116 ;  /* 0x0000008e7c74723c */ /* 0x040ff00000081074 */
[----:B------:R-:W-:Y:S11]  /*62da0*/  HMMA.1688.F32.TF32 R56, R124, R134, R244 ;  /* 0x000000867c38723c */ /* 0x000ff600000810f4 */
[----:B------:R-:W-:Y:S04]  /*62db0*/  @!UPT UIADD3 URZ, URZ, URZ, URZ ;  /* 0x0000003f3f3ff290 */ /* 0x000fe8000fffe03f */
[----:B------:R-:W-:Y:S04]  /*62dc0*/  STL.64 [R1+0x1b60], R116 ;  /* 0x001b607401007387 */ /* 0x000fe80000100a00 */
[----:B------:R-:W-:Y:S04]  /*62dd0*/  STL.64 [R1+0x1b68], R118 ;  /* 0x001b687601007387 */ /* 0x000fe80000100a00 */
[----:B------:R-:W-:Y:S04]  /*62de0*/  STL.64 [R1+0x1b50], R112 ;  /* 0x001b507001007387 */ /* 0x000fe80000100a00 */
[----:B------:R1:W-:Y:S02]  /*62df0*/  STL.64 [R1+0x1b58], R114 ;  /* 0x001b587201007387 */ /* 0x0003e40000100a00 */
        /* <DEDUP_REMOVED lines=9> */
[----:B------:R-:W-:Y:S04]  /*62e90*/  STL.64 [R1+0x1b48], R58 ;  /* 0x001b483a01007387 */ /* 0x000fe80000100a00 */
[----:B------:R-:W-:Y:S03]  /*62ea0*/  LDS R56, [R132+0x26180] ;  /* 0x0261800084387984 */ /* 0x000fe60000000800 */
        /* <DEDUP_REMOVED lines=44> */
[C---:B--2---:R-:W-:Y:S03]  /*63170*/  HMMA.1688.F32.TF32 R60, R128.reuse, R186, R216 ;  /* 0x000000ba803c723c */ /* 0x044fe600000810d8 */
[----:B------:R-:W2:Y:S05]  /*63180*/  LDS R59, [R133+0x27180] ;  /* 0x02718000853b7984 */ /* 0x000eaa0000000800 */
[----:B-1----:R-:W-:Y:S07]  /*63190*/  HMMA.1688.F32.TF32 R52, R128, R182, R228 ;  /* 0x000000b68034723c */ /* 0x002fee00000810e4 */
[----:B------:R-:W-:Y:S04]  /*631a0*/  STL.64 [R1+0x1a60], R64 ;  /* 0x001a604001007387 */ /* 0x000fe80000100a00 */
[----:B------:R-:W-:Y:S04]  /*631b0*/  STL.64 [R1+0x1a68], R66 ;  /* 0x001a684201007387 */ /* 0x000fe80000100a00 */
[----:B------:R-:W3:Y:S04]  /*631c0*/  LDL.LU R212, [R1+0x1090] ;  /* 0x0010900001d47983 */ /* 0x000ee80000300800 */
[----:B------:R1:W-:Y:S04]  /*631d0*/  STL.64 [R1+0x1a50], R60 ;  /* 0x001a503c01007387 */ /* 0x0003e80000100a00 */
[----:B------:R4:W-:Y:S04]  /*631e0*/  STL.64 [R1+0x1a58], R62 ;  /* 0x001a583e01007387 */ /* 0x0009e80000100a00 */
        /* <DEDUP_REMOVED lines=98> */
[----:B---3--:R-:W-:Y:S08]  /*63810*/  HMMA.1688.F32.TF32 R216, R56, R50, R216 ;  /* 0x0000003238d8723c */ /* 0x008ff000000810d8 */
[C---:B----4-:R-:W-:Y:S08]  /*63820*/  HMMA.1688.F32.TF32 R220, R128.reuse, R178, R220 ;  /* 0x000000b280dc723c */ /* 0x050ff000000810dc */
[C---:B------:R-:W-:Y:S08]  /*63830*/  HMMA.1688.F32.TF32 R224, R128.reuse, R174, R124 ;  /* 0x000000ae80e0723c */ /* 0x040ff0000008107c */
        /* <DEDUP_REMOVED lines=64> */
[----:B------:R-:W-:Y:S04]  /*63c40*/  LDS R52, [R36+0x26200] ;  /* 0x0262000024347984 */ /* 0x000fe80000000800 */
[----:B------:R-:W-:Y:S01]  /*63c50*/  LDS R54, [R36+0x27200] ;  /* 0x0272000024367984 */ /* 0x000fe20000000800 */
[C---:B--2---:R-:W-:Y:S03]  /*63c60*/  HMMA.1688.F32.TF32 R60, R56.reuse, R210, R228 ;  /* 0x000000d2383c723c */ /* 0x044fe600000810e4 */
[----:B------:R1:W-:Y:S04]  /*63c70*/  STL.64 [R1+0x570], R64 ;  /* 0x0005704001007387 */ /* 0x0003e80000100a00 */
[----:B------:R2:W-:Y:S04]  /*63c80*/  STL.64 [R1+0x578], R66 ;  /* 0x0005784201007387 */ /* 0x0005e80000100a00 */
[----:B------:R-:W-:Y:S04]  /*63c90*/  LDS R53, [R252+0x26200] ;  /* 0x02620000fc357984 */ /* 0x000fe80000000800 */
        /* <DEDUP_REMOVED lines=92> */
[----:B------:R-:W1:Y:S01]  /*64260*/  LDS R55, [R252+0x27200] ;  /* 0x02720000fc377984 */ /* 0x000e620000000800 */
[C---:B----4-:R-:W-:Y:S08]  /*64270*/  HMMA.1688.F32.TF32 R72, R56.reuse, R146, R72 ;  /* 0x000000923848723c */ /* 0x050ff00000081048 */
[C---:B--2---:R-:W-:Y:S08]  /*64280*/  HMMA.1688.F32.TF32 R80, R56.reuse, R154, R80 ;  /* 0x0000009a3850723c */ /* 0x044ff00000081050 */
[C---:B---3--:R-:W-:Y:S08]  /*64290*/  HMMA.1688.F32.TF32 R84, R56.reuse, R158, R84 ;  /* 0x0000009e3854723c */ /* 0x048ff00000081054 */
        /* <DEDUP_REMOVED lines=10> */
[C---:B------:R-:W-:Y:S07]  /*64340*/  HMMA.1688.F32.TF32 R108, R56.reuse, R182, R108 ;  /* 0x000000b6386c723c */ /* 0x040fee000008106c */
        /* <DEDUP_REMOVED lines=8> */
[----:B------:R-:W-:Y:S05]  /*643d0*/  STL.64 [R1+0x18f0], R120 ;  /* 0x0018f07801007387 */ /* 0x000fea0000100a00 */
[C---:B------:R-:W-:Y:S01]  /*643e0*/  HMMA.1688.F32.TF32 R76, R56.reuse, R150, R76 ;  /* 0x00000096384c723c */ /* 0x040fe2000008104c */
        /* <DEDUP_REMOVED lines=22> */
[----:B-1----:R-:W-:Y:S03]  /*64550*/  HMMA.1688.F32.TF32 R212, R52, R50, R212 ;  /* 0x0000003234d4723c */ /* 0x002fe600000810d4 */
        /* <DEDUP_REMOVED lines=12> */
[----:B------:R-:W-:Y:S01]  /*64620*/  STL.64 [R1+0x1788], R58 ;  /* 0x0017883a01007387 */ /* 0x000fe20000100a00 */
[C---:B------:R-:W-:Y:S03]  /*64630*/  HMMA.1688.F32.TF32 R60, R52.reuse, R42, R248 ;  /* 0x0000002a343c723c */ /* 0x040fe600000810f8 */
[----:B------:R-:W-:Y:S04]  /*64640*/  STL.64 [R1+0x3a30], R212 ;  /* 0x003a30d401007387 */ /* 0x000fe80000100a00 */
[----:B------:R-:W-:Y:S04]  /*64650*/  STL.64 [R1+0x3c58], R42 ;  /* 0x003c582a01007387 */ /* 0x000fe80000100a00 */
[----:B------:R-:W-:Y:S04]  /*64660*/  LDS R56, [R132+0x26200] ;  /* 0x0262000084387984 */ /* 0x000fe80000000800 */
[----:B------:R-:W-:Y:S04]  /*64670*/  STL.64 [R1+0x70], R64 ;  /* 0x0000704001007387 */ /* 0x000fe80000100a00 */
[----:B------:R-:W-:Y:S04]  /*64680*/  STL.64 [R1+0x78], R66 ;  /* 0x0000784201007387 */ /* 0x000fe80000100a00 */
[----:B------:R1:W-:Y:S04]  /*64690*/  STL.64 [R1+0x3c50], R40 ;  /* 0x003c502801007387 */ /* 0x0003e80000100a00 */
[----:B------:R-:W-:Y:S04]  /*646a0*/  LDS R58, [R132+0x27200] ;  /* 0x02720000843a7984 */ /* 0x000fe80000000800 */
[----:B------:R-:W-:Y:S01]  /*646b0*/  LDS R57, [R133+0x26200] ;  /* 0x0262000085397984 */ /* 0x000fe20000000800 */
[C---:B-1----:R-:W-:Y:S03]  /*646c0*/  HMMA.1688.F32.TF32 R40, R52.reuse, R38, R228 ;  /* 0x000000263428723c */ /* 0x042fe600000810e4 */
[----:B------:R1:W-:Y:S04]  /*646d0*/  STL.64 [R1+0x60], R60 ;  /* 0x0000603c01007387 */ /* 0x0003e80000100a00 */
[----:B------:R2:W-:Y:S04]  /*646e0*/  STL.64 [R1+0x68], R62 ;  /* 0x0000683e01007387 */ /* 0x0005e80000100a00 */
[----:B------:R-:W3:Y:S04]  /*646f0*/  LDL.LU R248, [R1+0x980] ;  /* 0x0009800001f87983 */ /* 0x000ee80000300800 */
[----:B------:R-:W4:Y:S08]  /*64700*/  LDS R59, [R133+0x27200] ;  /* 0x02720000853b7984 */ /* 0x000f300000000800 */
[----:B------:R1:W-:Y:S04]  /*64710*/  STL.64 [R1+0x1d0], R40 ;  /* 0x0001d02801007387 */ /* 0x0003e80000100a00 */
[----:B------:R1:W-:Y:S04]  /*64720*/  STL.64 [R1+0x1d8], R42 ;  /* 0x0001d82a01007387 */ /* 0x0003e80000100a00 */
        /* <DEDUP_REMOVED lines=112> */
[----:B------:R1:W-:Y:S01]  /*64e30*/  STL.64 [R1+0x3c40], R32 ;  /* 0x003c402001007387 */ /* 0x0003e20000100a00 */
[C---:B--2---:R-:W-:Y:S08]  /*64e40*/  HMMA.1688.F32.TF32 R108, R52.reuse, R190, R108 ;  /* 0x000000be346c723c */ /* 0x044ff0000008106c */
[C---:B---3--:R-:W-:Y:S08]  /*64e50*/  HMMA.1688.F32.TF32 R120, R52.reuse, R202, R120 ;  /* 0x000000ca3478723c */ /* 0x048ff00000081078 */
[C---:B----4-:R-:W-:Y:S08]  /*64e60*/  HMMA.1688.F32.TF32 R40, R52.reuse, R34, R40 ;  /* 0x000000223428723c */ /* 0x050ff00000081028 */
[C---:B-1----:R-:W-:Y:S08]  /*64e70*/  HMMA.1688.F32.TF32 R32, R52.reuse, R22, R216 ;  /* 0x000000163420723c */ /* 0x042ff000000810d8 */
[C---:B------:R-:W-:Y:S07]  /*64e80*/  HMMA.1688.F32.TF32 R212, R52.reuse, R30, R212 ;  /* 0x0000001e34d4723c */ /* 0x040fee00000810d4 */
[----:B------:R-:W-:Y:S04]  /*64e90*/  STL.64 [R1+0x1a0], R40 ;  /* 0x0001a02801007387 */ /* 0x000fe80000100a00 */
[----:B------:R1:W-:Y:S02]  /*64ea0*/  STL.64 [R1+0x1a8], R42 ;  /* 0x0001a82a01007387 */ /* 0x0003e40000100a00 */
[C---:B-1----:R-:W-:Y:S10]  /*64eb0*/  HMMA.1688.F32.TF32 R40, R52.reuse, R26, R236 ;  /* 0x0000001a3428723c */ /* 0x042ff400000810ec */
[----:B------:R-:W-:Y:S04]  /*64ec0*/  STL.64 [R1+0x340], R212 ;  /* 0x000340d401007387 */ /* 0x000fe80000100a00 */
[----:B------:R-:W-:Y:S01]  /*64ed0*/  STL.64 [R1+0x348], R214 ;  /* 0x000348d601007387 */ /* 0x000fe20000100a00 */
[C---:B------:R-:W-:Y:S08]  /*64ee0*/  HMMA.1688.F32.TF32 R128, R52.reuse, R18, R128 ;  /* 0x000000123480723c */ /* 0x040ff00000081080 */
        /* <DEDUP_REMOVED lines=16> */
[----:B------:R-:W-:Y:S08]  /*64ff0*/  STL.64 [R1+0x538], R130 ;  /* 0x0005388201007387 */ /* 0x000ff00000100a00 */
[----:B------:R-:W-:Y:S04]  /*65000*/  STL.64 [R1+0x1730], R40 ;  /* 0x0017302801007387 */ /* 0x000fe80000100a00 */
[----:B------:R1:W-:Y:S04]  /*65010*/  STL.64 [R1+0x1738], R42 ;  /* 0x0017382a01007387 */ /* 0x0003e80000100a00 */
[----:B------:R-:W-:Y:S04]  /*65020*/  STL.64 [R1+0x1710], R32 ;  /* 0x0017102001007387 */ /* 0x000fe80000100a00 */
[----:B------:R2:W-:Y:S01]  /*65030*/  STL.64 [R1+0x1718], R34 ;  /* 0x0017182201007387 */ /* 0x0005e20000100a00 */
[C---:B-1----:R-:W-:Y:S08]  /*65040*/  HMMA.1688.F32.TF32 R40, R52.reuse, R198, R116 ;  /* 0x000000c63428723c */ /* 0x042ff00000081074 */
[C---:B--2---:R-:W-:Y:S01]  /*65050*/  HMMA.1688.F32.TF32 R32, R52.reuse, R194, R112 ;  /* 0x000000c23420723c */ /* 0x044fe20000081070 */
[----:B------:R-:W-:Y:S04]  /*65060*/  STL.64 [R1+0x1700], R120 ;  /* 0x0017007801007387 */ /* 0x000fe80000100a00 */
[----:B------:R-:W-:Y:S10]  /*65070*/  STL.64 [R1+0x1708], R122 ;  /* 0x0017087a01007387 */ /* 0x000ff40000100a00 */
[----:B------:R-:W-:Y:S04]  /*65080*/  STL.64 [R1+0x16f0], R40 ;  /* 0x0016f02801007387 */ /* 0x000fe80000100a00 */
[----:B------:R1:W-:Y:S04]  /*65090*/  STL.64 [R1+0x16f8], R42 ;  /* 0x0016f82a01007387 */ /* 0x0003e80000100a00 */
[----:B------:R-:W-:Y:S04]  /*650a0*/  STL.64 [R1+0x16e0], R32 ;  /* 0x0016e02001007387 */ /* 0x000fe80000100a00 */
[----:B------:R2:W-:Y:S01]  /*650b0*/  STL.64 [R1+0x16e8], R34 ;  /* 0x0016e82201007387 */ /* 0x0005e20000100a00 */
[C---:B-1----:R-:W-:Y:S08]  /*650c0*/  HMMA.1688.F32.TF32 R40, R52.reuse, R186, R104 ;  /* 0x000000ba3428723c */ /* 0x042ff00000081068 */
[C---:B--2---:R-:W-:Y:S01]  /*650d0*/  HMMA.1688.F32.TF32 R32, R52.reuse, R182, R100 ;  /* 0x000000b63420723c */ /* 0x044fe20000081064 */
[----:B------:R-:W-:Y:S04]  /*650e0*/  STL.64 [R1+0x16d0], R108 ;  /* 0x0016d06c01007387 */ /* 0x000fe80000100a00 */
[----:B------:R-:W-:Y:S03]  /*650f0*/  STL.64 [R1+0x16d8], R110 ;  /* 0x0016d86e01007387 */ /* 0x000fe60000100a00 */
[C---:B------:R-:W-:Y:S07]  /*65100*/  HMMA.1688.F32.TF32 R96, R52.reuse, R178, R96 ;  /* 0x000000b23460723c */ /* 0x040fee0000081060 */
        /* <DEDUP_REMOVED lines=32> */
[----:B--2---:R-:W-:Y:S01]  /*65310*/  HMMA.1688.F32.TF32 R32, R52, R134, R232 ;  /* 0x000000863420723c */ /* 0x004fe200000810e8 */
[----:B------:R-:W-:Y:S04]  /*65320*/  STL.64 [R1+0x1610], R60 ;  /* 0x0016103c01007387 */ /* 0x000fe80000100a00 */
[----:B------:R-:W-:Y:S03]  /*65330*/  STL.64 [R1+0x1618], R62 ;  /* 0x0016183e01007387 */ /* 0x000fe60000100a00 */
[C---:B------:R-:W-:Y:S01]  /*65340*/  HMMA.1688.F32.TF32 R52, R56.reuse, R50, R228 ;  /* 0x000000323834723c */ /* 0x040fe200000810e4 */
[----:B------:R-:W-:Y:S04]  /*65350*/  LDS R60, [R36+0x26280] ;  /* 0x02628000243c7984 */ /* 0x000fe80000000800 */
[----:B------:R-:W-:Y:S04]  /*65360*/  LDS R62, [R36+0x27280] ;  /* 0x02728000243e7984 */ /* 0x000fe80000000800 */
[----:B------:R-:W-:Y:S04]  /*65370*/  STL.64 [R1+0x1600], R40 ;  /* 0x0016002801007387 */ /* 0x000fe80000100a00 */
[----:B------:R-:W-:Y:S04]  /*65380*/  STL.64 [R1+0x1608], R42 ;  /* 0x0016082a01007387 */ /* 0x000fe80000100a00 */
[----:B------:R-:W2:Y:S04]  /*65390*/  LDL.LU R248, [R1+0xb20] ;  /* 0x000b200001f87983 */ /* 0x000ea80000300800 */
        /* <DEDUP_REMOVED lines=91> */
[----:B---3--:R-:W3:Y:S04]  /*65950*/  LDL.LU R34, [R1+0x29f8] ;  /* 0x0029f80001227983 */ /* 0x008ee80000300800 */
[----:B------:R-:W3:Y:S04]  /*65960*/  LDL.LU R35, [R1+0x29fc] ;  /* 0x0029fc0001237983 */ /* 0x000ee80000300800 */
        /* <DEDUP_REMOVED lines=24> */
[----:B------:R-:W-:Y:S04]  /*65af0*/  STL.64 [R1+0x3a48], R54 ;  /* 0x003a483601007387 */ /* 0x000fe80000100a00 */
[----:B------:R1:W-:Y:S04]  /*65b00*/  STL.64 [R1+0x3a40], R52 ;  /* 0x003a403401007387 */ /* 0x0003e80000100a00 */
[----:B------:R-:W-:Y:S04]  /*65b10*/  LDS R61, [R252+0x26280] ;  /* 0x02628000fc3d7984 */ /* 0x000fe80000000800 */
[----:B------:R-:W2:Y:S04]  /*65b20*/  LDS R63, [R252+0x27280] ;  /* 0x02728000fc3f7984 */ /* 0x000ea80000000800 */
[----:B-1----:R-:W3:Y:S04]  /*65b30*/  LDL.LU R52, [R1+0x2940] ;  /* 0x0029400001347983 */ /* 0x002ee80000300800 */
[----:B------:R-:W3:Y:S04]  /*65b40*/  LDL.LU R53, [R1+0x2944] ;  /* 0x0029440001357983 */ /* 0x000ee80000300800 */
[----:B------:R-:W3:Y:S04]  /*65b50*/  LDL.LU R54, [R1+0x2948] ;  /* 0x0029480001367983 */ /* 0x000ee80000300800 */
[----:B------:R-:W3:Y:S01]  /*65b60*/  LDL.LU R55, [R1+0x294c] ;  /* 0x00294c0001377983 */ /* 0x000ee20000300800 */
[C---:B--2---:R-:W-:Y:S11]  /*65b70*/  HMMA.1688.F32.TF32 R40, R56.reuse, R46, R40 ;  /* 0x0000002e3828723c */ /* 0x044ff60000081028 */
[----:B------:R-:W-:Y:S11]  /*65b80*/  @!UPT UIADD3 URZ, URZ, URZ, URZ ;  /* 0x0000003f3f3ff290 */ /* 0x000ff6000fffe03f */
[----:B------:R-:W-:Y:S01]  /*65b90*/  @!UPT UIADD3 URZ, URZ, URZ, URZ ;  /* 0x0000003f3f3ff290 */ /* 0x000fe2000fffe03f */
[----:B------:R-:W-:Y:S04]  /*65ba0*/  STL.64 [R1+0x50], R40 ;  /* 0x0000502801007387 */ /* 0x000fe80000100a00 */
[----:B------:R1:W-:Y:S04]  /*65bb0*/  STL.64 [R1+0x58], R42 ;  /* 0x0000582a01007387 */ /* 0x0003e80000100a00 */
[----:B-1----:R-:W3:Y:S04]  /*65bc0*/  LDL.LU.64 R42, [R1+0x3c58] ;  /* 0x003c5800012a7983 */ /* 0x002ee80000300a00 */
[----:B------:R-:W2:Y:S01]  /*65bd0*/  LDL.LU.64 R40, [R1+0x3c50] ;  /* 0x003c500001287983 */ /* 0x000ea20000300a00 */
[C---:B------:R-:W-:Y:S08]  /*65be0*/  HMMA.1688.F32.TF32 R228, R56.reuse, R38, R228 ;  /* 0x0000002638e4723c */ /* 0x040ff000000810e4 */
[C---:B---3--:R-:W-:Y:S11]  /*65bf0*/  HMMA.1688.F32.TF32 R32, R56.reuse, R42, R32 ;  /* 0x0000002a3820723c */ /* 0x048ff60000081020 */
[----:B------:R-:W-:Y:S11]  /*65c00*/  @!UPT UIADD3 URZ, URZ, URZ, URZ ;  /* 0x0000003f3f3ff290 */ /* 0x000ff6000fffe03f */
[----:B------:R-:W-:Y:S01]  /*65c10*/  @!UPT UIADD3 URZ, URZ, URZ, URZ ;  /* 0x0000003f3f3ff290 */ /* 0x000fe2000fffe03f */
[----:B------:R-:W-:Y:S04]  /*65c20*/  STL.64 [R1+0x40], R32 ;  /* 0x0000402001007387 */ /* 0x000fe80000100a00 */
[----:B------:R1:W-:Y:S04]  /*65c30*/  STL.64 [R1+0x48], R34 ;  /* 0x0000482201007387 */ /* 0x0003e80000100a00 */
[----:B-1----:R-:W3:Y:S04]  /*65c40*/  LDL.LU.64 R34, [R1+0x3c48] ;  /* 0x003c480001227983 */ /* 0x002ee80000300a00 */
[----:B------:R-:W2:Y:S04]  /*65c50*/  LDL.LU.64 R32, [R1+0x3c40] ;  /* 0x003c400001207983 */ /* 0x000ea80000300a00 */
[----:B------:R-:W-:Y:S04]  /*65c60*/  STL.64 [R1+0x190], R228 ;  /* 0x000190e401007387 */ /* 0x000fe80000100a00 */
[----:B------:R1:W-:Y:S04]  /*65c70*/  STL.64 [R1+0x198], R230 ;  /* 0x000198e601007387 */ /* 0x0003e80000100a00 */
[----:B-1----:R-:W2:Y:S04]  /*65c80*/  LDL.LU.64 R230, [R1+0x3c38] ;  /* 0x003c380001e67983 */ /* 0x002ea80000300a00 */
[----:B------:R-:W2:Y:S01]  /*65c90*/  LDL.LU.64 R228, [R1+0x3c30] ;  /* 0x003c300001e47983 */ /* 0x000ea20000300a00 */
        /* <DEDUP_REMOVED lines=8> */
[C---:B---3--:R-:W-:Y:S11]  /*65d20*/  HMMA.1688.F32.TF32 R52, R56.reuse, R34, R52 ;  /* 0x000000223834723c */ /* 0x048ff60000081034 */
        /* <DEDUP_REMOVED lines=11> */
[----:B------:R-:W-:Y:S02]  /*65de0*/  STL.64 [R1+0x318], R234 ;  /* 0x000318ea01007387 */ /* 0x000fe40000100a00 */
        /* <DEDUP_REMOVED lines=15> */
[----:B------:R-:W-:Y:S01]  /*65ee0*/  STL.64 [R1+0x4f8], R214 ;  /* 0x0004f8d601007387 */ /* 0x000fe20000100a00 */
[C---:B------:R-:W-:Y:S04]  /*65ef0*/  HMMA.1688.F32.TF32 R124, R56.reuse, R202, R244 ;  /* 0x000000ca387c723c */ /* 0x040fe800000810f4 */
[----:B------:R-:W-:Y:S04]  /*65f00*/  STL.64 [R1+0x15e0], R128 ;  /* 0x0015e08001007387 */ /* 0x000fe80000100a00 */
[----:B------:R-:W-:Y:S04]  /*65f10*/  STL.64 [R1+0x15e8], R130 ;  /* 0x0015e88201007387 */ /* 0x000fe80000100a00 */
[----:B------:R-:W-:Y:S04]  /*65f20*/  STL.64 [R1+0x15d0], R52 ;  /* 0x0015d03401007387 */ /* 0x000fe80000100a00 */
[----:B------:R1:W-:Y:S02]  /*65f30*/  STL.64 [R1+0x15d8], R54 ;  /* 0x0015d83601007387 */ /* 0x0003e40000100a00 */
[C---:B-1----:R-:W-:Y:S05]  /*65f40*/  HMMA.1688.F32.TF32 R52, R56.reuse, R194, R116 ;  /* 0x000000c23834723c */ /* 0x042fea0000081074 */
[----:B------:R-:W-:Y:S04]  /*65f50*/  STL.64 [R1+0x15c0], R124 ;  /* 0x0015c07c01007387 */ /* 0x000fe80000100a00 */
[----:B------:R-:W-:Y:S04]  /*65f60*/  STL.64 [R1+0x15c8], R126 ;  /* 0x0015c87e01007387 */ /* 0x000fe80000100a00 */
[----:B------:R-:W-:Y:S04]  /*65f70*/  STL.64 [R1+0x15b0], R120 ;  /* 0x0015b07801007387 */ /* 0x000fe80000100a00 */
[----:B------:R-:W-:Y:S06]  /*65f80*/  STL.64 [R1+0x15b8], R122 ;  /* 0x0015b87a01007387 */ /* 0x000fec0000100a00 */
[----:B------:R-:W-:Y:S04]  /*65f90*/  STL.64 [R1+0x15a0], R52 ;  /* 0x0015a03401007387 */ /* 0x000fe80000100a00 */
[----:B------:R1:W-:Y:S02]  /*65fa0*/  STL.64 [R1+0x15a8], R54 ;  /* 0x0015a83601007387 */ /* 0x0003e40000100a00 */
[C---:B-1----:R-:W-:Y:S02]  /*65fb0*/  HMMA.1688.F32.TF32 R52, R56.reuse, R182, R104 ;  /* 0x000000b63834723c */ /* 0x042fe40000081068 */
[----:B------:R-:W-:Y:S04]  /*65fc0*/  STL.64 [R1+0x1590], R112 ;  /* 0x0015907001007387 */ /* 0x000fe80000100a00 */
[----:B------:R-:W-:Y:S04]  /*65fd0*/  STL.64 [R1+0x1598], R114 ;  /* 0x0015987201007387 */ /* 0x000fe80000100a00 */
[----:B------:R-:W-:Y:S04]  /*65fe0*/  STL.64 [R1+0x1580], R108 ;  /* 0x0015806c01007387 */ /* 0x000fe80000100a00 */
[----:B------:R-:W-:Y:S09]  /*65ff0*/  STL.64 [R1+0x1588], R110 ;  /* 0x0015886e01007387 */ /* 0x000ff20000100a00 */
        /* <DEDUP_REMOVED lines=21> */
[C---:B----4-:R-:W-:Y:S02]  /*66150*/  HMMA.1688.F32.TF32 R68, R56.reuse, R142, R64 ;  /* 0x0000008e3844723c */ /* 0x050fe40000081040 */
[----:B------:R-:W-:Y:S04]  /*66160*/  STL.64 [R1+0x14d0], R72 ;  /* 0x0014d04801007387 */ /* 0x000fe80000100a00 */
[----:B------:R-:W-:Y:S02]  /*66170*/  STL.64 [R1+0x14d8], R74 ;  /* 0x0014d84a01007387 */ /* 0x000fe40000100a00 */
[C---:B------:R-:W-:Y:S07]  /*66180*/  HMMA.1688.F32.TF32 R64, R56.reuse, R138, R248 ;  /* 0x0000008a3840723c */ /* 0x040fee00000810f8 */
[----:B------:R-:W-:Y:S04]  /*66190*/  STL.64 [R1+0x14c0], R52 ;  /* 0x0014c03401007387 */ /* 0x000fe80000100a00 */
[----:B------:R2:W-:Y:S02]  /*661a0*/  STL.64 [R1+0x14c8], R54 ;  /* 0x0014c83601007387 */ /* 0x0005e40000100a00 */
[----:B--2---:R-:W-:Y:S02]  /*661b0*/  HMMA.1688.F32.TF32 R52, R56, R134, R228 ;  /* 0x000000863834723c */ /* 0x004fe400000810e4 */
[----:B------:R1:W-:Y:S04]  /*661c0*/  STL.64 [R1+0x14a0], R68 ;  /* 0x0014a04401007387 */ /* 0x0003e80000100a00 */
[----:B------:R2:W-:Y:S04]  /*661d0*/  STL.64 [R1+0x14a8], R70 ;  /* 0x0014a84601007387 */ /* 0x0005e80000100a00 */
[----:B-1----:R-:W3:Y:S04]  /*661e0*/  LDL.LU R68, [R1+0xd10] ;  /* 0x000d100001447983 */ /* 0x002ee80000300800 */
[----:B------:R1:W-:Y:S04]  /*661f0*/  STL.64 [R1+0x1490], R64 ;  /* 0x0014904001007387 */ /* 0x0003e80000100a00 */
[----:B------:R4:W-:Y:S05]  /*66200*/  STL.64 [R1+0x1498], R66 ;  /* 0x0014984201007387 */ /* 0x0009ea0000100a00 */
        /* <DEDUP_REMOVED lines=67> */
[----:B----4-:R-:W3:Y:S04]  /*66640*/  LDL.LU R66, [R1+0x2b98] ;  /* 0x002b980001427983 */ /* 0x010ee80000300800 */
        /* <DEDUP_REMOVED lines=34> */
[C---:B---3--:R-:W-:Y:S01]  /*66870*/  HMMA.1688.F32.TF32 R56, R60.reuse, R50, R64 ;  /* 0x000000323c38723c */ /* 0x048fe20000081040 */
[----:B------:R-:W-:Y:S04]  /*66880*/  LDS R64, [R132+0x26280] ;  /* 0x0262800084407984 */ /* 0x000fe80000000800 */
[----:B------:R-:W-:Y:S03]  /*66890*/  LDS R66, [R132+0x27280] ;  /* 0x0272800084427984 */ /* 0x000fe60000000800 */
[C---:B------:R-:W-:Y:S01]  /*668a0*/  HMMA.1688.F32.TF32 R52, R60.reuse, R38, R216 ;  /* 0x000000263c34723c */ /* 0x040fe200000810d8 */
[----:B------:R-:W-:Y:S04]  /*668b0*/  LDS R65, [R133+0x26280] ;  /* 0x0262800085417984 */ /* 0x000fe80000000800 */
[----:B------:R-:W1:Y:S10]  /*668c0*/  LDS R67, [R133+0x27280] ;  /* 0x0272800085437984 */ /* 0x000e740000000800 */
[----:B------:R-:W-:Y:S04]  /*668d0*/  STL.64 [R1+0x3a58], R58 ;  /* 0x003a583a01007387 */ /* 0x000fe80000100a00 */
[----:B------:R2:W-:Y:S01]  /*668e0*/  STL.64 [R1+0x3a50], R56 ;  /* 0x003a503801007387 */ /* 0x0005e20000100a00 */
[C---:B----4-:R-:W-:Y:S08]  /*668f0*/  HMMA.1688.F32.TF32 R212, R60.reuse, R46, R212 ;  /* 0x0000002e3cd4723c */ /* 0x050ff000000810d4 */
[C---:B--2---:R-:W-:Y:S08]  /*66900*/  HMMA.1688.F32.TF32 R56, R60.reuse, R42, R236 ;  /* 0x0000002a3c38723c */ /* 0x044ff000000810ec */
[C---:B------:R-:W-:Y:S07]  /*66910*/  HMMA.1688.F32.TF32 R128, R60.reuse, R34, R128 ;  /* 0x000000223c80723c */ /* 0x040fee0000081080 */
[----:B------:R-:W-:Y:S04]  /*66920*/  STL.64 [R1+0x30], R212 ;  /* 0x000030d401007387 */ /* 0x000fe80000100a00 */
[----:B------:R-:W-:Y:S04]  /*66930*/  STL.64 [R1+0x38], R214 ;  /* 0x000038d601007387 */ /* 0x000fe80000100a00 */
[----:B------:R-:W-:Y:S04]  /*66940*/  STL.64 [R1+0x20], R56 ;  /* 0x0000203801007387 */ /* 0x000fe80000100a00 */
[----:B------:R2:W-:Y:S04]  /*66950*/  STL.64 [R1+0x28], R58 ;  /* 0x0000283a01007387 */ /* 0x0005e80000100a00 */
[----:B------:R-:W-:Y:S04]  /*66960*/  STL.64 [R1+0x170], R52 ;  /* 0x0001703401007387 */ /* 0x000fe80000100a00 */
[----:B------:R3:W-:Y:S01]  /*66970*/  STL.64 [R1+0x178], R54 ;  /* 0x0001783601007387 */ /* 0x0007e20000100a00 */
[C---:B--2---:R-:W-:Y:S08]  /*66980*/  HMMA.1688.F32.TF32 R56, R60.reuse, R30, R240 ;  /* 0x0000001e3c38723c */ /* 0x044ff000000810f0 */
[C---:B---3--:R-:W-:Y:S01]  /*66990*/  HMMA.1688.F32.TF32 R52, R60.reuse, R26, R224 ;  /* 0x0000001a3c34723c */ /* 0x048fe200000810e0 */
[----:B------:R-:W-:Y:S04]  /*669a0*/  STL.64 [R1+0x160], R128 ;  /* 0x0001608001007387 */ /* 0x000fe80000100a00 */
[----:B------:R2:W-:Y:S10]  /*669b0*/  STL.64 [R1+0x168], R130 ;  /* 0x0001688201007387 */ /* 0x0005f40000100a00 */
[----:B------:R-:W-:Y:S01]  /*669c0*/  STL.64 [R1+0x300], R56 ;  /* 0x0003003801007387 */ /* 0x000fe20000100a00 */
[C---:B--2---:R-:W-:Y:S03]  /*669d0*/  HMMA.1688.F32.TF32 R128, R60.reuse, R22, R220 ;  /* 0x000000163c80723c */ /* 0x044fe600000810dc */
[----:B------:R2:W-:Y:S04]  /*669e0*/  STL.64 [R1+0x308], R58 ;  /* 0x0003083a01007387 */ /* 0x0005e80000100a00 */
[----:B------:R-:W-:Y:S04]  /*669f0*/  STL.64 [R1+0x2f0], R52 ;  /* 0x0002f03401007387 */ /* 0x000fe80000100a00 */
[----:B------:R3:W-:Y:S01]  /*66a00*/  STL.64 [R1+0x2f8], R54 ;  /* 0x0002f83601007387 */ /* 0x0007e20000100a00 */
[C---:B--2---:R-:W-:Y:S08]  /*66a10*/  HMMA.1688.F32.TF32 R56, R60.reuse, R18, R124 ;  /* 0x000000123c38723c */ /* 0x044ff0000008107c */
[C---:B---3--:R-:W-:Y:S03]  /*66a20*/  HMMA.1688.F32.TF32 R52, R60.reuse, R14, R244 ;  /* 0x0000000e3c34723c */ /* 0x048fe600000810f4 */
[----:B------:R-:W-:Y:S04]  /*66a30*/  STL.64 [R1+0x400], R128 ;  /* 0x0004008001007387 */ /* 0x000fe80000100a00 */
[----:B------:R-:W-:Y:S01]  /*66a40*/  STL.64 [R1+0x408], R130 ;  /* 0x0004088201007387 */ /* 0x000fe20000100a00 */
[C---:B------:R-:W-:Y:S07]  /*66a50*/  HMMA.1688.F32.TF32 R120, R60.reuse, R10, R120 ;  /* 0x0000000a3c78723c */ /* 0x040fee0000081078 */
[----:B------:R-:W-:Y:S04]  /*66a60*/  STL.64 [R1+0x3f0], R56 ;  /* 0x0003f03801007387 */ /* 0x000fe80000100a00 */
[----:B------:R2:W-:Y:S04]  /*66a70*/  STL.64 [R1+0x3f8], R58 ;  /* 0x0003f83a01007387 */ /* 0x0005e80000100a00 */
[----:B------:R-:W-:Y:S04]  /*66a80*/  STL.64 [R1+0x4e0], R52 ;  /* 0x0004e03401007387 */ /* 0x000fe80000100a00 */
[----:B------:R3:W-:Y:S01]  /*66a90*/  STL.64 [R1+0x4e8], R54 ;  /* 0x0004e83601007387 */ /* 0x0007e20000100a00 */
[C---:B--2---:R-:W-:Y:S08]  /*66aa0*/  HMMA.1688.F32.TF32 R56, R60.reuse, R6, R116 ;  /* 0x000000063c38723c */ /* 0x044ff00000081074 */
[C---:B---3--:R-:W-:Y:S01]  /*66ab0*/  HMMA.1688.F32.TF32 R52, R60.reuse, R210, R112 ;  /* 0x000000d23c34723c */ /* 0x048fe20000081070 */
[----:B------:R-:W-:Y:S04]  /*66ac0*/  STL.64 [R1+0x4d0], R120 ;  /* 0x0004d07801007387 */ /* 0x000fe80000100a00 */
[----:B------:R-:W-:Y:S10]  /*66ad0*/  STL.64 [R1+0x4d8], R122 ;  /* 0x0004d87a01007387 */ /* 0x000ff40000100a00 */
[----:B------:R-:W-:Y:S04]  /*66ae0*/  STL.64 [R1+0x4c0], R56 ;  /* 0x0004c03801007387 */ /* 0x000fe80000100a00 */
[----:B------:R2:W-:Y:S04]  /*66af0*/  STL.64 [R1+0x4c8], R58 ;  /* 0x0004c83a01007387 */ /* 0x0005e80000100a00 */
[----:B------:R-:W-:Y:S04]  /*66b00*/  STL.64 [R1+0x1450], R52 ;  /* 0x0014503401007387 */ /* 0x000fe80000100a00 */
[----:B------:R3:W-:Y:S01]  /*66b10*/  STL.64 [R1+0x1458], R54 ;  /* 0x0014583601007387 */ /* 0x0007e20000100a00 */
[C---:B--2---:R-:W-:Y:S08]  /*66b20*/  HMMA.1688.F32.TF32 R56, R60.reuse, R202, R104 ;  /* 0x000000ca3c38723c */ /* 0x044ff00000081068 */
[C---:B---3--:R-:W-:Y:S01]  /*66b30*/  HMMA.1688.F32.TF32 R52, R60.reuse, R198, R100 ;  /* 0x000000c63c34723c */ /* 0x048fe20000081064 */
[----:B------:R-:W-:Y:S04]  /*66b40*/  STL.64 [R1+0x1440], R108 ;  /* 0x0014406c01007387 */ /* 0x000fe80000100a00 */
[----:B------:R-:W-:Y:S03]  /*66b50*/  STL.64 [R1+0x1448], R110 ;  /* 0x0014486e01007387 */ /* 0x000fe60000100a00 */
        /* <DEDUP_REMOVED lines=25> */
[----:B------:R2:W-:Y:S04]  /*66cf0*/  STL.64 [R1+0x13b0], R72 ;  /* 0x0013b04801007387 */ /* 0x0005e80000100a00 */
[----:B------:R3:W-:Y:S04]  /*66d00*/  STL.64 [R1+0x13b8], R74 ;  /* 0x0013b84a01007387 */ /* 0x0007e80000100a00 */
[----:B--2---:R-:W2:Y:S06]  /*66d10*/  LDL.LU R72, [R1+0xee0] ;  /* 0x000ee00001487983 */ /* 0x004eac0000300800 */
[----:B------:R-:W-:Y:S04]  /*66d20*/  STL.64 [R1+0x13a0], R56 ;  /* 0x0013a03801007387 */ /* 0x000fe80000100a00 */
[----:B------:R-:W-:Y:S04]  /*66d30*/  STL.64 [R1+0x13a8], R58 ;  /* 0x0013a83a01007387 */ /* 0x000fe80000100a00 */
[----:B------:R-:W-:Y:S04]  /*66d40*/  STL.64 [R1+0x1390], R52 ;  /* 0x0013903401007387 */ /* 0x000fe80000100a00 */
        /* <DEDUP_REMOVED lines=92> */
[C---:B----4-:R-:W-:Y:S08]  /*67310*/  HMMA.1688.F32.TF32 R52, R60.reuse, R158, R236 ;  /* 0x0000009e3c34723c */ /* 0x050ff000000810ec */
[C---:B--2---:R-:W-:Y:S08]  /*67320*/  HMMA.1688.F32.TF32 R212, R60.reuse, R154, R216 ;  /* 0x0000009a3cd4723c */ /* 0x044ff000000810d8 */
[C---:B---3--:R-:W-:Y:S07]  /*67330*/  HMMA.1688.F32.TF32 R56, R60.reuse, R150, R128 ;  /* 0x000000963c38723c */ /* 0x048fee0000081080 */
        /* <DEDUP_REMOVED lines=11> */
[----:B--2---:R-:W-:Y:S08]  /*673f0*/  HMMA.1688.F32.TF32 R52, R60, R134, R124 ;  /* 0x000000863c34723c */ /* 0x004ff0000008107c */
[C---:B-1----:R-:W-:Y:S01]  /*67400*/  HMMA.1688.F32.TF32 R60, R64.reuse, R50, R68 ;  /* 0x00000032403c723c */ /* 0x042fe20000081044 */
[----:B------:R-:W-:Y:S04]  /*67410*/  STL.64 [R1+0x1340], R128 ;  /* 0x0013408001007387 */ /* 0x000fe80000100a00 */
[----:B------:R-:W-:Y:S04]  /*67420*/  STL.64 [R1+0x1348], R130 ;  /* 0x0013488201007387 */ /* 0x000fe80000100a00 */
[----:B------:R-:W-:Y:S04]  /*67430*/  STL.64 [R1+0x1330], R56 ;  /* 0x0013303801007387 */ /* 0x000fe80000100a00 */
[----:B------:R1:W-:Y:S04]  /*67440*/  STL.64 [R1+0x1338], R58 ;  /* 0x0013383a01007387 */ /* 0x0003e80000100a00 */
[----:B------:R-:W-:Y:S04]  /*67450*/  LDS R68, [R36+0x26300] ;  /* 0x0263000024447984 */ /* 0x000fe80000000800 */
[----:B------:R-:W-:Y:S04]  /*67460*/  LDS R70, [R36+0x27300] ;  /* 0x0273000024467984 */ /* 0x000fe80000000800 */
[----:B------:R-:W-:Y:S04]  /*67470*/  STL.64 [R1+0x3a68], R62 ;  /* 0x003a683e01007387 */ /* 0x000fe80000100a00 */
[----:B------:R-:W-:Y:S04]  /*67480*/  STL.64 [R1+0x1320], R52 ;  /* 0x0013203401007387 */ /* 0x000fe80000100a00 */
[----:B------:R-:W-:Y:S04]  /*67490*/  STL.64 [R1+0x1328], R54 ;  /* 0x0013283601007387 */ /* 0x000fe80000100a00 */
[----:B------:R2:W-:Y:S01]  /*674a0*/  STL.64 [R1+0x3a60], R60 ;  /* 0x003a603c01007387 */ /* 0x0005e20000100a00 */
[C---:B-1----:R-:W-:Y:S03]  /*674b0*/  HMMA.1688.F32.TF32 R56, R64.reuse, R42, R120 ;  /* 0x0000002a4038723c */ /* 0x042fe60000081078 */
[----:B------:R-:W-:Y:S04]  /*674c0*/  LDS R69, [R252+0x26300] ;  /* 0x02630000fc457984 */ /* 0x000fe80000000800 */
[----:B------:R-:W1:Y:S01]  /*674d0*/  LDS R71, [R252+0x27300] ;  /* 0x02730000fc477984 */ /* 0x000e620000000800 */
[C---:B--2---:R-:W-:Y:S08]  /*674e0*/  HMMA.1688.F32.TF32 R60, R64.reuse, R46, R244 ;  /* 0x0000002e403c723c */ /* 0x044ff000000810f4 */
[C---:B------:R-:W-:Y:S11]  /*674f0*/  HMMA.1688.F32.TF32 R52, R64.reuse, R38, R116 ;  /* 0x000000264034723c */ /* 0x040ff60000081074 */
[----:B------:R-:W-:Y:S04]  /*67500*/  @!UPT UIADD3 URZ, URZ, URZ, URZ ;  /* 0x0000003f3f3ff290 */ /* 0x000fe8000fffe03f */
[----:B------:R-:W-:Y:S04]  /*67510*/  STL.64 [R1+0x10], R60 ;  /* 0x0000103c01007387 */ /* 0x000fe80000100a00 */
[----:B------:R2:W-:Y:S04]  /*67520*/  STL.64 [R1+0x18], R62 ;  /* 0x0000183e01007387 */ /* 0x0005e80000100a00 */
[----:B------:R-:W-:Y:S04]  /*67530*/  STL.64 [R1], R56 ;  /* 0x0000003801007387 */ /* 0x000fe80000100a00 */
[----:B------:R3:W-:Y:S01]  /*67540*/  STL.64 [R1+0x8], R58 ;  /* 0x0000083a01007387 */ /* 0x0007e20000100a00 */
[C---:B--2---:R-:W-:Y:S03]  /*67550*/  HMMA.1688.F32.TF32 R60, R64.reuse, R34, R112 ;  /* 0x00000022403c723c */ /* 0x044fe60000081070 */
[----:B------:R-:W-:Y:S04]  /*67560*/  STL.64 [R1+0x130], R52 ;  /* 0x0001303401007387 */ /* 0x000fe80000100a00 */
[----:B------:R2:W-:Y:S01]  /*67570*/  STL.64 [R1+0x138], R54 ;  /* 0x0001383601007387 */ /* 0x0005e20000100a00 */
[C---:B---3--:R-:W-:Y:S08]  /*67580*/  HMMA.1688.F32.TF32 R56, R64.reuse, R30, R108 ;  /* 0x0000001e4038723c */ /* 0x048ff0000008106c */
[C---:B--2---:R-:W-:Y:S07]  /*67590*/  HMMA.1688.F32.TF32 R52, R64.reuse, R26, R104 ;  /* 0x0000001a4034723c */ /* 0x044fee0000081068 */
[----:B------:R-:W-:Y:S04]  /*675a0*/  STL.64 [R1+0x120], R60 ;  /* 0x0001203c01007387 */ /* 0x000fe80000100a00 */
[----:B------:R-:W-:Y:S04]  /*675b0*/  STL.64 [R1+0x128], R62 ;  /* 0x0001283e01007387 */ /* 0x000fe80000100a00 */
[----:B------:R-:W-:Y:S04]  /*675c0*/  STL.64 [R1+0x3c28], R26 ;  /* 0x003c281a01007387 */ /* 0x000fe80000100a00 */
[----:B------:R-:W-:Y:S04]  /*675d0*/  STL.64 [R1+0x290], R56 ;  /* 0x0002903801007387 */ /* 0x000fe80000100a00 */
[----:B------:R2:W-:Y:S04]  /*675e0*/  STL.64 [R1+0x298], R58 ;  /* 0x0002983a01007387 */ /* 0x0005e80000100a00 */
[----:B------:R3:W-:Y:S04]  /*675f0*/  STL.64 [R1+0x3c20], R24 ;  /* 0x003c201801007387 */ /* 0x0007e80000100a00 */
[----:B------:R-:W-:Y:S01]  /*67600*/  STL.64 [R1+0x280], R52 ;  /* 0x0002803401007387 */ /* 0x000fe20000100a00 */
[C---:B--2---:R-:W-:Y:S03]  /*67610*/  HMMA.1688.F32.TF32 R56, R64.reuse, R22, R100 ;  /* 0x000000164038723c */ /* 0x044fe60000081064 */
[----:B------:R2:W-:Y:S05]  /*67620*/  STL.64 [R1+0x288], R54 ;  /* 0x0002883601007387 */ /* 0x0005ea0000100a00 */
[C---:B---3--:R-:W-:Y:S08]  /*67630*/  HMMA.1688.F32.TF32 R24, R64.reuse, R14, R92 ;  /* 0x0000000e4018723c */ /* 0x048ff0000008105c */
[C---:B--2---:R-:W-:Y:S07]  /*67640*/  HMMA.1688.F32.TF32 R52, R64.reuse, R18, R96 ;  /* 0x000000124034723c */ /* 0x044fee0000081060 */
[----:B------:R-:W-:Y:S04]  /*67650*/  STL.64 [R1+0x3a0], R56 ;  /* 0x0003a03801007387 */ /* 0x000fe80000100a00 */
[----:B------:R2:W-:Y:S02]  /*67660*/  STL.64 [R1+0x3a8], R58 ;  /* 0x0003a83a01007387 */ /* 0x0005e40000100a00 */
[C---:B--2---:R-:W-:Y:S10]  /*67670*/  HMMA.1688.F32.TF32 R56, R64.reuse, R10, R88 ;  /* 0x0000000a4038723c */ /* 0x044ff40000081058 */
        /* <DEDUP_REMOVED lines=16> */
[----:B------:R-:W-:Y:S04]  /*67780*/  STL.64 [R1+0x1308], R58 ;  /* 0x0013083a01007387 */ /* 0x000fe80000100a00 */
[----:B------:R-:W1:Y:S04]  /*67790*/  LDL.LU R72, [R1+0x2cd0] ;  /* 0x002cd00001487983 */ /* 0x000e680000300800 */
[----:B------:R-:W-:Y:S04]  /*677a0*/  STL.64 [R1+0x12f0], R52 ;  /* 0x0012f03401007387 */ /* 0x000fe80000100a00 */
[----:B------:R-:W-:Y:S04]  /*677b0*/  STL.64 [R1+0x12f8], R54 ;  /* 0x0012f83601007387 */ /* 0x000fe80000100a00 */
[----:B------:R-:W-:Y:S04]  /*677c0*/  STL.64 [R1+0x12e0], R24 ;  /* 0x0012e01801007387 */ /* 0x000fe80000100a00 */
[----:B------:R2:W-:Y:S04]  /*677d0*/  STL.64 [R1+0x12e8], R26 ;  /* 0x0012e81a01007387 */ /* 0x0005e80000100a00 */
[----:B------:R-:W1:Y:S04]  /*677e0*/  LDL.LU R73, [R1+0x2cd4] ;  /* 0x002cd40001497983 */ /* 0x000e680000300800 */
[----:B------:R-:W1:Y:S04]  /*677f0*/  LDL.LU R74, [R1+0x2cd8] ;  /* 0x002cd800014a7983 */ /* 0x000e680000300800 */
[----:B------:R-:W1:Y:S04]  /*67800*/  LDL.LU R75, [R1+0x2cdc] ;  /* 0x002cdc00014b7983 */ /* 0x000e680000300800 */
        /* <DEDUP_REMOVED lines=81> */
[C---:B------:R-:W-:Y:S08]  /*67d20*/  HMMA.1688.F32.TF32 R56, R64.reuse, R190, R128 ;  /* 0x000000be4038723c */ /* 0x040ff00000081080 */
[C---:B---3--:R-:W-:Y:S07]  /*67d30*/  HMMA.1688.F32.TF32 R52, R64.reuse, R186, R240 ;  /* 0x000000ba4034723c */ /* 0x048fee00000810f0 */
        /* <DEDUP_REMOVED lines=9> */
[C---:B---3--:R-:W-:Y:S03]  /*67dd0*/  HMMA.1688.F32.TF32 R52, R64.reuse, R174, R124 ;  /* 0x000000ae4034723c */ /* 0x048fe6000008107c */
[----:B------:R4:W-:Y:S05]  /*67de0*/  STL.64 [R1+0x1288], R26 ;  /* 0x0012881a01007387 */ /* 0x0009ea0000100a00 */
[C---:B----4-:R-:W-:Y:S06]  /*67df0*/  HMMA.1688.F32.TF32 R24, R64.reuse, R170, R244 ;  /* 0x000000aa4018723c */ /* 0x050fec00000810f4 */
[----:B------:R-:W-:Y:S04]  /*67e00*/  STL.64 [R1+0x1250], R56 ;  /* 0x0012503801007387 */ /* 0x000fe80000100a00 */
[----:B------:R2:W-:Y:S05]  /*67e10*/  STL.64 [R1+0x1258], R58 ;  /* 0x0012583a01007387 */ /* 0x0005ea0000100a00 */
        /* <DEDUP_REMOVED lines=24> */
[----:B--2---:R-:W-:Y:S08]  /*67fa0*/  HMMA.1688.F32.TF32 R24, R64, R134, R88 ;  /* 0x000000864018723c */ /* 0x004ff00000081058 */
[C---:B-1----:R-:W-:Y:S01]  /*67fb0*/  HMMA.1688.F32.TF32 R64, R68.reuse, R50, R72 ;  /* 0x000000324440723c */ /* 0x042fe20000081048 */
[----:B------:R-:W-:Y:S04]  /*67fc0*/  STL.64 [R1+0x10c0], R56 ;  /* 0x0010c03801007387 */ /* 0x000fe80000100a00 */
[----:B------:R-:W-:Y:S03]  /*67fd0*/  STL.64 [R1+0x10c8], R58 ;  /* 0x0010c83a01007387 */ /* 0x000fe60000100a00 */
[C---:B------:R-:W-:Y:S01]  /*67fe0*/  HMMA.1688.F32.TF32 R248, R68.reuse, R46, R248 ;  /* 0x0000002e44f8723c */ /* 0x040fe200000810f8 */
[----:B------:R-:W-:Y:S04]  /*67ff0*/  STL.64 [R1+0x1080], R52 ;  /* 0x0010803401007387 */ /* 0x000fe80000100a00 */
[----:B------:R1:W-:Y:S03]  /*68000*/  STL.64 [R1+0x1088], R54 ;  /* 0x0010883601007387 */ /* 0x0003e60000100a00 */
[C---:B------:R-:W-:Y:S01]  /*68010*/  HMMA.1688.F32.TF32 R244, R68.reuse, R42, R84 ;  /* 0x0000002a44f4723c */ /* 0x040fe20000081054 */
[----:B------:R-:W-:Y:S04]  /*68020*/  LDS R72, [R132+0x26300] ;  /* 0x0263000084487984 */ /* 0x000fe80000000800 */
[----:B------:R-:W-:Y:S04]  /*68030*/  LDS R74, [R132+0x27300] ;  /* 0x02730000844a7984 */ /* 0x000fe80000000800 */
[----:B------:R-:W-:Y:S01]  /*68040*/  STL.64 [R1+0x3a78], R66 ;  /* 0x003a784201007387 */ /* 0x000fe20000100a00 */
[C---:B-1----:R-:W-:Y:S03]  /*68050*/  HMMA.1688.F32.TF32 R52, R68.reuse, R38, R80 ;  /* 0x000000264434723c */ /* 0x042fe60000081050 */
        /* <DEDUP_REMOVED lines=130> */
[C---:B----4-:R-:W-:Y:S11]  /*68880*/  HMMA.1688.F32.TF32 R24, R68.reuse, R30, R24 ;  /* 0x0000001e4418723c */ /* 0x050ff60000081018 */
[----:B------:R-:W-:Y:S11]  /*68890*/  @!UPT UIADD3 URZ, URZ, URZ, URZ ;  /* 0x0000003f3f3ff290 */ /* 0x000ff6000fffe03f */
[----:B------:R-:W-:Y:S01]  /*688a0*/  @!UPT UIADD3 URZ, URZ, URZ, URZ ;  /* 0x0000003f3f3ff290 */ /* 0x000fe2000fffe03f */
[----:B------:R-:W-:Y:S04]  /*688b0*/  STL.64 [R1+0x240], R24 ;  /* 0x0002401801007387 */ /* 0x000fe80000100a00 */
[----:B------:R1:W-:Y:S04]  /*688c0*/  STL.64 [R1+0x248], R26 ;  /* 0x0002481a01007387 */ /* 0x0003e80000100a00 */
[----:B-1----:R-:W2:Y:S04]  /*688d0*/  LDL.LU.64 R26, [R1+0x3c28] ;  /* 0x003c2800011a7983 */ /* 0x002ea80000300a00 */
[----:B------:R-:W4:Y:S01]  /*688e0*/  LDL.LU.64 R24, [R1+0x3c20] ;  /* 0x003c200001187983 */ /* 0x000f220000300a00 */
[C---:B--2---:R-:W-:Y:S11]  /*688f0*/  HMMA.1688.F32.TF32 R244, R68.reuse, R26, R244 ;  /* 0x0000001a44f4723c */ /* 0x044ff600000810f4 */
[----:B------:R-:W-:Y:S11]  /*68900*/  @!UPT UIADD3 URZ, URZ, URZ, URZ ;  /* 0x0000003f3f3ff290 */ /* 0x000ff6000fffe03f */
[----:B------:R-:W-:Y:S01]  /*68910*/  @!UPT UIADD3 URZ, URZ, URZ, URZ ;  /* 0x0000003f3f3ff290 */ /* 0x000fe2000fffe03f */
[----:B------:R-:W-:Y:S04]  /*68920*/  STL.64 [R1+0x230], R244 ;  /* 0x000230f401007387 */ /* 0x000fe80000100a00 */
[----:B------:R1:W-:Y:S02]  /*68930*/  STL.64 [R1+0x238], R246 ;  /* 0x000238f601007387 */ /* 0x0003e40000100a00 */
[C---:B-1----:R-:W-:Y:S08]  /*68940*/  HMMA.1688.F32.TF32 R244, R68.reuse, R22, R248 ;  /* 0x0000001644f4723c */ /* 0x042ff000000810f8 */
[C---:B------:R-:W-:Y:S08]  /*68950*/  HMMA.1688.F32.TF32 R248, R68.reuse, R18, R64 ;  /* 0x0000001244f8723c */ /* 0x040ff00000081040 */
[C---:B---3--:R-:W-:Y:S07]  /*68960*/  HMMA.1688.F32.TF32 R64, R68.reuse, R10, R56 ;  /* 0x0000000a4440723c */ /* 0x048fee0000081038 */
[----:B------:R-:W-:Y:S04]  /*68970*/  STL.64 [R1+0x2e0], R244 ;  /* 0x0002e0f401007387 */ /* 0x000fe80000100a00 */
[----:B------:R1:W-:Y:S01]  /*68980*/  STL.64 [R1+0x2e8], R246 ;  /* 0x0002e8f601007387 */ /* 0x0003e20000100a00 */
[C---:B------:R-:W-:Y:S08]  /*68990*/  HMMA.1688.F32.TF32 R56, R68.reuse, R210, R52 ;  /* 0x000000d24438723c */ /* 0x040ff00000081034 */
[C---:B-1----:R-:W-:Y:S08]  /*689a0*/  HMMA.1688.F32.TF32 R244, R68.reuse, R14, R60 ;  /* 0x0000000e44f4723c */ /* 0x042ff0000008103c */
        /* <DEDUP_REMOVED lines=61> */
[----:B-1----:R-:W-:Y:S08]  /*68d80*/  HMMA.1688.F32.TF32 R52, R68, R134, R84 ;  /* 0x000000864434723c */ /* 0x002ff00000081054 */
[C---:B------:R-:W-:Y:S01]  /*68d90*/  HMMA.1688.F32.TF32 R68, R72.reuse, R50, R80 ;  /* 0x000000324844723c */ /* 0x040fe20000081050 */
[----:B------:R-:W-:Y:S04]  /*68da0*/  STL.64 [R1+0xef0], R60 ;  /* 0x000ef03c01007387 */ /* 0x000fe80000100a00 */
[----:B------:R-:W-:Y:S04]  /*68db0*/  STL.64 [R1+0xef8], R62 ;  /* 0x000ef83e01007387 */ /* 0x000fe80000100a00 */
[----:B------:R-:W-:Y:S04]  /*68dc0*/  STL.64 [R1+0xee0], R56 ;  /* 0x000ee03801007387 */ /* 0x000fe80000100a00 */
[----:B------:R-:W-:Y:S10]  /*68dd0*/  STL.64 [R1+0xee8], R58 ;  /* 0x000ee83a01007387 */ /* 0x000ff40000100a00 */
[----:B------:R-:W-:Y:S04]  /*68de0*/  STL.64 [R1+0x3b00], R70 ;  /* 0x003b004601007387 */ /* 0x000fe80000100a00 */
[----:B------:R-:W-:Y:S04]  /*68df0*/  STL.64 [R1+0x7c0], R52 ;  /* 0x0007c03401007387 */ /* 0x000fe80000100a00 */
[----:B------:R1:W-:Y:S04]  /*68e00*/  STL.64 [R1+0x7c8], R54 ;  /* 0x0007c83601007387 */ /* 0x0003e80000100a00 */
[----:B------:R-:W-:Y:S04]  /*68e10*/  STL.64 [R1+0x3af8], R68 ;  /* 0x003af84401007387 */ /* 0x000fe80000100a00 */
        /* <DEDUP_REMOVED lines=54> */
[----:B------:R-:W4:Y:S04]  /*69180*/  LDL.LU R77, [R1+0x1724] ;  /* 0x00172400014d7983 */ /* 0x000f280000300800 */
[----:B------:R-:W4:Y:S04]  /*69190*/  LDL.LU R78, [R1+0x1728] ;  /* 0x00172800014e7983 */ /* 0x000f280000300800 */
[----:B------:R-:W4:Y:S08]  /*691a0*/  LDL.LU R79, [R1+0x172c] ;  /* 0x00172c00014f7983 */ /* 0x000f300000300800 */
[----:B------:R-:W-:Y:S04]  /*691b0*/  STL.64 [R1+0x3b10], R242 ;  /* 0x003b10f201007387 */ /* 0x000fe80000100a00 */
[----:B------:R-:W-:Y:S01]  /*691c0*/  STL.64 [R1+0x3b08], R240 ;  /* 0x003b08f001007387 */ /* 0x000fe20000100a00 */
[C---:B-1----:R-:W-:Y:S08]  /*691d0*/  HMMA.1688.F32.TF32 R52, R72.reuse, R30, R116 ;  /* 0x0000001e4834723c */ /* 0x042ff00000081074 */
[C---:B--2---:R-:W-:Y:S08]  /*691e0*/  HMMA.1688.F32.TF32 R60, R72.reuse, R38, R124 ;  /* 0x00000026483c723c */ /* 0x044ff0000008107c */
[C---:B---3--:R-:W-:Y:S08]  /*691f0*/  HMMA.1688.F32.TF32 R236, R72.reuse, R42, R220 ;  /* 0x0000002a48ec723c */ /* 0x048ff000000810dc */
[C---:B----4-:R-:W-:Y:S11]  /*69200*/  HMMA.1688.F32.TF32 R56, R72.reuse, R34, R120 ;  /* 0x000000224838723c */ /* 0x050ff60000081078 */
[----:B------:R-:W-:Y:S04]  /*69210*/  @!UPT UIADD3 URZ, URZ, URZ, URZ ;  /* 0x0000003f3f3ff290 */ /* 0x000fe8000fffe03f */
        /* <DEDUP_REMOVED lines=10> */
[C---:B-1----:R-:W-:Y:S01]  /*692c0*/  HMMA.1688.F32.TF32 R52, R72.reuse, R18, R80 ;  /* 0x000000124834723c */ /* 0x042fe20000081050 */
[----:B------:R-:W-:Y:S04]  /*692d0*/  LDS R80, [R36+0x26380] ;  /* 0x0263800024507984 */ /* 0x000fe80000000800 */
[----:B------:R1:W-:Y:S04]  /*692e0*/  LDS R82, [R36+0x27380] ;  /* 0x0273800024527984 */ /* 0x0003e80000000800 */
[----:B------:R-:W-:Y:S04]  /*692f0*/  STL.64 [R1+0x1b0], R60 ;  /* 0x0001b03c01007387 */ /* 0x000fe80000100a00 */
[----:B------:R-:W-:Y:S04]  /*69300*/  STL.64 [R1+0x1b8], R62 ;  /* 0x0001b83e01007387 */ /* 0x000fe80000100a00 */
[----:B------:R-:W-:Y:S04]  /*69310*/  STL.64 [R1+0x270], R56 ;  /* 0x0002703801007387 */ /* 0x000fe80000100a00 */
[----:B------:R-:W-:Y:S04]  /*69320*/  STL.64 [R1+0x278], R58 ;  /* 0x0002783a01007387 */ /* 0x000fe80000100a00 */
[----:B------:R-:W-:Y:S04]  /*69330*/  STL.64 [R1+0x260], R52 ;  /* 0x0002603401007387 */ /* 0x000fe80000100a00 */
[----:B------:R2:W-:Y:S04]  /*69340*/  STL.64 [R1+0x268], R54 ;  /* 0x0002683601007387 */ /* 0x0005e80000100a00 */
[----:B-1----:R-:W3:Y:S04]  /*69350*/  LDL.LU R36, [R1+0x3c18] ;  /* 0x003c180001247983 */ /* 0x002ee80000300800 */
[----:B------:R-:W-:Y:S01]  /*69360*/  LDS R81, [R252+0x26380] ;  /* 0x02638000fc517984 */ /* 0x000fe20000000800 */
[C---:B--2---:R-:W-:Y:S03]  /*69370*/  HMMA.1688.F32.TF32 R52, R72.reuse, R14, R104 ;  /* 0x0000000e4834723c */ /* 0x044fe60000081068 */
[----:B------:R-:W1:Y:S11]  /*69380*/  LDS R83, [R252+0x27380] ;  /* 0x02738000fc537984 */ /* 0x000e760000000800 */
[----:B------:R-:W-:Y:S09]  /*69390*/  @!UPT UIADD3 URZ, URZ, URZ, URZ ;  /* 0x0000003f3f3ff290 */ /* 0x000ff2000fffe03f */
[----:B------:R-:W-:Y:S04]  /*693a0*/  STL.64 [R1+0x380], R52 ;  /* 0x0003803401007387 */ /* 0x000fe80000100a00 */
[----:B------:R2:W-:Y:S02]  /*693b0*/  STL.64 [R1+0x388], R54 ;  /* 0x0003883601007387 */ /* 0x0005e40000100a00 */
[C---:B--2---:R-:W-:Y:S02]  /*693c0*/  HMMA.1688.F32.TF32 R52, R72.reuse, R10, R100 ;  /* 0x0000000a4834723c */ /* 0x044fe40000081064 */
[----:B------:R-:W-:Y:S04]  /*693d0*/  STL.64 [R1+0x3b80], R10 ;  /* 0x003b800a01007387 */ /* 0x000fe80000100a00 */
[----:B------:R2:W-:Y:S02]  /*693e0*/  STL.64 [R1+0x3b78], R8 ;  /* 0x003b780801007387 */ /* 0x0005e40000100a00 */
[C---:B--2---:R-:W-:Y:S11]  /*693f0*/  HMMA.1688.F32.TF32 R8, R72.reuse, R6, R96 ;  /* 0x000000064808723c */ /* 0x044ff60000081060 */
[----:B------:R-:W-:Y:S04]  /*69400*/  @!UPT UIADD3 URZ, URZ, URZ, URZ ;  /* 0x0000003f3f3ff290 */ /* 0x000fe8000fffe03f */
        /* <DEDUP_REMOVED lines=11> */
[C---:B--2---:R-:W-:Y:S02]  /*694c0*/  HMMA.1688.F32.TF32 R4, R72.reuse, R206, R88 ;  /* 0x000000ce4804723c */ /* 0x044fe40000081058 */
[----:B------:R-:W-:Y:S04]  /*694d0*/  STL.64 [R1+0x3b50], R206 ;  /* 0x003b50ce01007387 */ /* 0x000fe80000100a00 */
[----:B------:R-:W-:Y:S11]  /*694e0*/  STL.64 [R1+0x3b48], R204 ;  /* 0x003b48cc01007387 */ /* 0x000ff60000100a00 */
[----:B------:R-:W-:Y:S06]  /*694f0*/  @!UPT UIADD3 URZ, URZ, URZ, URZ ;  /* 0x0000003f3f3ff290 */ /* 0x000fec000fffe03f */
[----:B------:R-:W-:Y:S04]  /*69500*/  STL.64 [R1+0xec0], R4 ;  /* 0x000ec00401007387 */ /* 0x000fe80000100a00 */
[----:B------:R2:W-:Y:S02]  /*69510*/  STL.64 [R1+0xec8], R6 ;  /* 0x000ec80601007387 */ /* 0x0005e40000100a00 */
[C---:B--2---:R-:W-:Y:S02]  /*69520*/  HMMA.1688.F32.TF32 R4, R72.reuse, R202, R84 ;  /* 0x000000ca4804723c */ /* 0x044fe40000081054 */
[----:B------:R-:W-:Y:S04]  /*69530*/  STL.64 [R1+0x3b40], R202 ;  /* 0x003b40ca01007387 */ /* 0x000fe80000100a00 */
[----:B------:R-:W-:Y:S11]  /*69540*/  STL.64 [R1+0x3b38], R200 ;  /* 0x003b38c801007387 */ /* 0x000ff60000100a00 */
[----:B------:R-:W-:Y:S06]  /*69550*/  @!UPT UIADD3 URZ, URZ, URZ, URZ ;  /* 0x0000003f3f3ff290 */ /* 0x000fec000fffe03f */
[----:B------:R-:W-:Y:S04]  /*69560*/  STL.64 [R1+0xeb0], R4 ;  /* 0x000eb00401007387 */ /* 0x000fe80000100a00 */
[----:B------:R2:W-:Y:S04]  /*69570*/  STL.64 [R1+0xeb8], R6 ;  /* 0x000eb80601007387 */ /* 0x0005e80000100a00 */
[----:B------:R-:W4:Y:S01]  /*69580*/  LDL.LU R88, [R1+0x2c20] ;  /* 0x002c200001587983 */ /* 0x000f220000300800 */
[C---:B--2---:R-:W-:Y:S11]  /*69590*/  HMMA.1688.F32.TF32 R4, R72.reuse, R198, R76 ;  /* 0x000000c64804723c */ /* 0x044ff6000008104c */
[----:B------:R-:W-:Y:S11]  /*695a0*/  @!UPT UIADD3 URZ, URZ, URZ, URZ ;  /* 0x0000003f3f3ff290 */ /* 0x000ff6000fffe03f */
[----:B------:R-:W-:Y:S01]  /*695b0*/  @!UPT UIADD3 URZ, URZ, URZ, URZ ;  /* 0x0000003f3f3ff290 */ /* 0x000fe2000fffe03f */
[----:B------:R-:W-:Y:S04]  /*695c0*/  STL.64 [R1+0xea0], R4 ;  /* 0x000ea00401007387 */ /* 0x000fe80000100a00 */
        /* <DEDUP_REMOVED lines=104> */
[C---:B------:R-:W-:Y:S11]  /*69c50*/  HMMA.1688.F32.TF32 R68, R72.reuse, R190, R248 ;  /* 0x000000be4844723c */ /* 0x040ff600000810f8 */
[----:B------:R-:W-:Y:S04]  /*69c60*/  @!UPT UIADD3 URZ, URZ, URZ, URZ ;  /* 0x0000003f3f3ff290 */ /* 0x000fe8000fffe03f */
[----:B------:R-:W-:Y:S04]  /*69c70*/  STL.64 [R1+0xe90], R4 ;  /* 0x000e900401007387 */ /* 0x000fe80000100a00 */
[----:B------:R2:W-:Y:S02]  /*69c80*/  STL.64 [R1+0xe98], R6 ;  /* 0x000e980601007387 */ /* 0x0005e40000100a00 */
[C---:B--2---:R-:W-:Y:S02]  /*69c90*/  HMMA.1688.F32.TF32 R4, R72.reuse, R182, R60 ;  /* 0x000000b64804723c */ /* 0x044fe4000008103c */
[----:B------:R-:W-:Y:S04]  /*69ca0*/  STL.64 [R1+0xe80], R68 ;  /* 0x000e804401007387 */ /* 0x000fe80000100a00 */
[----:B------:R-:W-:Y:S02]  /*69cb0*/  STL.64 [R1+0xe88], R70 ;  /* 0x000e884601007387 */ /* 0x000fe40000100a00 */
[C---:B----4-:R-:W-:Y:S02]  /*69cc0*/  HMMA.1688.F32.TF32 R56, R72.reuse, R178, R56 ;  /* 0x000000b24838723c */ /* 0x050fe40000081038 */
[----:B------:R-:W-:Y:S04]  /*69cd0*/  STL.64 [R1+0xe70], R8 ;  /* 0x000e700801007387 */ /* 0x000fe80000100a00 */
[----:B------:R2:W-:Y:S09]  /*69ce0*/  STL.64 [R1+0xe78], R10 ;  /* 0x000e780a01007387 */ /* 0x0005f20000100a00 */
[----:B------:R-:W-:Y:S01]  /*69cf0*/  STL.64 [R1+0xe60], R4 ;  /* 0x000e600401007387 */ /* 0x000fe20000100a00 */
[C---:B--2---:R-:W-:Y:S03]  /*69d00*/  HMMA.1688.F32.TF32 R8, R72.reuse, R174, R228 ;  /* 0x000000ae4808723c */ /* 0x044fe600000810e4 */
[----:B------:R2:W-:Y:S05]  /*69d10*/  STL.64 [R1+0xe68], R6 ;  /* 0x000e680601007387 */ /* 0x0005ea0000100a00 */
[C---:B--2---:R-:W-:Y:S01]  /*69d20*/  HMMA.1688.F32.TF32 R4, R72.reuse, R170, R52 ;  /* 0x000000aa4804723c */ /* 0x044fe20000081034 */
[----:B------:R-:W-:Y:S04]  /*69d30*/  STL.64 [R1+0xe50], R56 ;  /* 0x000e503801007387 */ /* 0x000fe80000100a00 */
[----:B------:R-:W-:Y:S03]  /*69d40*/  STL.64 [R1+0xe58], R58 ;  /* 0x000e583a01007387 */ /* 0x000fe60000100a00 */
[C---:B------:R-:W-:Y:S07]  /*69d50*/  HMMA.1688.F32.TF32 R52, R72.reuse, R166, R232 ;  /* 0x000000a64834723c */ /* 0x040fee00000810e8 */
[----:B------:R-:W-:Y:S04]  /*69d60*/  STL.64 [R1+0xe40], R8 ;  /* 0x000e400801007387 */ /* 0x000fe80000100a00 */
[----:B------:R2:W-:Y:S04]  /*69d70*/  STL.64 [R1+0xe48], R10 ;  /* 0x000e480a01007387 */ /* 0x0005e80000100a00 */
[----:B------:R-:W-:Y:S01]  /*69d80*/  STL.64 [R1+0x8a0], R4 ;  /* 0x0008a00401007387 */ /* 0x000fe20000100a00 */
[C---:B--2---:R-:W-:Y:S03]  /*69d90*/  HMMA.1688.F32.TF32 R8, R72.reuse, R162, R212 ;  /* 0x000000a24808723c */ /* 0x044fe600000810d4 */
[----:B------:R2:W-:Y:S05]  /*69da0*/  STL.64 [R1+0x8a8], R6 ;  /* 0x0008a80601007387 */ /* 0x0005ea0000100a00 */
[C---:B--2---:R-:W-:Y:S01]  /*69db0*/  HMMA.1688.F32.TF32 R4, R72.reuse, R158, R216 ;  /* 0x0000009e4804723c */ /* 0x044fe200000810d8 */
[----:B------:R-:W-:Y:S04]  /*69dc0*/  STL.64 [R1+0x890], R52 ;  /* 0x0008903401007387 */ /* 0x000fe80000100a00 */
[----:B------:R2:W-:Y:S10]  /*69dd0*/  STL.64 [R1+0x898], R54 ;  /* 0x0008983601007387 */ /* 0x0005f40000100a00 */
        /* <DEDUP_REMOVED lines=15> */
[----:B--2---:R-:W-:Y:S07]  /*69ed0*/  HMMA.1688.F32.TF32 R4, R72, R134, R76 ;  /* 0x000000864804723c */ /* 0x004fee000008104c */
[----:B------:R-:W-:Y:S04]  /*69ee0*/  STL.64 [R1+0x830], R52 ;  /* 0x0008303401007387 */ /* 0x000fe80000100a00 */
[----:B------:R1:W-:Y:S04]  /*69ef0*/  STL.64 [R1+0x838], R54 ;  /* 0x0008383601007387 */ /* 0x0003e80000100a00 */
[----:B------:R-:W-:Y:S04]  /*69f00*/  STL.64 [R1+0x820], R8 ;  /* 0x0008200801007387 */ /* 0x000fe80000100a00 */
[----:B------:R2:W-:Y:S01]  /*69f10*/  STL.64 [R1+0x828], R10 ;  /* 0x0008280a01007387 */ /* 0x0005e20000100a00 */
[C---:B-1----:R-:W-:Y:S08]  /*69f20*/  HMMA.1688.F32.TF32 R52, R80.reuse, R38, R104 ;  /* 0x000000265034723c */ /* 0x042ff00000081068 */
[C---:B------:R-:W-:Y:S01]  /*69f30*/  HMMA.1688.F32.TF32 R228, R80.reuse, R42, R108 ;  /* 0x0000002a50e4723c */ /* 0x040fe2000008106c */
[----:B------:R-:W-:Y:S04]  /*69f40*/  STL.64 [R1+0x7a0], R4 ;  /* 0x0007a00401007387 */ /* 0x000fe80000100a00 */
[----:B------:R1:W-:Y:S03]  /*69f50*/  STL.64 [R1+0x7a8], R6 ;  /* 0x0007a80601007387 */ /* 0x0003e60000100a00 */
[----:B--2---:R-:W-:Y:S01]  /*69f60*/  HMMA.1688.F32.TF32 R8, R80, R34, R100 ;  /* 0x000000225008723c */ /* 0x004fe20000081064 */
[----:B------:R-:W-:Y:S01]  /*69f70*/  IMAD.MOV.U32 R120, RZ, RZ, R44 ;  /* 0x000000ffff787224 */ /* 0x000fe200078e002c */
[----:B------:R-:W-:Y:S01]  /*69f80*/  LDS R76, [R132+0x26380] ;  /* 0x02638000844c7984 */ /* 0x000fe20000000800 */
[----:B------:R-:W-:-:S05]  /*69f90*/  IMAD.MOV.U32 R121, RZ, RZ, R45 ;  /* 0x000000ffff797224 */ /* 0x000fca00078e002d */
[C---:B------:R-:W-:Y:S01]  /*69fa0*/  HMMA.1688.F32.TF32 R232, R80.reuse, R46, R112 ;  /* 0x0000002e50e8723c */ /* 0x040fe20000081070 */
[----:B------:R-:W-:Y:S01]  /*69fb0*/  IMAD.MOV.U32 R122, RZ, RZ, R48 ;  /* 0x000000ffff7a7224 */ /* 0x000fe200078e0030 */
[----:B------:R-:W-:Y:S01]  /*69fc0*/  LDS R78, [R132+0x27380] ;  /* 0x02738000844e7984 */ /* 0x000fe20000000800 */
[----:B------:R-:W-:Y:S02]  /*69fd0*/  IMAD.MOV.U32 R123, RZ, RZ, R49 ;  /* 0x000000ffff7b7224 */ /* 0x000fe400078e0031 */
[----:B------:R-:W-:Y:S01]  /*69fe0*/  IMAD.MOV.U32 R124, RZ, RZ, R21 ;  /* 0x000000ffff7c7224 */ /* 0x000fe200078e0015 */
[----:B------:R-:W-:Y:S02]  /*69ff0*/  LDS R77, [R133+0x26380] ;  /* 0x02638000854d7984 */ /* 0x000fe40000000800 */
[C---:B-1----:R-:W-:Y:S02]  /*6a000*/  HMMA.1688.F32.TF32 R4, R80.reuse, R30, R96 ;  /* 0x0000001e5004723c */ /* 0x042fe40000081060 */
[----:B------:R-:W-:Y:S04]  /*6a010*/  STL.64 [R1+0xd0], R52 ;  /* 0x0000d03401007387 */ /* 0x000fe80000100a00 */
[----:B------:R1:W-:Y:S04]  /*6a020*/  STL.64 [R1+0xd8], R54 ;  /* 0x0000d83601007387 */ /* 0x0003e80000100a00 */
[----:B------:R-:W-:Y:S04]  /*6a030*/  STL.64 [R1+0xc0], R8 ;  /* 0x0000c00801007387 */ /* 0x000fe80000100a00 */
[----:B------:R2:W-:Y:S01]  /*6a040*/  STL.64 [R1+0xc8], R10 ;  /* 0x0000c80a01007387 */ /* 0x0005e20000100a00 */
[----:B-1----:R-:W-:Y:S01]  /*6a050*/  HMMA.1688.F32.TF32 R52, R80, R26, R92 ;  /* 0x0000001a5034723c */ /* 0x002fe2000008105c */
[----:B------:R-:W-:-:S02]  /*6a060*/  IMAD.MOV.U32 R125, RZ, RZ, R20 ;  /* 0x000000ffff7d7224 */ /* 0x000fc400078e0014 */
[----:B------:R-:W1:Y:S05]  /*6a070*/  LDS R79, [R133+0x27380] ;  /* 0x02738000854f7984 */ /* 0x000e6a0000000800 */
[----:B------:R-:W-:Y:S01]  /*6a080*/  STL.64 [R1+0x150], R4 ;  /* 0x0001500401007387 */ /* 0x000fe20000100a00 */
[C---:B--2---:R-:W-:Y:S03]  /*6a090*/  HMMA.1688.F32.TF32 R8, R80.reuse, R22, R88 ;  /* 0x000000165008723c */ /* 0x044fe60000081058 */
[----:B------:R2:W-:Y:S05]  /*6a0a0*/  STL.64 [R1+0x158], R6 ;  /* 0x0001580601007387 */ /* 0x0005ea0000100a00 */
[----:B--2---:R-:W-:Y:S06]  /*6a0b0*/  HMMA.1688.F32.TF32 R4, R80, R18, R84 ;  /* 0x000000125004723c */ /* 0x004fec0000081054 */
        /* <DEDUP_REMOVED lines=37> */
[----:B------:R-:W3:Y:S04]  /*6a310*/  LDL.LU R20, [R1+0x3c00] ;  /* 0x003c000001147983 */ /* 0x000ee80000300800 */
[----:B------:R-:W4:Y:S04]  /*6a320*/  LDL.LU R24, [R1+0x3bfc] ;  /* 0x003bfc0001187983 */ /* 0x000f280000300800 */
[----:B------:R-:W4:Y:S01]  /*6a330*/  LDL.LU R25, [R1+0x3bf8] ;  /* 0x003bf80001197983 */ /* 0x000f220000300800 */
[----:B------:R-:W-:-:S02]  /*6a340*/  IMAD.MOV.U32 R220, RZ, RZ, R36 ;  /* 0x000000ffffdc7224 */ /* 0x000fc400078e0024 */
[----:B------:R-:W-:Y:S01]  /*6a350*/  IMAD.MOV.U32 R221, RZ, RZ, R40 ;  /* 0x000000ffffdd7224 */ /* 0x000fe200078e0028 */
[----:B------:R-:W4:Y:S01]  /*6a360*/  LDL.LU R36, [R1+0x3bf4] ;  /* 0x003bf40001247983 */ /* 0x000f220000300800 */
[----:B------:R-:W-:Y:S02]  /*6a370*/  IMAD.MOV.U32 R222, RZ, RZ, R37 ;  /* 0x000000ffffde7224 */ /* 0x000fe400078e0025 */
[----:B------:R-:W-:Y:S01]  /*6a380*/  IMAD.MOV.U32 R223, RZ, RZ, R41 ;  /* 0x000000ffffdf7224 */ /* 0x000fe200078e0029 */
[----:B------:R-:W4:Y:S04]  /*6a390*/  LDL.LU R40, [R1+0x3bf0] ;  /* 0x003bf00001287983 */ /* 0x000f280000300800 */
[----:B------:R-:W4:Y:S04]  /*6a3a0*/  LDL.LU R37, [R1+0x3bec] ;  /* 0x003bec0001257983 */ /* 0x000f280000300800 */
[----:B------:R-:W4:Y:S01]  /*6a3b0*/  LDL.LU R41, [R1+0x3be8] ;  /* 0x003be80001297983 */ /* 0x000f220000300800 */
[----:B------:R-:W-:Y:S03]  /*6a3c0*/  HMMA.1688.F32.TF32 R72, R80, R50, R116 ;  /* 0x000000325048723c */ /* 0x000fe60000081074 */
[----:B------:R-:W-:Y:S01]  /*6a3d0*/  BAR.SYNC.DEFER_BLOCKING 0x0 ;  /* 0x0000000000007b1d */ /* 0x000fe20000010000 */
[----:B--2---:R-:W-:-:S02]  /*6a3e0*/  IMAD.MOV.U32 R131, RZ, RZ, R21 ;  /* 0x000000ffff837224 */ /* 0x004fc400078e0015 */
[----:B---3--:R-:W-:Y:S02]  /*6a3f0*/  IMAD.MOV.U32 R130, RZ, RZ, R20 ;  /* 0x000000ffff827224 */ /* 0x008fe400078e0014 */
[----:B----4-:R-:W-:Y:S02]  /*6a400*/  IMAD.MOV.U32 R128, RZ, RZ, R24 ;  /* 0x000000ffff807224 */ /* 0x010fe400078e0018 */
[----:B------:R-:W2:Y:S01]  /*6a410*/  LDL.LU R24, [R1+0x3be4] ;  /* 0x003be40001187983 */ /* 0x000ea20000300800 */
[----:B------:R-:W-:-:S03]  /*6a420*/  IMAD.MOV.U32 R129, RZ, RZ, R25 ;  /* 0x000000ffff817224 */ /* 0x000fc600078e0019 */
[----:B------:R-:W3:Y:S04]  /*6a430*/  LDL.LU R25, [R1+0x3be0] ;  /* 0x003be00001197983 */ /* 0x000ee80000300800 */
[----:B------:R-:W4:Y:S04]  /*6a440*/  LDL.LU R20, [R1+0x3bdc] ;  /* 0x003bdc0001147983 */ /* 0x000f280000300800 */
[----:B------:R-:W4:Y:S01]  /*6a450*/  LDL.LU R21, [R1+0x3bd8] ;  /* 0x003bd80001157983 */ /* 0x000f220000300800 */
[----:B------:R-:W-:-:S03]  /*6a460*/  IMAD.MOV.U32 R216, RZ, RZ, R37 ;  /* 0x000000ffffd87224 */ /* 0x000fc600078e0025 */
[----:B------:R-:W4:Y:S01]  /*6a470*/  LDL.LU R37, [R1+0x3bd4] ;  /* 0x003bd40001257983 */ /* 0x000f220000300800 */
[----:B------:R-:W-:Y:S02]  /*6a480*/  IMAD.MOV.U32 R218, RZ, RZ, R40 ;  /* 0x000000ffffda7224 */ /* 0x000fe400078e0028 */
[----:B------:R-:W-:Y:S02]  /*6a490*/  IMAD.MOV.U32 R217, RZ, RZ, R41 ;  /* 0x000000ffffd97224 */ /* 0x000fe400078e0029 */
[----:B------:R-:W4:Y:S01]  /*6a4a0*/  LDL.LU R41, [R1+0x3bd0] ;  /* 0x003bd00001297983 */ /* 0x000f220000300800 */
[----:B------:R-:W-:-:S03]  /*6a4b0*/  IMAD.MOV.U32 R219, RZ, RZ, R36 ;  /* 0x000000ffffdb7224 */ /* 0x000fc600078e0024 */
[----:B------:R-:W4:Y:S04]  /*6a4c0*/  LDL.LU R40, [R1+0x3bcc] ;  /* 0x003bcc0001287983 */ /* 0x000f280000300800 */
[----:B------:R-:W4:Y:S01]  /*6a4d0*/  LDL.LU R36, [R1+0x3bc8] ;  /* 0x003bc80001247983 */ /* 0x000f220000300800 */
[----:B--2---:R-:W-:Y:S02]  /*6a4e0*/  IMAD.MOV.U32 R215, RZ, RZ, R24 ;  /* 0x000000ffffd77224 */ /* 0x004fe400078e0018 */
[----:B---3--:R-:W-:Y:S02]  /*6a4f0*/  IMAD.MOV.U32 R214, RZ, RZ, R25 ;  /* 0x000000ffffd67224 */ /* 0x008fe400078e0019 */
[----:B----4-:R-:W-:Y:S02]  /*6a500*/  IMAD.MOV.U32 R212, RZ, RZ, R20 ;  /* 0x000000ffffd47224 */ /* 0x010fe400078e0014 */
[----:B------:R-:W2:Y:S01]  /*6a510*/  LDL.LU R20, [R1+0x3bc4] ;  /* 0x003bc40001147983 */ /* 0x000ea20000300800 */
[----:B------:R-:W-:-:S03]  /*6a520*/  IMAD.MOV.U32 R213, RZ, RZ, R21 ;  /* 0x000000ffffd57224 */ /* 0x000fc600078e0015 */
        /* <DEDUP_REMOVED lines=63> */
[----:B--2---:R-:W-:Y:S02]  /*6a920*/  IMAD.MOV.U32 R251, RZ, RZ, R25 ;  /* 0x000000fffffb7224 */ /* 0x004fe400078e0019 */
[----:B---3--:R-:W-:Y:S02]  /*6a930*/  IMAD.MOV.U32 R250, RZ, RZ, R24 ;  /* 0x000000fffffa7224 */ /* 0x008fe400078e0018 */
[----:B----4-:R-:W-:-:S02]  /*6a940*/  IMAD.MOV.U32 R249, RZ, RZ, R21 ;  /* 0x000000fffff97224 */ /* 0x010fc400078e0015 */
        /* <DEDUP_REMOVED lines=8> */
[----:B------:R-:W2:Y:S01]  /*6a9d0*/  LDL.LU R37, [R1+0x3b88] ;  /* 0x003b880001257983 */ /* 0x000ea20000300800 */
[C---:B------:R-:W-:Y:S11]  /*6a9e0*/  HMMA.1688.F32.TF32 R8, R80.reuse, R14, R8 ;  /* 0x0000000e5008723c */ /* 0x040ff60000081008 */
[----:B------:R-:W-:Y:S11]  /*6a9f0*/  @!UPT UIADD3 URZ, URZ, URZ, URZ ;  /* 0x0000003f3f3ff290 */ /* 0x000ff6000fffe03f */
[----:B------:R-:W-:Y:S01]  /*6aa00*/  @!UPT UIADD3 URZ, URZ, URZ, URZ ;  /* 0x0000003f3f3ff290 */ /* 0x000fe2000fffe03f */
[----:B------:R-:W-:Y:S04]  /*6aa10*/  STL.64 [R1+0x2c0], R8 ;  /* 0x0002c00801007387 */ /* 0x000fe80000100a00 */
[----:B------:R1:W-:Y:S04]  /*6aa20*/  STL.64 [R1+0x2c8], R10 ;  /* 0x0002c80a01007387 */ /* 0x0003e80000100a00 */
[----:B-1----:R-:W2:Y:S04]  /*6aa30*/  LDL.LU.64 R10, [R1+0x3b80] ;  /* 0x003b8000010a7983 */ /* 0x002ea80000300a00 */
[----:B------:R-:W3:Y:S01]  /*6aa40*/  LDL.LU.64 R8, [R1+0x3b78] ;  /* 0x003b780001087983 */ /* 0x000ee20000300a00 */
[C---:B--2---:R-:W-:Y:S11]  /*6aa50*/  HMMA.1688.F32.TF32 R4, R80.reuse, R10, R4 ;  /* 0x0000000a5004723c */ /* 0x044ff60000081004 */
        /* <DEDUP_REMOVED lines=32> */
[----:B-1----:R-:W2:Y:S01]  /*6ac60*/  LDL.LU.64 R198, [R1+0x3b30] ;  /* 0x003b300001c67983 */ /* 0x002ea20000300a00 */
[C---:B------:R-:W-:Y:S03]  /*6ac70*/  HMMA.1688.F32.TF32 R240, R80.reuse, R194, R240 ;  /* 0x000000c250f0723c */ /* 0x040fe600000810f0 */
[----:B------:R-:W2:Y:S05]  /*6ac80*/  LDL.LU.64 R196, [R1+0x3b28] ;  /* 0x003b280001c47983 */ /* 0x000eaa0000300a00 */
[C---:B------:R-:W-:Y:S08]  /*6ac90*/  HMMA.1688.F32.TF32 R68, R80.reuse, R190, R68 ;  /* 0x000000be5044723c */ /* 0x040ff00000081044 */
[C---:B------:R-:W-:Y:S08]  /*6aca0*/  HMMA.1688.F32.TF32 R244, R80.reuse, R186, R244 ;  /* 0x000000ba50f4723c */ /* 0x040ff000000810f4 */
[C---:B------:R-:W-:Y:S08]  /*6acb0*/  HMMA.1688.F32.TF32 R248, R80.reuse, R182, R248 ;  /* 0x000000b650f8723c */ /* 0x040ff000000810f8 */
[C---:B------:R-:W-:Y:S08]  /*6acc0*/  HMMA.1688.F32.TF32 R64, R80.reuse, R178, R64 ;  /* 0x000000b25040723c */ /* 0x040ff00000081040 */
[----:B------:R-:W-:Y:S01]  /*6acd0*/  HMMA.1688.F32.TF32 R60, R80, R174, R60 ;  /* 0x000000ae503c723c */ /* 0x000fe2000008103c */
        /* <DEDUP_REMOVED lines=13> */
[----:B----4-:R-:W-:Y:S02]  /*6adb0*/  IMAD.MOV.U32 R85, RZ, RZ, R24 ;  /* 0x000000ffff557224 */ /* 0x010fe400078e0018 */
[----:B---3--:R-:W-:Y:S02]  /*6adc0*/  IMAD.MOV.U32 R86, RZ, RZ, R21 ;  /* 0x000000ffff567224 */ /* 0x008fe400078e0015 */
[----:B------:R-:W-:Y:S01]  /*6add0*/  IMAD.MOV.U32 R87, RZ, RZ, R20 ;  /* 0x000000ffff577224 */ /* 0x000fe200078e0014 */
[C---:B------:R-:W-:Y:S07]  /*6ade0*/  HMMA.1688.F32.TF32 R36, R76.reuse, R38, R100 ;  /* 0x000000264c24723c */ /* 0x040fee0000081064 */
[----:B------:R-:W-:Y:S01]  /*6adf0*/  IMAD.MOV.U32 R100, RZ, RZ, R181 ;  /* 0x000000ffff647224 */ /* 0x000fe200078e00b5 */
[----:B------:R-:W-:Y:S01]  /*6ae00*/  HMMA.1688.F32.TF32 R20, R76, R22, R84 ;  /* 0x000000164c14723c */ /* 0x000fe20000081054 */
[----:B------:R-:W-:-:S06]  /*6ae10*/  IMAD.MOV.U32 R101, RZ, RZ, R0 ;  /* 0x000000ffff657224 */ /* 0x000fcc00078e0000 */
[----:B------:R-:W-:Y:S01]  /*6ae20*/  IMAD.MOV.U32 R84, RZ, RZ, R2 ;  /* 0x000000ffff547224 */ /* 0x000fe200078e0002 */
[C---:B--2---:R-:W-:Y:S11]  /*6ae30*/  HMMA.1688.F32.TF32 R236, R80.reuse, R198, R236 ;  /* 0x000000c650ec723c */ /* 0x044ff600000810ec */
[----:B------:R-:W-:Y:S11]  /*6ae40*/  @!UPT UIADD3 URZ, URZ, URZ, URZ ;  /* 0x0000003f3f3ff290 */ /* 0x000ff6000fffe03f */
[----:B------:R-:W-:Y:S01]  /*6ae50*/  @!UPT UIADD3 URZ, URZ, URZ, URZ ;  /* 0x0000003f3f3ff290 */ /* 0x000fe2000fffe03f */
[----:B------:R-:W-:Y:S04]  /*6ae60*/  STL.64 [R1+0xf50], R236 ;  /* 0x000f50ec01007387 */ /* 0x000fe80000100a00 */
[----:B------:R1:W-:Y:S04]  /*6ae70*/  STL.64 [R1+0xf58], R238 ;  /* 0x000f58ee01007387 */ /* 0x0003e80000100a00 */
[----:B-1----:R1:W5:Y:S04]  /*6ae80*/  LDL.LU.64 R238, [R1+0x3b20] ;  /* 0x003b200001ee7983 */ /* 0x0023680000300a00 */
[----:B------:R1:W5:Y:S04]  /*6ae90*/  LDL.LU.64 R236, [R1+0x3b18] ;  /* 0x003b180001ec7983 */ /* 0x0003680000300a00 */
[----:B------:R-:W-:Y:S04]  /*6aea0*/  STL.64 [R1+0x1070], R240 ;  /* 0x001070f001007387 */ /* 0x000fe80000100a00 */
[----:B------:R2:W-:Y:S04]  /*6aeb0*/  STL.64 [R1+0x1078], R242 ;  /* 0x001078f201007387 */ /* 0x0005e80000100a00 */
[----:B--2---:R1:W5:Y:S04]  /*6aec0*/  LDL.LU.64 R242, [R1+0x3b10] ;  /* 0x003b100001f27983 */ /* 0x0043680000300a00 */
        /* <DEDUP_REMOVED lines=15> */
[----:B------:R-:W-:Y:S04]  /*6afc0*/  STL.64 [R1+0x1160], R60 ;  /* 0x0011603c01007387 */ /* 0x000fe80000100a00 */
[----:B------:R3:W-:Y:S01]  /*6afd0*/  STL.64 [R1+0x1168], R62 ;  /* 0x0011683e01007387 */ /* 0x0007e20000100a00 */
[C---:B--2---:R-:W-:Y:S08]  /*6afe0*/  HMMA.1688.F32.TF32 R64, R80.reuse, R170, R56 ;  /* 0x000000aa5040723c */ /* 0x044ff00000081038 */
[C---:B---3--:R-:W-:Y:S08]  /*6aff0*/  HMMA.1688.F32.TF32 R60, R80.reuse, R166, R52 ;  /* 0x000000a6503c723c */ /* 0x048ff00000081034 */
[C---:B------:R-:W-:Y:S08]  /*6b000*/  HMMA.1688.F32.TF32 R56, R80.reuse, R162, R212 ;  /* 0x000000a25038723c */ /* 0x040ff000000810d4 */
[C---:B------:R-:W-:Y:S01]  /*6b010*/  HMMA.1688.F32.TF32 R52, R80.reuse, R158, R216 ;  /* 0x0000009e5034723c */ /* 0x040fe200000810d8 */
        /* <DEDUP_REMOVED lines=19> */
[----:B--2---:R-:W-:Y:S07]  /*6b150*/  HMMA.1688.F32.TF32 R52, R80, R134, R116 ;  /* 0x000000865034723c */ /* 0x004fee0000081074 */
[----:B------:R-:W-:Y:S04]  /*6b160*/  STL.64 [R1+0x1260], R60 ;  /* 0x0012603c01007387 */ /* 0x000fe80000100a00 */
[----:B------:R-:W-:Y:S04]  /*6b170*/  STL.64 [R1+0x1268], R62 ;  /* 0x0012683e01007387 */ /* 0x000fe80000100a00 */
[----:B------:R-:W-:Y:S04]  /*6b180*/  STL.64 [R1+0x12a0], R56 ;  /* 0x0012a03801007387 */ /* 0x000fe80000100a00 */
[----:B------:R-:W-:Y:S04]  /*6b190*/  STL.64 [R1+0x12a8], R58 ;  /* 0x0012a83a01007387 */ /* 0x000fe80000100a00 */
[----:B------:R2:W-:Y:S04]  /*6b1a0*/  STL.64 [R1+0x1290], R52 ;  /* 0x0012903401007387 */ /* 0x0005e80000100a00 */
[----:B------:R3:W-:Y:S04]  /*6b1b0*/  STL.64 [R1+0x1298], R54 ;  /* 0x0012983601007387 */ /* 0x0007e80000100a00 */
[----:B------:R-:W4:Y:S04]  /*6b1c0*/  LDL.LU R181, [R1+0x3ad4] ;  /* 0x003ad40001b57983 */ /* 0x000f280000300800 */
[----:B------:R-:W2:Y:S04]  /*6b1d0*/  LDL.LU R0, [R1+0x3ad0] ;  /* 0x003ad00001007983 */ /* 0x000ea80000300800 */
[----:B------:R-:W3:Y:S01]  /*6b1e0*/  LDL.LU R2, [R1+0x3acc] ;  /* 0x003acc0001027983 */ /* 0x000ee20000300800 */
[----:B------:R-:W-:Y:S01]  /*6b1f0*/  IMAD.MOV.U32 R85, RZ, RZ, R184 ;  /* 0x000000ffff557224 */ /* 0x000fe200078e00b8 */
[----:B------:R-:W-:Y:S01]  /*6b200*/  HMMA.1688.F32.TF32 R48, R76, R50, R112 ;  /* 0x000000324c30723c */ /* 0x000fe20000081070 */
[----:B------:R-:W-:Y:S01]  /*6b210*/  IMAD.MOV.U32 R86, RZ, RZ, R185 ;  /* 0x000000ffff567224 */ /* 0x000fe200078e00b9 */
[----:B------:R-:W4:Y:S01]  /*6b220*/  LDL.LU R184, [R1+0x3ac8] ;  /* 0x003ac80001b87983 */ /* 0x000f220000300800 */
[----:B------:R-:W-:-:S03]  /*6b230*/  IMAD.MOV.U32 R87, RZ, RZ, R201 ;  /* 0x000000ffff577224 */ /* 0x000fc600078e00c9 */
[----:B------:R-:W4:Y:S01]  /*6b240*/  LDL.LU R185, [R1+0x3ac4] ;  /* 0x003ac40001b97983 */ /* 0x000f220000300800 */
[----:B------:R-:W-:Y:S02]  /*6b250*/  IMAD.MOV.U32 R112, RZ, RZ, R204 ;  /* 0x000000ffff707224 */ /* 0x000fe400078e00cc */
[----:B------:R-:W-:Y:S01]  /*6b260*/  IMAD.MOV.U32 R113, RZ, RZ, R188 ;  /* 0x000000ffff717224 */ /* 0x000fe200078e00bc */
        /* <DEDUP_REMOVED lines=55> */
[----:B------:R-:W-:Y:S01]  /*6b5e0*/  IMAD.MOV.U32 R222, RZ, RZ, R208 ;  /* 0x000000ffffde7224 */ /* 0x000fe200078e00d0 */
[C---:B------:R-:W-:Y:S07]  /*6b5f0*/  HMMA.1688.F32.TF32 R32, R76.reuse, R34, R96 ;  /* 0x000000224c20723c */ /* 0x040fee0000081060 */
[----:B------:R-:W-:Y:S02]  /*6b600*/  IMAD.MOV.U32 R96, RZ, RZ, R17 ;  /* 0x000000ffff607224 */ /* 0x000fe400078e0011 */
[----:B------:R-:W-:Y:S01]  /*6b610*/  IMAD.MOV.U32 R97, RZ, RZ, R16 ;  /* 0x000000ffff617224 */ /* 0x000fe200078e0010 */
[----:B------:R-:W-:Y:S01]  /*6b620*/  HMMA.1688.F32.TF32 R24, R76, R26, R88 ;  /* 0x0000001a4c18723c */ /* 0x000fe20000081058 */
[----:B------:R-:W-:-:S02]  /*6b630*/  IMAD.MOV.U32 R98, RZ, RZ, R13 ;  /* 0x000000ffff627224 */ /* 0x000fc400078e000d */
[----:B------:R-:W-:-:S04]  /*6b640*/  IMAD.MOV.U32 R99, RZ, RZ, R12 ;  /* 0x000000ffff637224 */ /* 0x000fc800078e000c */
[----:B------:R-:W-:Y:S02]  /*6b650*/  IMAD.MOV.U32 R88, RZ, RZ, R9 ;  /* 0x000000ffff587224 */ /* 0x000fe400078e0009 */
[----:B------:R-:W-:Y:S02]  /*6b660*/  IMAD.MOV.U32 R89, RZ, RZ, R8 ;  /* 0x000000ffff597224 */ /* 0x000fe400078e0008 */
[----:B------:R-:W-:Y:S02]  /*6b670*/  IMAD.MOV.U32 R90, RZ, RZ, R5 ;  /* 0x000000ffff5a7224 */ /* 0x000fe400078e0005 */
[----:B------:R-:W-:Y:S02]  /*6b680*/  IMAD.MOV.U32 R91, RZ, RZ, R4 ;  /* 0x000000ffff5b7224 */ /* 0x000fe400078e0004 */
[----:B------:R-:W-:Y:S02]  /*6b690*/  IMAD.MOV.U32 R223, RZ, RZ, R205 ;  /* 0x000000ffffdf7224 */ /* 0x000fe400078e00cd */
[----:B------:R-:W-:-:S02]  /*6b6a0*/  IMAD.MOV.U32 R82, RZ, RZ, R181 ;  /* 0x000000ffff527224 */ /* 0x000fc400078e00b5 */
[----:B------:R-:W-:-:S07]  /*6b6b0*/  IMAD.MOV.U32 R83, RZ, RZ, R180 ;  /* 0x000000ffff537224 */ /* 0x000fce00078e00b4 */
[C---:B------:R-:W-:Y:S08]  /*6b6c0*/  HMMA.1688.F32.TF32 R180, R76.reuse, R182, R80 ;  /* 0x000000b64cb4723c */ /* 0x040ff00000081050 */
[----:B------:R-:W-:Y:S01]  /*6b6d0*/  HMMA.1688.F32.TF32 R80, R76, R178, R128 ;  /* 0x000000b24c50723c */ /* 0x000fe20000081080 */
[----:B------:R-:W-:Y:S02]  /*6b6e0*/  IMAD.MOV.U32 R124, RZ, RZ, R177 ;  /* 0x000000ffff7c7224 */ /* 0x000fe400078e00b1 */
[----:B------:R-:W-:-:S05]  /*6b6f0*/  IMAD.MOV.U32 R125, RZ, RZ, R176 ;  /* 0x000000ffff7d7224 */ /* 0x000fca00078e00b0 */
[----:B------:R-:W-:Y:S01]  /*6b700*/  HMMA.1688.F32.TF32 R44, R76, R46, R108 ;  /* 0x0000002e4c2c723c */ /* 0x000fe2000008106c */
[----:B------:R-:W-:Y:S02]  /*6b710*/  IMAD.MOV.U32 R126, RZ, RZ, R173 ;  /* 0x000000ffff7e7224 */ /* 0x000fe400078e00ad */
[----:B------:R-:W-:-:S04]  /*6b720*/  IMAD.MOV.U32 R127, RZ, RZ, R172 ;  /* 0x000000ffff7f7224 */ /* 0x000fc800078e00ac */
[----:B------:R-:W-:Y:S02]  /*6b730*/  IMAD.MOV.U32 R111, RZ, RZ, R156 ;  /* 0x000000ffff6f7224 */ /* 0x000fe400078e009c */
[----:B------:R-:W-:Y:S02]  /*6b740*/  IMAD.MOV.U32 R122, RZ, RZ, R169 ;  /* 0x000000ffff7a7224 */ /* 0x000fe400078e00a9 */
[----:B------:R-:W-:Y:S02]  /*6b750*/  IMAD.MOV.U32 R123, RZ, RZ, R168 ;  /* 0x000000ffff7b7224 */ /* 0x000fe400078e00a8 */
[----:B------:R-:W-:Y:S02]  /*6b760*/  IMAD.MOV.U32 R118, RZ, RZ, R165 ;  /* 0x000000ffff767224 */ /* 0x000fe400078e00a5 */
[----:B------:R-:W-:Y:S01]  /*6b770*/  IMAD.MOV.U32 R119, RZ, RZ, R164 ;  /* 0x000000ffff777224 */ /* 0x000fe200078e00a4 */
[C---:B------:R-:W-:Y:S08]  /*6b780*/  HMMA.1688.F32.TF32 R124, R76.reuse, R174, R124 ;  /* 0x000000ae4c7c723c */ /* 0x040ff0000008107c */
[----:B------:R-:W-:Y:S01]  /*6b790*/  HMMA.1688.F32.TF32 R120, R76, R170, R120 ;  /* 0x000000aa4c78723c */ /* 0x000fe20000081078 */
[----:B--2---:R-:W-:-:S02]  /*6b7a0*/  IMAD.MOV.U32 R220, RZ, RZ, R2 ;  /* 0x000000ffffdc7224 */ /* 0x004fc400078e0002 */
[----:B---3--:R-:W-:Y:S02]  /*6b7b0*/  IMAD.MOV.U32 R227, RZ, RZ, R0 ;  /* 0x000000ffffe37224 */ /* 0x008fe400078e0000 */
[----:B------:R-:W2:Y:S04]  /*6b7c0*/  LDL.LU R0, [R1+0x3a84] ;  /* 0x003a840001007983 */ /* 0x000ea80000300800 */
[----:B------:R-:W3:Y:S01]  /*6b7d0*/  LDL.LU R2, [R1+0x3a80] ;  /* 0x003a800001027983 */ /* 0x000ee20000300800 */
[C---:B------:R-:W-:Y:S08]  /*6b7e0*/  HMMA.1688.F32.TF32 R208, R76.reuse, R210, R212 ;  /* 0x000000d24cd0723c */ /* 0x040ff000000810d4 */
[C---:B------:R-:W-:Y:S08]  /*6b7f0*/  HMMA.1688.F32.TF32 R4, R76.reuse, R6, R52 ;  /* 0x000000064c04723c */ /* 0x040ff00000081034 */
[C---:B------:R-:W-:Y:S08]  /*6b800*/  HMMA.1688.F32.TF32 R12, R76.reuse, R14, R60 ;  /* 0x0000000e4c0c723c */ /* 0x040ff0000008103c */
[C---:B------:R-:W-:Y:S01]  /*6b810*/  HMMA.1688.F32.TF32 R16, R76.reuse, R18, R64 ;  /* 0x000000124c10723c */ /* 0x040fe20000081040 */
[----:B------:R1:W5:Y:S04]  /*6b820*/  LDL.LU.64 R66, [R1+0x3a78] ;  /* 0x003a780001427983 */ /* 0x0003680000300a00 */
[----:B------:R1:W5:Y:S04]  /*6b830*/  LDL.LU.64 R64, [R1+0x3a70] ;  /* 0x003a700001407983 */ /* 0x0003680000300a00 */
[----:B------:R1:W5:Y:S04]  /*6b840*/  LDL.LU.64 R62, [R1+0x3a68] ;  /* 0x003a6800013e7983 */ /* 0x0003680000300a00 */
[----:B------:R1:W5:Y:S01]  /*6b850*/  LDL.LU.64 R60, [R1+0x3a60] ;  /* 0x003a6000013c7983 */ /* 0x0003620000300a00 */
[----:B------:R-:W-:Y:S03]  /*6b860*/  HMMA.1688.F32.TF32 R8, R76, R10, R56 ;  /* 0x0000000a4c08723c */ /* 0x000fe60000081038 */
[----:B------:R1:W5:Y:S04]  /*6b870*/  LDL.LU.64 R58, [R1+0x3a58] ;  /* 0x003a5800013a7983 */ /* 0x0003680000300a00 */
[----:B------:R1:W5:Y:S04]  /*6b880*/  LDL.LU.64 R56, [R1+0x3a50] ;  /* 0x003a500001387983 */ /* 0x0003680000300a00 */
[----:B------:R1:W5:Y:S04]  /*6b890*/  LDL.LU.64 R54, [R1+0x3a48] ;  /* 0x003a480001367983 */ /* 0x0003680000300a00 */
[----:B------:R1:W5:Y:S04]  /*6b8a0*/  LDL.LU.64 R52, [R1+0x3a40] ;  /* 0x003a400001347983 */ /* 0x0003680000300a00 */
[----:B------:R1:W5:Y:S04]  /*6b8b0*/  LDL.LU.64 R214, [R1+0x3a38] ;  /* 0x003a380001d67983 */ /* 0x0003680000300a00 */
[----:B------:R1:W5:Y:S04]  /*6b8c0*/  LDL.LU.64 R212, [R1+0x3a30] ;  /* 0x003a300001d47983 */ /* 0x0003680000300a00 */
[----:B------:R4:W-:Y:S02]  /*6b8d0*/  STL.64 [R1+0x780], R208 ;  /* 0x000780d001007387 */ /* 0x0009e40000100a00 */
[----:B----4-:R-:W-:-:S02]  /*6b8e0*/  IMAD.MOV.U32 R208, RZ, RZ, R204 ;  /* 0x000000ffffd07224 */ /* 0x010fc400078e00cc */
[----:B------:R-:W-:Y:S01]  /*6b8f0*/  HMMA.1688.F32.TF32 R204, R76, R206, R216 ;  /* 0x000000ce4ccc723c */ /* 0x000fe200000810d8 */
[----:B------:R-:W-:Y:S01]  /*6b900*/  STL.64 [R1+0x788], R210 ;  /* 0x000788d201007387 */ /* 0x000fe20000100a00 */
[----:B------:R-:W-:-:S03]  /*6b910*/  IMAD.MOV.U32 R209, RZ, RZ, R201 ;  /* 0x000000ffffd17224 */ /* 0x000fc600078e00c9 */
[----:B------:R1:W5:Y:S04]  /*6b920*/  LDL.LU.64 R218, [R1+0x3a28] ;  /* 0x003a280001da7983 */ /* 0x0003680000300a00 */
[----:B------:R1:W5:Y:S11]  /*6b930*/  LDL.LU.64 R216, [R1+0x3a20] ;  /* 0x003a200001d87983 */ /* 0x0003760000300a00 */
[----:B------:R-:W-:Y:S03]  /*6b940*/  @!UPT UIADD3 URZ, URZ, URZ, URZ ;  /* 0x0000003f3f3ff290 */ /* 0x000fe6000fffe03f */
[----:B------:R4:W-:Y:S02]  /*6b950*/  STL.64 [R1+0x770], R204 ;  /* 0x000770cc01007387 */ /* 0x0009e40000100a00 */
[----:B----4-:R-:W-:Y:S02]  /*6b960*/  IMAD.MOV.U32 R204, RZ, RZ, R200 ;  /* 0x000000ffffcc7224 */ /* 0x010fe400078e00c8 */
[----:B------:R-:W-:Y:S01]  /*6b970*/  HMMA.1688.F32.TF32 R200, R76, R202, R224 ;  /* 0x000000ca4cc8723c */ /* 0x000fe200000810e0 */
[----:B------:R4:W-:Y:S04]  /*6b980*/  STL.64 [R1+0x778], R206 ;  /* 0x000778ce01007387 */ /* 0x0009e80000100a00 */
[----:B------:R1:W5:Y:S04]  /*6b990*/  LDL.LU.64 R226, [R1+0x3a18] ;  /* 0x003a180001e27983 */ /* 0x0003680000300a00 */
[----:B------:R1:W5:Y:S01]  /*6b9a0*/  LDL.LU.64 R224, [R1+0x3a10] ;  /* 0x003a100001e07983 */ /* 0x0003620000300a00 */
[----:B------:R-:W-:-:S02]  /*6b9b0*/  IMAD.MOV.U32 R205, RZ, RZ, R197 ;  /* 0x000000ffffcd7224 */ /* 0x000fc400078e00c5 */
[----:B----4-:R-:W-:Y:S02]  /*6b9c0*/  IMAD.MOV.U32 R206, RZ, RZ, R189 ;  /* 0x000000ffffce7224 */ /* 0x010fe400078e00bd */
[----:B------:R-:W-:Y:S02]  /*6b9d0*/  IMAD.MOV.U32 R207, RZ, RZ, R188 ;  /* 0x000000ffffcf7224 */ /* 0x000fe400078e00bc */
[----:B------:R-:W-:-:S07]  /*6b9e0*/  IMAD.MOV.U32 R210, RZ, RZ, R185 ;  /* 0x000000ffffd27224 */ /* 0x000fce00078e00b9 */
[----:B------:R4:W-:Y:S04]  /*6b9f0*/  STL.64 [R1+0x1090], R200 ;  /* 0x001090c801007387 */ /* 0x0009e80000100a00 */
[----:B------:R1:W-:Y:S01]  /*6ba00*/  STL.64 [R1+0x1098], R202 ;  /* 0x001098ca01007387 */ /* 0x0003e20000100a00 */
[----:B------:R-:W-:Y:S02]  /*6ba10*/  IMAD.MOV.U32 R211, RZ, RZ, R184 ;  /* 0x000000ffffd37224 */ /* 0x000fe400078e00b8 */
[----:B----4-:R-:W-:Y:S02]  /*6ba20*/  IMAD.MOV.U32 R200, RZ, RZ, R196 ;  /* 0x000000ffffc87224 */ /* 0x010fe400078e00c4 */
[----:B------:R-:W-:Y:S02]  /*6ba30*/  IMAD.MOV.U32 R201, RZ, RZ, R193 ;  /* 0x000000ffffc97224 */ /* 0x000fe400078e00c1 */
[----:B-1----:R-:W-:-:S02]  /*6ba40*/  IMAD.MOV.U32 R202, RZ, RZ, R192 ;  /* 0x000000ffffca7224 */ /* 0x002fc400078e00c0 */
[----:B------:R-:W-:Y:S01]  /*6ba50*/  IMAD.MOV.U32 R203, RZ, RZ, R3 ;  /* 0x000000ffffcb7224 */ /* 0x000fe200078e0003 */
[C---:B------:R-:W-:Y:S01]  /*6ba60*/  HMMA.1688.F32.TF32 R196, R76.reuse, R198, R220 ;  /* 0x000000c64cc4723c */ /* 0x040fe200000810dc */
[----:B------:R1:W5:Y:S04]  /*6ba70*/  LDL.LU.64 R222, [R1+0x3a08] ;  /* 0x003a080001de7983 */ /* 0x0003680000300a00 */
[----:B------:R1:W5:Y:S03]  /*6ba80*/  LDL.LU.64 R220, [R1+0x3a00] ;  /* 0x003a000001dc7983 */ /* 0x0003660000300a00 */
[C---:B------:R-:W-:Y:S01]  /*6ba90*/  HMMA.1688.F32.TF32 R192, R76.reuse, R194, R200 ;  /* 0x000000c24cc0723c */ /* 0x040fe200000810c8 */
[----:B------:R-:W4:Y:S07]  /*6baa0*/  LDL.LU R156, [R1+0x2dbc] ;  /* 0x002dbc00019c7983 */ /* 0x000f2e0000300800 */
        /* <DEDUP_REMOVED lines=14> */
[----:B-1----:R-:W-:Y:S01]  /*6bb90*/  HMMA.1688.F32.TF32 R80, R76, R166, R116 ;  /* 0x000000a64c50723c */ /* 0x002fe20000081074 */
[----:B------:R-:W-:-:S02]  /*6bba0*/  IMAD.MOV.U32 R108, RZ, RZ, R161 ;  /* 0x000000ffff6c7224 */ /* 0x000fc400078e00a1 */
[----:B------:R-:W-:Y:S02]  /*6bbb0*/  IMAD.MOV.U32 R109, RZ, RZ, R160 ;  /* 0x000000ffff6d7224 */ /* 0x000fe400078e00a0 */
[----:B------:R-:W-:Y:S01]  /*6bbc0*/  IMAD.MOV.U32 R110, RZ, RZ, R157 ;  /* 0x000000ffff6e7224 */ /* 0x000fe200078e009d */
[----:B------:R-:W-:Y:S02]  /*6bbd0*/  STL.64 [R1+0xe00], R124 ;  /* 0x000e007c01007387 */ /* 0x000fe40000100a00 */
[C---:B------:R-:W-:Y:S02]  /*6bbe0*/  HMMA.1688.F32.TF32 R112, R76.reuse, R162, R112 ;  /* 0x000000a24c70723c */ /* 0x040fe40000081070 */
[----:B------:R-:W-:Y:S04]  /*6bbf0*/  STL.64 [R1+0xe08], R126 ;  /* 0x000e087e01007387 */ /* 0x000fe80000100a00 */
[----:B------:R-:W-:Y:S02]  /*6bc00*/  STL.64 [R1+0xdf0], R120 ;  /* 0x000df07801007387 */ /* 0x000fe40000100a00 */
[C---:B------:R-:W-:Y:S02]  /*6bc10*/  HMMA.1688.F32.TF32 R108, R76.reuse, R158, R108 ;  /* 0x0000009e4c6c723c */ /* 0x040fe4000008106c */
[----:B------:R-:W-:Y:S05]  /*6bc20*/  STL.64 [R1+0xdf8], R122 ;  /* 0x000df87a01007387 */ /* 0x000fea0000100a00 */
[----:B------:R-:W-:Y:S04]  /*6bc30*/  STL.64 [R1+0xde0], R80 ;  /* 0x000de05001007387 */ /* 0x000fe80000100a00 */
[----:B------:R1:W-:Y:S02]  /*6bc40*/  STL.64 [R1+0xde8], R82 ;  /* 0x000de85201007387 */ /* 0x0003e40000100a00 */
[C---:B-1----:R-:W-:Y:S02]  /*6bc50*/  HMMA.1688.F32.TF32 R80, R76.reuse, R154, R84 ;  /* 0x0000009a4c50723c */ /* 0x042fe40000081054 */
[----:B------:R-:W-:Y:S04]  /*6bc60*/  STL.64 [R1+0xdd0], R112 ;  /* 0x000dd07001007387 */ /* 0x000fe80000100a00 */
[----:B------:R-:W-:Y:S04]  /*6bc70*/  STL.64 [R1+0xdd8], R114 ;  /* 0x000dd87201007387 */ /* 0x000fe80000100a00 */
[----:B------:R-:W2:Y:S04]  /*6bc80*/  LDL.LU R3, [R1+0x2178] ;  /* 0x0021780001037983 */ /* 0x000ea80000300800 */
[----:B------:R-:W-:Y:S04]  /*6bc90*/  STL.64 [R1+0xdc0], R108 ;  /* 0x000dc06c01007387 */ /* 0x000fe80000100a00 */
[----:B------:R-:W-:Y:S04]  /*6bca0*/  STL.64 [R1+0xdc8], R110 ;  /* 0x000dc86e01007387 */ /* 0x000fe80000100a00 */
[----:B------:R-:W3:Y:S04]  /*6bcb0*/  LDL.LU R85, [R1+0x32b0] ;  /* 0x0032b00001557983 */ /* 0x000ee80000300800 */
[----:B------:R1:W-:Y:S04]  /*6bcc0*/  STL.64 [R1+0xdb0], R80 ;  /* 0x000db05001007387 */ /* 0x0003e80000100a00 */
[----:B------:R-:W-:Y:S04]  /*6bcd0*/  STL.64 [R1+0xdb8], R82 ;  /* 0x000db85201007387 */ /* 0x000fe80000100a00 */
[----:B-1----:R-:W3:Y:S01]  /*6bce0*/  LDL.LU R81, [R1+0x32b4] ;  /* 0x0032b40001517983 */ /* 0x002ee20000300800 */
[----:B------:R-:W-:Y:S01]  /*6bcf0*/  HMMA.1688.F32.TF32 R40, R76, R42, R104 ;  /* 0x0000002a4c28723c */ /* 0x000fe20000081068 */
[----:B------:R-:W-:-:S02]  /*6bd00*/  IMAD.MOV.U32 R102, RZ, RZ, R145 ;  /* 0x000000ffff667224 */ /* 0x000fc400078e0091 */
[----:B------:R-:W-:-:S04]  /*6bd10*/  IMAD.MOV.U32 R103, RZ, RZ, R144 ;  /* 0x000000ffff677224 */ /* 0x000fc800078e0090 */
[----:B------:R-:W-:Y:S02]  /*6bd20*/  IMAD.MOV.U32 R104, RZ, RZ, R153 ;  /* 0x000000ffff687224 */ /* 0x000fe400078e0099 */
[----:B------:R-:W-:Y:S02]  /*6bd30*/  IMAD.MOV.U32 R105, RZ, RZ, R152 ;  /* 0x000000ffff697224 */ /* 0x000fe400078e0098 */
[----:B------:R-:W-:Y:S02]  /*6bd40*/  IMAD.MOV.U32 R106, RZ, RZ, R149 ;  /* 0x000000ffff6a7224 */ /* 0x000fe400078e0095 */
[----:B------:R-:W-:Y:S01]  /*6bd50*/  IMAD.MOV.U32 R107, RZ, RZ, R148 ;  /* 0x000000ffff6b7224 */ /* 0x000fe200078e0094 */
[C---:B------:R-:W-:Y:S07]  /*6bd60*/  HMMA.1688.F32.TF32 R28, R76.reuse, R30, R92 ;  /* 0x0000001e4c1c723c */ /* 0x040fee000008105c */
[----:B------:R-:W-:Y:S01]  /*6bd70*/  IMAD.MOV.U32 R92, RZ, RZ, R141 ;  /* 0x000000ffff5c7224 */ /* 0x000fe200078e008d */
[----:B------:R-:W-:Y:S01]  /*6bd80*/  HMMA.1688.F32.TF32 R104, R76, R150, R104 ;  /* 0x000000964c68723c */ /* 0x000fe20000081068 */
[----:B------:R-:W-:-:S02]  /*6bd90*/  IMAD.MOV.U32 R93, RZ, RZ, R140 ;  /* 0x000000ffff5d7224 */ /* 0x000fc400078e008c */
[----:B------:R-:W-:Y:S02]  /*6bda0*/  IMAD.MOV.U32 R94, RZ, RZ, R137 ;  /* 0x000000ffff5e7224 */ /* 0x000fe400078e0089 */
[----:B------:R-:W-:-:S03]  /*6bdb0*/  IMAD.MOV.U32 R95, RZ, RZ, R136 ;  /* 0x000000ffff5f7224 */ /* 0x000fc600078e0088 */
[C---:B------:R-:W-:Y:S08]  /*6bdc0*/  HMMA.1688.F32.TF32 R100, R76.reuse, R146, R100 ;  /* 0x000000924c64723c */ /* 0x040ff00000081064 */
[C---:B------:R-:W-:Y:S08]  /*6bdd0*/  HMMA.1688.F32.TF32 R96, R76.reuse, R142, R96 ;  /* 0x0000008e4c60723c */ /* 0x040ff00000081060 */
[C---:B------:R-:W-:Y:S08]  /*6bde0*/  HMMA.1688.F32.TF32 R92, R76.reuse, R138, R92 ;  /* 0x0000008a4c5c723c */ /* 0x040ff0000008105c */
[----:B------:R-:W-:Y:S01]  /*6bdf0*/  HMMA.1688.F32.TF32 R88, R76, R134, R88 ;  /* 0x000000864c58723c */ /* 0x000fe20000081058 */
[----:B------:R-:W-:Y:S01]  /*6be00*/  IMAD.MOV.U32 R208, RZ, RZ, c[0x0][0x180] ;  /* 0x00006000ffd07624 */ /* 0x000fe200078e00ff */
[----:B------:R-:W-:Y:S01]  /*6be10*/  STL.64 [R1+0xda0], R104 ;  /* 0x000da06801007387 */ /* 0x000fe20000100a00 */
[----:B------:R-:W-:-:S03]  /*6be20*/  IMAD.MOV.U32 R209, RZ, RZ, 0x1f ;  /* 0x0000001fffd17424 */ /* 0x000fc600078e00ff */
[----:B------:R-:W-:Y:S01]  /*6be30*/  STL.64 [R1+0xda8], R106 ;  /* 0x000da86a01007387 */ /* 0x000fe20000100a00 */
[----:B------:R-:W-:-:S03]  /*6be40*/  IADD3 R80, R208, -0x40, RZ ;  /* 0xffffffc0d0507810 */ /* 0x000fc60007ffe0ff */
[----:B------:R-:W-:Y:S01]  /*6be50*/  STL.64 [R1+0xd90], R100 ;  /* 0x000d906401007387 */ /* 0x000fe20000100a00 */
[----:B------:R-:W-:-:S03]  /*6be60*/  IADD3 R209, R209, c[0x0][0x180], RZ ;  /* 0x00006000d1d17a10 */ /* 0x000fc60007ffe0ff */
[----:B------:R-:W-:Y:S04]  /*6be70*/  STL.64 [R1+0xd98], R102 ;  /* 0x000d986601007387 */ /* 0x000fe80000100a00 */
[----:B------:R-:W-:Y:S04]  /*6be80*/  STL.64 [R1+0xd80], R96 ;  /* 0x000d806001007387 */ /* 0x000fe80000100a00 */
[----:B------:R-:W-:Y:S04]  /*6be90*/  STL.64 [R1+0xd88], R98 ;  /* 0x000d886201007387 */ /* 0x000fe80000100a00 */
[----:B------:R1:W-:Y:S04]  /*6bea0*/  STL.64 [R1+0xd70], R92 ;  /* 0x000d705c01007387 */ /* 0x0003e80000100a00 */
[----:B------:R-:W-:Y:S04]  /*6beb0*/  STL.64 [R1+0xd78], R94 ;  /* 0x000d785e01007387 */ /* 0x000fe80000100a00 */
[----:B------:R-:W-:Y:S04]  /*6bec0*/  STL.64 [R1+0xd60], R88 ;  /* 0x000d605801007387 */ /* 0x000fe80000100a00 */
[----:B------:R1:W-:Y:S04]  /*6bed0*/  STL.64 [R1+0xd68], R90 ;  /* 0x000d685a01007387 */ /* 0x0003e80000100a00 */
[----:B-1----:R-:W3:Y:S04]  /*6bee0*/  LDL.LU R92, [R1+0x32bc] ;  /* 0x0032bc00015c7983 */ /* 0x002ee80000300800 */
[----:B------:R-:W3:Y:S04]  /*6bef0*/  LDL.LU R90, [R1+0x32c4] ;  /* 0x0032c400015a7983 */ /* 0x000ee80000300800 */
[----:B------:R-:W3:Y:S04]  /*6bf00*/  LDL.LU R93, [R1+0x32b8] ;  /* 0x0032b800015d7983 */ /* 0x000ee80000300800 */
[----:B------:R-:W3:Y:S04]  /*6bf10*/  LDL.LU R91, [R1+0x32c0] ;  /* 0x0032c000015b7983 */ /* 0x000ee80000300800 */
[----:B------:R-:W3:Y:S04]  /*6bf20*/  LDL.LU R89, [R1+0x32c8] ;  /* 0x0032c80001597983 */ /* 0x000ee80000300800 */
[----:B------:R-:W3:Y:S04]  /*6bf30*/  LDL.LU R88, [R1+0x32cc] ;  /* 0x0032cc0001587983 */ /* 0x000ee80000300800 */
[----:B------:R-:W3:Y:S01]  /*6bf40*/  LDL.LU R82, [R1+0x3330] ;  /* 0x0033300001527983 */ /* 0x000ee20000300800 */
[----:B----4-:R-:W-:Y:S01]  /*6bf50*/  IMAD R76, R156, -0x20, R80 ;  /* 0xffffffe09c4c7824 */ /* 0x010fe200078e0250 */
[----:B------:R-:W-:-:S04]  /*6bf60*/  SHF.R.S32.HI R80, RZ, 0x1f, R209 ;  /* 0x0000001fff507819 */ /* 0x000fc800000114d1 */
[----:B------:R-:W-:-:S04]  /*6bf70*/  LEA.HI R80, R80, R209, RZ, 0x5 ;  /* 0x000000d150507211 */ /* 0x000fc800078f28ff */
[----:B------:R-:W-:-:S04]  /*6bf80*/  SHF.R.S32.HI R80, RZ, 0x5, R80 ;  /* 0x00000005ff507819 */ /* 0x000fc80000011450 */
[----:B------:R-:W-:-:S04]  /*6bf90*/  IADD3 R80, R80, -0x2, RZ ;  /* 0xfffffffe50507810 */ /* 0x000fc80007ffe0ff */
[----:B------:R-:W-:Y:S02]  /*6bfa0*/  ISETP.GE.AND P0, PT, R156, R80, PT ;  /* 0x000000509c00720c */ /* 0x000fe40003f06270 */
[----:B------:R-:W4:Y:S01]  /*6bfb0*/  LDL.LU R80, [R1+0x3334] ;  /* 0x0033340001507983 */ /* 0x000f220000300800 */
[----:B------:R-:W-:-:S04]  /*6bfc0*/  IMAD.MOV.U32 R84, RZ, RZ, c[0x0][0x188] ;  /* 0x00006200ff547624 */ /* 0x000fc800078e00ff */
[----:B------:R-:W-:-:S04]  /*6bfd0*/  IMAD.SHL.U32 R84, R84, 0x20, RZ ;  /* 0x0000002054547824 */ /* 0x000fc800078e00ff */
[----:B------:R-:W-:Y:S01]  /*6bfe0*/  IMAD.SHL.U32 R84, R84, 0x4, RZ ;  /* 0x0000000454547824 */ /* 0x000fe200078e00ff */
[----:B--2---:R-:W-:-:S04]  /*6bff0*/  IADD3 R3, R3, 0x1, RZ ;  /* 0x0000000103037810 */ /* 0x004fc80007ffe0ff */
[----:B------:R-:W-:-:S04]  /*6c000*/  ISETP.GT.AND P2, PT, R3, 0x1, PT ;  /* 0x000000010300780c */ /* 0x000fc80003f44270 */
[----:B------:R-:W-:Y:S02]  /*6c010*/  SEL R158, R3, RZ, !P2 ;  /* 0x000000ff039e7207 */ /* 0x000fe40005000000 */
[----:B---3--:R-:W-:-:S05]  /*6c020*/  IADD3 R81, P3, R81, R84, RZ ;  /* 0x0000005451517210 */ /* 0x008fca0007f7e0ff */
[----:B------:R-:W-:Y:S01]  /*6c030*/  IMAD.X R85, R85, 0x1, R0, P3 ;  /* 0x0000000155557824 */ /* 0x000fe200018e0600 */
[----:B------:R-:W-:Y:S04]  /*6c040*/  STL [R1+0x32b4], R81 ;  /* 0x0032b45101007387 */ /* 0x000fe80000100800 */
[----:B------:R-:W-:Y:S01]  /*6c050*/  STL [R1+0x2178], R158 ;  /* 0x0021789e01007387 */ /* 0x000fe20000100800 */
[----:B------:R-:W-:-:S03]  /*6c060*/  IMAD.MOV.U32 R79, RZ, RZ, R85 ;  /* 0x000000ffff4f7224 */ /* 0x000fc600078e0055 */
[----:B------:R1:W-:Y:S01]  /*6c070*/  STL [R1+0x32b0], R85 ;  /* 0x0032b05501007387 */ /* 0x0003e20000100800 */
[----:B------:R-:W-:-:S03]  /*6c080*/  IMAD.MOV.U32 R78, RZ, RZ, R81 ;  /* 0x000000ffff4e7224 */ /* 0x000fc600078e0051 */
[----:B------:R-:W2:Y:S04]  /*6c090*/  LDL.LU R87, [R1+0x3338] ;  /* 0x0033380001577983 */ /* 0x000ea80000300800 */
[----:B------:R-:W3:Y:S04]  /*6c0a0*/  LDL.LU R86, [R1+0x333c] ;  /* 0x00333c0001567983 */ /* 0x000ee80000300800 */
[----:B-1----:R-:W2:Y:S04]  /*6c0b0*/  LDL.LU R85, [R1+0x3340] ;  /* 0x0033400001557983 */ /* 0x002ea80000300800 */
[----:B------:R-:W2:Y:S04]  /*6c0c0*/  LDL.LU R81, [R1+0x3344] ;  /* 0x0033440001517983 */ /* 0x000ea80000300800 */
[----:B------:R-:W1:Y:S01]  /*6c0d0*/  S2R R208, SR_TID.X ;  /* 0x0000000000d07919 */ /* 0x000e620000002100 */
[----:B------:R-:W-:-:S04]  /*6c0e0*/  ISETP.GT.AND P1, PT, R76, RZ, PT ;  /* 0x000000ff4c00720c */ /* 0x000fc80003f24270 */
[----:B------:R-:W-:-:S04]  /*6c0f0*/  SEL R77, RZ, 0x4, !P1 ;  /* 0x00000004ff4d7807 */ /* 0x000fc80004800000 */
[----:B------:R-:W-:-:S04]  /*6c100*/  SEL R77, R77, RZ, !P0 ;  /* 0x000000ff4d4d7207 */ /* 0x000fc80004000000 */
[----:B------:R-:W-:Y:S02]  /*6c110*/  ISETP.NE.U32.AND P1, PT, R77, RZ, PT ;  /* 0x000000ff4d00720c */ /* 0x000fe40003f25070 */
[----:B-1----:R-:W-:-:S05]  /*6c120*/  LOP3.LUT R209, R208, 0x3f, RZ, 0xc0, !PT ;  /* 0x0000003fd0d17812 */ /* 0x002fca00078ec0ff */
[----:B------:R-:W-:-:S04]  /*6c130*/  IMAD.SHL.U32 R83, R209, 0x4, RZ ;  /* 0x00000004d1537824 */ /* 0x000fc800078e00ff */
[----:B------:R-:W-:-:S05]  /*6c140*/  IMAD R3, R158, 0x8000, R83 ;  /* 0x000080009e037824 */ /* 0x000fca00078e0253 */
[----:B------:R-:W-:Y:S01]  /*6c150*/  @!PT LDS RZ, [RZ] ;  /* 0x00000000fffff984 */ /* 0x000fe20000000800 */
[----:B------:R-:W-:Y:S01]  /*6c160*/  @!PT LDS RZ, [RZ] ;  /* 0x00000000fffff984 */ /* 0x000fe20000000800 */
[----:B------:R-:W-:Y:S01]  /*6c170*/  @!PT LDS RZ, [RZ] ;  /* 0x00000000fffff984 */ /* 0x000fe20000000800 */
[----:B------:R1:W-:Y:S01]  /*6c180*/  LDGSTS.E [R3+0x20000], [R78.64], P1 ;  /* 0x200000004e037fae */ /* 0x0003e20008921844 */
[-C--:B------:R-:W-:Y:S02]  /*6c190*/  IADD3 R92, P2, R92, R84.reuse, RZ ;  /* 0x000000545c5c7210 */ /* 0x080fe40007f5e0ff */
[----:B------:R-:W-:-:S03]  /*6c1a0*/  IADD3 R90, P3, R90, R84, RZ ;  /* 0x000000545a5a7210 */ /* 0x000fc60007f7e0ff */
[----:B------:R-:W-:Y:S01]  /*6c1b0*/  IMAD.X R93, R93, 0x1, R0, P2 ;  /* 0x000000015d5d7824 */ /* 0x000fe200010e0600 */
[----:B------:R-:W-:Y:S01]  /*6c1c0*/  STL [R1+0x32bc], R92 ;  /* 0x0032bc5c01007387 */ /* 0x000fe20000100800 */
[----:B-1----:R-:W-:Y:S02]  /*6c1d0*/  IMAD.MOV.U32 R78, RZ, RZ, R92 ;  /* 0x000000ffff4e7224 */ /* 0x002fe400078e005c */
[----:B------:R-:W-:Y:S01]  /*6c1e0*/  IMAD.X R91, R91, 0x1, R0, P3 ;  /* 0x000000015b5b7824 */ /* 0x000fe200018e0600 */
[----:B------:R1:W-:Y:S01]  /*6c1f0*/  STL [R1+0x32b8], R93 ;  /* 0x0032b85d01007387 */ /* 0x0003e20000100800 */
[----:B------:R-:W-:-:S03]  /*6c200*/  IMAD.MOV.U32 R79, RZ, RZ, R93 ;  /* 0x000000ffff4f7224 */ /* 0x000fc600078e005d */
[----:B------:R-:W-:Y:S04]  /*6c210*/  STL [R1+0x32c4], R90 ;  /* 0x0032c45a01007387 */ /* 0x000fe80000100800 */
[----:B------:R1:W-:Y:S01]  /*6c220*/  STL [R1+0x32c0], R91 ;  /* 0x0032c05b01007387 */ /* 0x0003e20000100800 */
[----:B------:R-:W-:-:S03]  /*6c230*/  IADD3 R88, P3, R88, R84, RZ ;  /* 0x0000005458587210 */ /* 0x000fc60007f7e0ff */
[----:B-1----:R-:W2:Y:S04]  /*6c240*/  LDL.LU R93, [R1+0x3348] ;  /* 0x00334800015d7983 */ /* 0x002ea80000300800 */
[----:B------:R1:W-:Y:S04]  /*6c250*/  LDGSTS.E [R3+0x20100], [R78.64], P1 ;  /* 0x201000004e037fae */ /* 0x0003e80008921844 */
[----:B------:R-:W2:Y:S01]  /*6c260*/  LDL.LU R92, [R1+0x334c] ;  /* 0x00334c00015c7983 */ /* 0x000ea20000300800 */
[----:B------:R-:W-:Y:S02]  /*6c270*/  IMAD.X R89, R89, 0x1, R0, P3 ;  /* 0x0000000159597824 */ /* 0x000fe400018e0600 */
[----:B-1----:R-:W-:-:S02]  /*6c280*/  IMAD.MOV.U32 R79, RZ, RZ, R91 ;  /* 0x000000ffff4f7224 */ /* 0x002fc400078e005b */
[----:B------:R-:W-:Y:S01]  /*6c290*/  IMAD.MOV.U32 R78, RZ, RZ, R90 ;  /* 0x000000ffff4e7224 */ /* 0x000fe200078e005a */
[----:B------:R-:W2:Y:S04]  /*6c2a0*/  LDL.LU R91, [R1+0x33b0] ;  /* 0x0033b000015b7983 */ /* 0x000ea80000300800 */
[----:B------:R-:W2:Y:S04]  /*6c2b0*/  LDL.LU R90, [R1+0x33b4] ;  /* 0x0033b400015a7983 */ /* 0x000ea80000300800 */
[----:B------:R1:W-:Y:S04]  /*6c2c0*/  LDGSTS.E [R3+0x20200], [R78.64], P1 ;  /* 0x202000004e037fae */ /* 0x0003e80008921844 */
[----:B------:R-:W-:Y:S04]  /*6c2d0*/  STL [R1+0x32cc], R88 ;  /* 0x0032cc5801007387 */ /* 0x000fe80000100800 */
[----:B------:R1:W-:Y:S01]  /*6c2e0*/  STL [R1+0x32c8], R89 ;  /* 0x0032c85901007387 */ /* 0x0003e20000100800 */
[----:B----4-:R-:W-:Y:S01]  /*6c2f0*/  IADD3 R80, P4, R80, R84, RZ ;  /* 0x0000005450507210 */ /* 0x010fe20007f9e0ff */
[----:B-1----:R-:W-:-:S02]  /*6c300*/  IMAD.MOV.U32 R78, RZ, RZ, R88 ;  /* 0x000000ffff4e7224 */ /* 0x002fc400078e0058 */
[----:B------:R-:W-:Y:S02]  /*6c310*/  IMAD.MOV.U32 R79, RZ, RZ, R89 ;  /* 0x000000ffff4f7224 */ /* 0x000fe400078e0059 */
[----:B------:R-:W-:Y:S01]  /*6c320*/  IMAD.X R82, R82, 0x1, R0, P4 ;  /* 0x0000000152527824 */ /* 0x000fe200020e0600 */
[----:B------:R-:W-:Y:S04]  /*6c330*/  STL [R1+0x3334], R80 ;  /* 0x0033345001007387 */ /* 0x000fe80000100800 */
[----:B------:R1:W-:Y:S04]  /*6c340*/  STL [R1+0x3330], R82 ;  /* 0x0033305201007387 */ /* 0x0003e80000100800 */
[----:B------:R-:W2:Y:S04]  /*6c350*/  LDL.LU R89, [R1+0x33b8] ;  /* 0x0033b80001597983 */ /* 0x000ea80000300800 */
[----:B------:R1:W-:Y:S04]  /*6c360*/  LDGSTS.E [R3+0x20300], [R78.64], P1 ;  /* 0x203000004e037fae */ /* 0x0003e80008921844 */
[----:B------:R-:W2:Y:S01]  /*6c370*/  LDL.LU R88, [R1+0x33bc] ;  /* 0x0033bc0001587983 */ /* 0x000ea20000300800 */
[----:B------:R-:W-:Y:S01]  /*6c380*/  ISETP.GT.AND P2, PT, R76, 0x4, PT ;  /* 0x000000044c00780c */ /* 0x000fe20003f44270 */
[----:B-1----:R-:W-:-:S02]  /*6c390*/  IMAD.MOV.U32 R79, RZ, RZ, R82 ;  /* 0x000000ffff4f7224 */ /* 0x002fc400078e0052 */
[----:B------:R-:W-:Y:S01]  /*6c3a0*/  IMAD.MOV.U32 R78, RZ, RZ, R80 ;  /* 0x000000ffff4e7224 */ /* 0x000fe200078e0050 */
[----:B------:R-:W2:Y:S04]  /*6c3b0*/  LDL.LU R82, [R1+0x33c0] ;  /* 0x0033c00001527983 */ /* 0x000ea80000300800 */
[----:B------:R-:W2:Y:S01]  /*6c3c0*/  LDL.LU R80, [R1+0x33c4] ;  /* 0x0033c40001507983 */ /* 0x000ea20000300800 */
[----:B------:R-:W-:-:S04]  /*6c3d0*/  SEL R77, RZ, 0x4, !P2 ;  /* 0x00000004ff4d7807 */ /* 0x000fc80005000000 */
[----:B------:R-:W-:-:S04]  /*6c3e0*/  SEL R77, R77, RZ, !P0 ;  /* 0x000000ff4d4d7207 */ /* 0x000fc80004000000 */
[----:B------:R-:W-:Y:S11]  /*6c3f0*/  ISETP.NE.U32.AND P2, PT, R77, RZ, PT ;  /* 0x000000ff4d00720c */ /* 0x000ff60003f45070 */
[----:B------:R-:W-:Y:S02]  /*6c400*/  @!UPT UIADD3 URZ, URZ, URZ, URZ ;  /* 0x0000003f3f3ff290 */ /* 0x000fe4000fffe03f */
[----:B------:R1:W-:Y:S01]  /*6c410*/  LDGSTS.E [R3+0x21000], [R78.64], P2 ;  /* 0x210000004e037fae */ /* 0x0003e20009121844 */
[----:B---3--:R-:W-:-:S05]  /*6c420*/  IADD3 R86, P1, R86, R84, RZ ;  /* 0x0000005456567210 */ /* 0x008fca0007f3e0ff */
[----:B--2---:R-:W-:Y:S01]  /*6c430*/  IMAD.X R87, R87, 0x1, R0, P1 ;  /* 0x0000000157577824 */ /* 0x004fe200008e0600 */
[----:B------:R-:W-:Y:S01]  /*6c440*/  IADD3 R81, P3, R81, R84, RZ ;  /* 0x0000005451517210 */ /* 0x000fe20007f7e0ff */
[----:B-1----:R-:W-:Y:S01]  /*6c450*/  IMAD.MOV.U32 R78, RZ, RZ, R86 ;  /* 0x000000ffff4e7224 */ /* 0x002fe200078e0056 */
[----:B------:R-:W-:Y:S01]  /*6c460*/  STL [R1+0x333c], R86 ;  /* 0x00333c5601007387 */ /* 0x000fe20000100800 */
[----:B------:R-:W-:Y:S02]  /*6c470*/  IMAD.MOV.U32 R79, RZ, RZ, R87 ;  /* 0x000000ffff4f7224 */ /* 0x000fe400078e0057 */
[----:B------:R-:W-:Y:S01]  /*6c480*/  IMAD.X R85, R85, 0x1, R0, P3 ;  /* 0x0000000155557824 */ /* 0x000fe200018e0600 */
[----:B------:R1:W-:Y:S04]  /*6c490*/  STL [R1+0x3338], R87 ;  /* 0x0033385701007387 */ /* 0x0003e80000100800 */
[----:B------:R-:W-:Y:S04]  /*6c4a0*/  STL [R1+0x3344], R81 ;  /* 0x0033445101007387 */ /* 0x000fe80000100800 */
[----:B------:R2:W-:Y:S04]  /*6c4b0*/  STL [R1+0x3340], R85 ;  /* 0x0033405501007387 */ /* 0x0005e80000100800 */
[----:B------:R3:W-:Y:S04]  /*6c4c0*/  LDGSTS.E [R3+0x21100], [R78.64], P2 ;  /* 0x211000004e037fae */ /* 0x0007e80009121844 */
[----:B-1----:R-:W4:Y:S04]  /*6c4d0*/  LDL.LU R87, [R1+0x33c8] ;  /* 0x0033c80001577983 */ /* 0x002f280000300800 */
[----:B------:R-:W4:Y:S01]  /*6c4e0*/  LDL.LU R86, [R1+0x33cc] ;  /* 0x0033cc0001567983 */ /* 0x000f220000300800 */
[----:B---3--:R-:W-:-:S02]  /*6c4f0*/  IMAD.MOV.U32 R79, RZ, RZ, R85 ;  /* 0x000000ffff4f7224 */ /* 0x008fc400078e0055 */
[----:B------:R-:W-:Y:S01]  /*6c500*/  IMAD.MOV.U32 R78, RZ, RZ, R81 ;  /* 0x000000ffff4e7224 */ /* 0x000fe200078e0051 */
[----:B--2---:R-:W2:Y:S04]  /*6c510*/  LDL.LU R85, [R1+0x3430] ;  /* 0x0034300001557983 */ /* 0x004ea80000300800 */
[----:B------:R-:W3:Y:S01]  /*6c520*/  LDL.LU R81, [R1+0x3434] ;  /* 0x0034340001517983 */ /* 0x000ee20000300800 */
[----:B------:R-:W-:-:S03]  /*6c530*/  ISETP.GT.AND P1, PT, R76, 0x8, PT ;  /* 0x000000084c00780c */ /* 0x000fc60003f24270 */
[----:B------:R1:W-:Y:S01]  /*6c540*/  LDGSTS.E [R3+0x21200], [R78.64], P2 ;  /* 0x212000004e037fae */ /* 0x0003e20009121844 */
[----:B------:R-:W-:-:S04]  /*6c550*/  SEL R77, RZ, 0x4, !P1 ;  /* 0x00000004ff4d7807 */ /* 0x000fc80004800000 */
[----:B------:R-:W-:-:S04]  /*6c560*/  SEL R77, R77, RZ, !P0 ;  /* 0x000000ff4d4d7207 */ /* 0x000fc80004000000 */
[----:B------:R-:W-:Y:S02]  /*6c570*/  ISETP.NE.U32.AND P1, PT, R77, RZ, PT ;  /* 0x000000ff4d00720c */ /* 0x000fe40003f25070 */
[----:B------:R-:W-:-:S05]  /*6c580*/  IADD3 R92, P3, R92, R84, RZ ;  /* 0x000000545c5c7210 */ /* 0x000fca0007f7e0ff */
[----:B------:R-:W-:Y:S01]  /*6c590*/  IMAD.X R93, R93, 0x1, R0, P3 ;  /* 0x000000015d5d7824 */ /* 0x000fe200018e0600 */
[----:B------:R-:W-:Y:S01]  /*6c5a0*/  STL [R1+0x334c], R92 ;  /* 0x00334c5c01007387 */ /* 0x000fe20000100800 */
[----:B-1----:R-:W-:Y:S02]  /*6c5b0*/  IMAD.MOV.U32 R78, RZ, RZ, R92 ;  /* 0x000000ffff4e7224 */ /* 0x002fe400078e005c */
[----:B------:R-:W-:Y:S01]  /*6c5c0*/  IMAD.MOV.U32 R79, RZ, RZ, R93 ;  /* 0x000000ffff4f7224 */ /* 0x000fe200078e005d */
[----:B------:R-:W-:Y:S01]  /*6c5d0*/  IADD3 R90, P4, R90, R84, RZ ;  /* 0x000000545a5a7210 */ /* 0x000fe20007f9e0ff */
[----:B------:R1:W-:Y:S04]  /*6c5e0*/  STL [R1+0x3348], R93 ;  /* 0x0033485d01007387 */ /* 0x0003e80000100800 */
[----:B------:R-:W-:Y:S01]  /*6c5f0*/  IMAD.X R91, R91, 0x1, R0, P4 ;  /* 0x000000015b5b7824 */ /* 0x000fe200020e0600 */
[----:B------:R-:W-:Y:S04]  /*6c600*/  STL [R1+0x33b4], R90 ;  /* 0x0033b45a01007387 */ /* 0x000fe80000100800 */
[----:B------:R1:W-:Y:S04]  /*6c610*/  STL [R1+0x33b0], R91 ;  /* 0x0033b05b01007387 */ /* 0x0003e80000100800 */
[----:B------:R1:W-:Y:S04]  /*6c620*/  LDGSTS.E [R3+0x21300], [R78.64], P2 ;  /* 0x213000004e037fae */ /* 0x0003e80009121844 */
[----:B-1----:R-:W2:Y:S04]  /*6c630*/  LDL.LU R93, [R1+0x3438] ;  /* 0x00343800015d7983 */ /* 0x002ea80000300800 */
[----:B------:R-:W2:Y:S01]  /*6c640*/  LDL.LU R92, [R1+0x343c] ;  /* 0x00343c00015c7983 */ /* 0x000ea20000300800 */
[----:B------:R-:W-:-:S02]  /*6c650*/  IMAD.MOV.U32 R79, RZ, RZ, R91 ;  /* 0x000000ffff4f7224 */ /* 0x000fc400078e005b */
[----:B------:R-:W-:Y:S01]  /*6c660*/  IMAD.MOV.U32 R78, RZ, RZ, R90 ;  /* 0x000000ffff4e7224 */ /* 0x000fe200078e005a */
[----:B------:R-:W2:Y:S04]  /*6c670*/  LDL.LU R91, [R1+0x3440] ;  /* 0x00344000015b7983 */ /* 0x000ea80000300800 */
[----:B------:R-:W2:Y:S04]  /*6c680*/  LDL.LU R90, [R1+0x3444] ;  /* 0x00344400015a7983 */ /* 0x000ea80000300800 */
[----:B------:R1:W-:Y:S01]  /*6c690*/  LDGSTS.E [R3+0x22000], [R78.64], P1 ;  /* 0x220000004e037fae */ /* 0x0003e20008921844 */
        /* <DEDUP_REMOVED lines=18> */
[----:B----4-:R-:W-:-:S05]  /*6c7c0*/  IADD3 R86, P3, R86, R84, RZ ;  /* 0x0000005456567210 */ /* 0x010fca0007f7e0ff */
[----:B------:R-:W-:Y:S01]  /*6c7d0*/  IMAD.X R87, R87, 0x1, R0, P3 ;  /* 0x0000000157577824 */ /* 0x000fe200018e0600 */
[----:B---3--:R-:W-:Y:S01]  /*6c7e0*/  IADD3 R81, P4, R81, R84, RZ ;  /* 0x0000005451517210 */ /* 0x008fe20007f9e0ff */
[----:B------:R-:W-:Y:S01]  /*6c7f0*/  STL [R1+0x33cc], R86 ;  /* 0x0033cc5601007387 */ /* 0x000fe20000100800 */
[----:B-1----:R-:W-:-:S03]  /*6c800*/  IMAD.MOV.U32 R78, RZ, RZ, R86 ;  /* 0x000000ffff4e7224 */ /* 0x002fc600078e0056 */
[----:B--2---:R-:W-:Y:S01]  /*6c810*/  IMAD.X R85, R85, 0x1, R0, P4 ;  /* 0x0000000155557824 */ /* 0x004fe200020e0600 */
[----:B------:R1:W-:Y:S01]  /*6c820*/  STL [R1+0x33c8], R87 ;  /* 0x0033c85701007387 */ /* 0x0003e20000100800 */
[----:B------:R-:W-:-:S03]  /*6c830*/  IMAD.MOV.U32 R79, RZ, RZ, R87 ;  /* 0x000000ffff4f7224 */ /* 0x000fc600078e0057 */
[----:B------:R-:W-:Y:S04]  /*6c840*/  STL [R1+0x3434], R81 ;  /* 0x0034345101007387 */ /* 0x000fe80000100800 */
[----:B------:R2:W-:Y:S04]  /*6c850*/  STL [R1+0x3430], R85 ;  /* 0x0034305501007387 */ /* 0x0005e80000100800 */
[----:B-1----:R-:W3:Y:S04]  /*6c860*/  LDL.LU R87, [R1+0x34b8] ;  /* 0x0034b80001577983 */ /* 0x002ee80000300800 */
[----:B------:R1:W-:Y:S04]  /*6c870*/  LDGSTS.E [R3+0x22300], [R78.64], P1 ;  /* 0x223000004e037fae */ /* 0x0003e80008921844 */
[----:B------:R-:W4:Y:S01]  /*6c880*/  LDL.LU R86, [R1+0x34bc] ;  /* 0x0034bc0001567983 */ /* 0x000f220000300800 */
[----:B-1----:R-:W-:-:S02]  /*6c890*/  IMAD.MOV.U32 R79, RZ, RZ, R85 ;  /* 0x000000ffff4f7224 */ /* 0x002fc400078e0055 */
[----:B------:R-:W-:Y:S01]  /*6c8a0*/  IMAD.MOV.U32 R78, RZ, RZ, R81 ;  /* 0x000000ffff4e7224 */ /* 0x000fe200078e0051 */
[----:B--2---:R-:W2:Y:S04]  /*6c8b0*/  LDL.LU R85, [R1+0x34c0] ;  /* 0x0034c00001557983 */ /* 0x004ea80000300800 */
[----:B------:R-:W2:Y:S01]  /*6c8c0*/  LDL.LU R81, [R1+0x34c4] ;  /* 0x0034c40001517983 */ /* 0x000ea20000300800 */
[----:B------:R-:W-:-:S04]  /*6c8d0*/  ISETP.GT.AND P2, PT, R76, 0xc, PT ;  /* 0x0000000c4c00780c */ /* 0x000fc80003f44270 */
[----:B------:R-:W-:-:S04]  /*6c8e0*/  SEL R77, RZ, 0x4, !P2 ;  /* 0x00000004ff4d7807 */ /* 0x000fc80005000000 */
[----:B------:R-:W-:-:S04]  /*6c8f0*/  SEL R77, R77, RZ, !P0 ;  /* 0x000000ff4d4d7207 */ /* 0x000fc80004000000 */
[----:B------:R-:W-:Y:S11]  /*6c900*/  ISETP.NE.U32.AND P2, PT, R77, RZ, PT ;  /* 0x000000ff4d00720c */ /* 0x000ff60003f45070 */
[----:B------:R-:W-:Y:S02]  /*6c910*/  @!UPT UIADD3 URZ, URZ, URZ, URZ ;  /* 0x0000003f3f3ff290 */ /* 0x000fe4000fffe03f */
[----:B------:R1:W-:Y:S01]  /*6c920*/  LDGSTS.E [R3+0x23000], [R78.64], P2 ;  /* 0x230000004e037fae */ /* 0x0003e20009121844 */
[----:B------:R-:W-:-:S05]  /*6c930*/  IADD3 R92, P1, R92, R84, RZ ;  /* 0x000000545c5c7210 */ /* 0x000fca0007f3e0ff */
[--C-:B------:R-:W-:Y:S01]  /*6c940*/  IMAD.X R93, R93, 0x1, R0.reuse, P1 ;  /* 0x000000015d5d7824 */ /* 0x100fe200008e0600 */
[----:B------:R-:W-:Y:S01]  /*6c950*/  IADD3 R90, P3, R90, R84, RZ ;  /* 0x000000545a5a7210 */ /* 0x000fe20007f7e0ff */
[----:B------:R-:W-:Y:S03]  /*6c960*/  STL [R1+0x343c], R92 ;  /* 0x00343c5c01007387 */ /* 0x000fe60000100800 */
[----:B------:R1:W-:Y:S02]  /*6c970*/  STL [R1+0x3438], R93 ;  /* 0x0034385d01007387 */ /* 0x0003e40000100800 */
[----:B------:R-:W-:Y:S01]  /*6c980*/  IMAD.X R91, R91, 0x1, R0, P3 ;  /* 0x000000015b5b7824 */ /* 0x000fe200018e0600 */
[----:B------:R-:W-:Y:S01]  /*6c990*/  STL [R1+0x3444], R90 ;  /* 0x0034445a01007387 */ /* 0x000fe20000100800 */
[----:B-1----:R-:W-:Y:S02]  /*6c9a0*/  IMAD.MOV.U32 R79, RZ, RZ, R93 ;  /* 0x000000ffff4f7224 */ /* 0x002fe400078e005d */
[----:B------:R-:W-:Y:S01]  /*6c9b0*/  IMAD.MOV.U32 R78, RZ, RZ, R92 ;  /* 0x000000ffff4e7224 */ /* 0x000fe200078e005c */
[----:B------:R1:W-:Y:S01]  /*6c9c0*/  STL [R1+0x3440], R91 ;  /* 0x0034405b01007387 */ /* 0x0003e20000100800 */
[----:B------:R-:W2:Y:S02]  /*6c9d0*/  LDL.LU R93, [R1+0x34c8] ;  /* 0x0034c800015d7983 */ /* 0x000ea40000300800 */
[----:B------:R-:W2:Y:S01]  /*6c9e0*/  LDL.LU R92, [R1+0x34cc] ;  /* 0x0034cc00015c7983 */ /* 0x000ea20000300800 */
[----:B------:R1:W-:Y:S02]  /*6c9f0*/  LDGSTS.E [R3+0x23100], [R78.64], P2 ;  /* 0x231000004e037fae */ /* 0x0003e40009121844 */
[----:B-1----:R-:W-:-:S02]  /*6ca00*/  IMAD.MOV.U32 R78, RZ, RZ, R90 ;  /* 0x000000ffff4e7224 */ /* 0x002fc400078e005a */
[----:B------:R-:W-:Y:S02]  /*6ca10*/  IMAD.MOV.U32 R79, RZ, RZ, R91 ;  /* 0x000000ffff4f7224 */ /* 0x000fe400078e005b */
[----:B------:R-:W2:Y:S01]  /*6ca20*/  LDL.LU R91, [R1+0x3530] ;  /* 0x00353000015b7983 */ /* 0x000ea20000300800 */
[----:B------:R-:W2:Y:S03]  /*6ca30*/  LDL.LU R90, [R1+0x3534] ;  /* 0x00353400015a7983 */ /* 0x000ea60000300800 */
[----:B------:R1:W-:Y:S01]  /*6ca40*/  LDGSTS.E [R3+0x23200], [R78.64], P2 ;  /* 0x232000004e037fae */ /* 0x0003e20009121844 */
[----:B------:R-:W-:-:S05]  /*6ca50*/  IADD3 R88, P3, R88, R84, RZ ;  /* 0x0000005458587210 */ /* 0x000fca0007f7e0ff */
[--C-:B------:R-:W-:Y:S01]  /*6ca60*/  IMAD.X R89, R89, 0x1, R0.reuse, P3 ;  /* 0x0000000159597824 */ /* 0x100fe200018e0600 */
[----:B------:R-:W-:Y:S01]  /*6ca70*/  IADD3 R80, P4, R80, R84, RZ ;  /* 0x0000005450507210 */ /* 0x000fe20007f9e0ff */
[----:B------:R-:W-:Y:S03]  /*6ca80*/  STL [R1+0x344c], R88 ;  /* 0x00344c5801007387 */ /* 0x000fe60000100800 */
[----:B------:R1:W-:Y:S02]  /*6ca90*/  STL [R1+0x3448], R89 ;  /* 0x0034485901007387 */ /* 0x0003e40000100800 */
[----:B------:R-:W-:Y:S02]  /*6caa0*/  IMAD.X R82, R82, 0x1, R0, P4 ;  /* 0x0000000152527824 */ /* 0x000fe400020e0600 */
[----:B-1----:R-:W-:Y:S02]  /*6cab0*/  IMAD.MOV.U32 R78, RZ, RZ, R88 ;  /* 0x000000ffff4e7224 */ /* 0x002fe400078e0058 */
[----:B------:R-:W-:Y:S01]  /*6cac0*/  IMAD.MOV.U32 R79, RZ, RZ, R89 ;  /* 0x000000ffff4f7224 */ /* 0x000fe200078e0059 */
[----:B------:R-:W-:Y:S01]  /*6cad0*/  STL [R1+0x34b4], R80 ;  /* 0x0034b45001007387 */ /* 0x000fe20000100800 */
[----:B------:R1:W-:Y:S03]  /*6cae0*/  STL [R1+0x34b0], R82 ;  /* 0x0034b05201007387 */ /* 0x0003e60000100800 */
[----:B------:R-:W2:Y:S01]  /*6caf0*/  LDL.LU R89, [R1+0x3538] ;  /* 0x0035380001597983 */ /* 0x000ea20000300800 */
[----:B------:R-:W2:Y:S03]  /*6cb00*/  LDL.LU R88, [R1+0x353c] ;  /* 0x00353c0001587983 */ /* 0x000ea60000300800 */
[----:B------:R1:W-:Y:S01]  /*6cb10*/  LDGSTS.E [R3+0x23300], [R78.64], P2 ;  /* 0x233000004e037fae */ /* 0x0003e20009121844 */
[----:B------:R-:W-:-:S04]  /*6cb20*/  ISETP.GT.AND P1, PT, R76, 0x10, PT ;  /* 0x000000104c00780c */ /* 0x000fc80003f24270 */
[----:B------:R-:W-:Y:S01]  /*6cb30*/  SEL R77, RZ, 0x4, !P1 ;  /* 0x00000004ff4d7807 */ /* 0x000fe20004800000 */
[----:B-1----:R-:W-:Y:S02]  /*6cb40*/  IMAD.MOV.U32 R79, RZ, RZ, R82 ;  /* 0x000000ffff4f7224 */ /* 0x002fe400078e0052 */
[----:B------:R-:W-:Y:S01]  /*6cb50*/  IMAD.MOV.U32 R78, RZ, RZ, R80 ;  /* 0x000000ffff4e7224 */ /* 0x000fe200078e0050 */
[----:B------:R-:W2:Y:S01]  /*6cb60*/  LDL.LU R82, [R1+0x3540] ;  /* 0x0035400001527983 */ /* 0x000ea20000300800 */
[----:B------:R-:W2:Y:S01]  /*6cb70*/  LDL.LU R80, [R1+0x3544] ;  /* 0x0035440001507983 */ /* 0x000ea20000300800 */
[----:B------:R-:W-:-:S04]  /*6cb80*/  SEL R77, R77, RZ, !P0 ;  /* 0x000000ff4d4d7207 */ /* 0x000fc80004000000 */
[----:B------:R-:W-:Y:S11]  /*6cb90*/  ISETP.NE.U32.AND P1, PT, R77, RZ, PT ;  /* 0x000000ff4d00720c */ /* 0x000ff60003f25070 */
[----:B------:R-:W-:Y:S02]  /*6cba0*/  @!UPT UIADD3 URZ, URZ, URZ, URZ ;  /* 0x0000003f3f3ff290 */ /* 0x000fe4000fffe03f */
[----:B------:R1:W-:Y:S01]  /*6cbb0*/  LDGSTS.E [R3+0x24000], [R78.64], P1 ;  /* 0x240000004e037fae */ /* 0x0003e20008921844 */
[----:B----4-:R-:W-:-:S05]  /*6cbc0*/  IADD3 R86, P2, R86, R84, RZ ;  /* 0x0000005456567210 */ /* 0x010fca0007f5e0ff */
[----:B---3--:R-:W-:Y:S02]  /*6cbd0*/  IMAD.X R87, R87, 0x1, R0, P2 ;  /* 0x0000000157577824 */ /* 0x008fe400010e0600 */
[----:B-1----:R-:W-:Y:S01]  /*6cbe0*/  IMAD.MOV.U32 R78, RZ, RZ, R86 ;  /* 0x000000ffff4e7224 */ /* 0x002fe200078e0056 */
[----:B------:R-:W-:Y:S01]  /*6cbf0*/  STL [R1+0x34bc], R86 ;  /* 0x0034bc5601007387 */ /* 0x000fe20000100800 */
[----:B------:R-:W-:Y:S01]  /*6cc00*/  IMAD.MOV.U32 R79, RZ, RZ, R87 ;  /* 0x000000ffff4f7224 */ /* 0x000fe200078e0057 */
[----:B--2---:R-:W-:Y:S02]  /*6cc10*/  IADD3 R81, P3, R81, R84, RZ ;  /* 0x0000005451517210 */ /* 0x004fe40007f7e0ff */
[----:B------:R1:W-:Y:S04]  /*6cc20*/  STL [R1+0x34b8], R87 ;  /* 0x0034b85701007387 */ /* 0x0003e80000100800 */
[----:B------:R2:W-:Y:S01]  /*6cc30*/  LDGSTS.E [R3+0x24100], [R78.64], P1 ;  /* 0x241000004e037fae */ /* 0x0005e20008921844 */
[----:B------:R-:W-:-:S03]  /*6cc40*/  IMAD.X R85, R85, 0x1, R0, P3 ;  /* 0x0000000155557824 */ /* 0x000fc600018e0600 */
[----:B------:R-:W-:Y:S04]  /*6cc50*/  STL [R1+0x34c4], R81 ;  /* 0x0034c45101007387 */ /* 0x000fe80000100800 */
[----:B------:R3:W-:Y:S01]  /*6cc60*/  STL [R1+0x34c0], R85 ;  /* 0x0034c05501007387 */ /* 0x0007e20000100800 */
[----:B-1----:R-:W4:Y:S02]  /*6cc70*/  LDL.LU R87, [R1+0x3548] ;  /* 0x0035480001577983 */ /* 0x002f240000300800 */
[----:B------:R-:W4:Y:S02]  /*6cc80*/  LDL.LU R86, [R1+0x354c] ;  /* 0x00354c0001567983 */ /* 0x000f240000300800 */
[----:B--2---:R-:W-:Y:S02]  /*6cc90*/  IMAD.MOV.U32 R79, RZ, RZ, R85 ;  /* 0x000000ffff4f7224 */ /* 0x004fe400078e0055 */
[----:B------:R-:W-:Y:S01]  /*6cca0*/  IMAD.MOV.U32 R78, RZ, RZ, R81 ;  /* 0x000000ffff4e7224 */ /* 0x000fe200078e0051 */
[----:B---3--:R-:W2:Y:S01]  /*6ccb0*/  LDL.LU R85, [R1+0x35b0] ;  /* 0x0035b00001557983 */ /* 0x008ea20000300800 */
[----:B------:R-:W3:Y:S01]  /*6ccc0*/  LDL.LU R81, [R1+0x35b4] ;  /* 0x0035b40001517983 */ /* 0x000ee20000300800 */
[----:B------:R-:W-:-:S02]  /*6ccd0*/  ISETP.GT.AND P2, PT, R76, 0x14, PT ;  /* 0x000000144c00780c */ /* 0x000fc40003f44270 */
[----:B------:R1:W-:Y:S02]  /*6cce0*/  LDGSTS.E [R3+0x24200], [R78.64], P1 ;  /* 0x242000004e037fae */ /* 0x0003e40008921844 */
[----:B------:R-:W-:-:S04]  /*6ccf0*/  SEL R77, RZ, 0x4, !P2 ;  /* 0x00000004ff4d7807 */ /* 0x000fc80005000000 */
[----:B------:R-:W-:-:S04]  /*6cd00*/  SEL R77, R77, RZ, !P0 ;  /* 0x000000ff4d4d7207 */ /* 0x000fc80004000000 */
[----:B------:R-:W-:Y:S02]  /*6cd10*/  ISETP.NE.U32.AND P2, PT, R77, RZ, PT ;  /* 0x000000ff4d00720c */ /* 0x000fe40003f45070 */
[----:B------:R-:W-:-:S05]  /*6cd20*/  IADD3 R92, P3, R92, R84, RZ ;  /* 0x000000545c5c7210 */ /* 0x000fca0007f7e0ff */
[----:B------:R-:W-:Y:S02]  /*6cd30*/  IMAD.X R93, R93, 0x1, R0, P3 ;  /* 0x000000015d5d7824 */ /* 0x000fe400018e0600 */
[----:B-1----:R-:W-:Y:S02]  /*6cd40*/  IMAD.MOV.U32 R78, RZ, RZ, R92 ;  /* 0x000000ffff4e7224 */ /* 0x002fe400078e005c */
[----:B------:R-:W-:Y:S01]  /*6cd50*/  IMAD.MOV.U32 R79, RZ, RZ, R93 ;  /* 0x000000ffff4f7224 */ /* 0x000fe200078e005d */
[----:B------:R-:W-:Y:S01]  /*6cd60*/  STL [R1+0x34cc], R92 ;  /* 0x0034cc5c01007387 */ /* 0x000fe20000100800 */
[----:B------:R-:W-:-:S03]  /*6cd70*/  IADD3 R90, P4, R90, R84, RZ ;  /* 0x000000545a5a7210 */ /* 0x000fc60007f9e0ff */
[----:B------:R1:W-:Y:S04]  /*6cd80*/  LDGSTS.E [R3+0x24300], [R78.64], P1 ;  /* 0x243000004e037fae */ /* 0x0003e80008921844 */
[----:B------:R1:W-:Y:S01]  /*6cd90*/  STL [R1+0x34c8], R93 ;  /* 0x0034c85d01007387 */ /* 0x0003e20000100800 */
[----:B------:R-:W-:-:S03]  /*6cda0*/  IMAD.X R91, R91, 0x1, R0, P4 ;  /* 0x000000015b5b7824 */ /* 0x000fc600020e0600 */
[----:B------:R-:W-:Y:S04]  /*6cdb0*/  STL [R1+0x3534], R90 ;  /* 0x0035345a01007387 */ /* 0x000fe80000100800 */
[----:B------:R-:W-:Y:S01]  /*6cdc0*/  STL [R1+0x3530], R91 ;  /* 0x0035305b01007387 */ /* 0x000fe20000100800 */
[----:B------:R-:W2:Y:S02]  /*6cdd0*/  LDL.LU R95, [R1+0x35b8] ;  /* 0x0035b800015f7983 */ /* 0x000ea40000300800 */
[----:B------:R-:W2:Y:S02]  /*6cde0*/  LDL.LU R94, [R1+0x35bc] ;  /* 0x0035bc00015e7983 */ /* 0x000ea40000300800 */
[----:B-1----:R-:W-:Y:S02]  /*6cdf0*/  IMAD.MOV.U32 R78, RZ, RZ, R90 ;  /* 0x000000ffff4e7224 */ /* 0x002fe400078e005a */
[----:B------:R-:W-:Y:S01]  /*6ce00*/  IMAD.MOV.U32 R79, RZ, RZ, R91 ;  /* 0x000000ffff4f7224 */ /* 0x000fe200078e005b */
[----:B------:R-:W2:Y:S01]  /*6ce10*/  LDL.LU R93, [R1+0x35c0] ;  /* 0x0035c000015d7983 */ /* 0x000ea20000300800 */
[----:B------:R-:W2:Y:S03]  /*6ce20*/  LDL.LU R92, [R1+0x35c4] ;  /* 0x0035c400015c7983 */ /* 0x000ea60000300800 */
[----:B------:R1:W-:Y:S01]  /*6ce30*/  LDGSTS.E [R3+0x25000], [R78.64], P2 ;  /* 0x250000004e037fae */ /* 0x0003e20009121844 */
[----:B------:R-:W-:-:S05]  /*6ce40*/  IADD3 R88, P1, R88, R84, RZ ;  /* 0x0000005458587210 */ /* 0x000fca0007f3e0ff */
[----:B------:R-:W-:Y:S02]  /*6ce50*/  IMAD.X R89, R89, 0x1, R0, P1 ;  /* 0x0000000159597824 */ /* 0x000fe400008e0600 */
[----:B-1----:R-:W-:Y:S02]  /*6ce60*/  IMAD.MOV.U32 R78, RZ, RZ, R88 ;  /* 0x000000ffff4e7224 */ /* 0x002fe400078e0058 */
[----:B------:R-:W-:Y:S01]  /*6ce70*/  IMAD.MOV.U32 R79, RZ, RZ, R89 ;  /* 0x000000ffff4f7224 */ /* 0x000fe200078e0059 */
[----:B------:R-:W-:Y:S01]  /*6ce80*/  IADD3 R80, P3, R80, R84, RZ ;  /* 0x0000005450507210 */ /* 0x000fe20007f7e0ff */
[----:B------:R-:W-:Y:S01]  /*6ce90*/  STL [R1+0x353c], R88 ;  /* 0x00353c5801007387 */ /* 0x000fe20000100800 */
[----:B------:R-:W-:Y:S03]  /*6cea0*/  STL [R1+0x3538], R89 ;  /* 0x0035385901007387 */ /* 0x000fe60000100800 */
[----:B------:R1:W-:Y:S01]  /*6ceb0*/  LDGSTS.E [R3+0x25100], [R78.64], P2 ;  /* 0x251000004e037fae */ /* 0x0003e20009121844 */
[----:B------:R-:W-:-:S03]  /*6cec0*/  IMAD.X R82, R82, 0x1, R0, P3 ;  /* 0x0000000152527824 */ /* 0x000fc600018e0600 */
[----:B------:R-:W-:Y:S04]  /*6ced0*/  STL [R1+0x3544], R80 ;  /* 0x0035445001007387 */ /* 0x000fe80000100800 */
[----:B------:R1:W-:Y:S02]  /*6cee0*/  STL [R1+0x3540], R82 ;  /* 0x0035405201007387 */ /* 0x0003e40000100800 */
[----:B-1----:R-:W-:Y:S02]  /*6cef0*/  IMAD.MOV.U32 R79, RZ, RZ, R82 ;  /* 0x000000ffff4f7224 */ /* 0x002fe400078e0052 */
[----:B------:R-:W-:Y:S01]  /*6cf00*/  IMAD.MOV.U32 R78, RZ, RZ, R80 ;  /* 0x000000ffff4e7224 */ /* 0x000fe200078e0050 */
[----:B------:R-:W2:Y:S01]  /*6cf10*/  LDL.LU R82, [R1+0x35c8] ;  /* 0x0035c80001527983 */ /* 0x000ea20000300800 */
[----:B------:R-:W2:Y:S02]  /*6cf20*/  LDL.LU R80, [R1+0x35cc] ;  /* 0x0035cc0001507983 */ /* 0x000ea40000300800 */
[----:B------:R-:W2:Y:S02]  /*6cf30*/  LDL.LU R91, [R1+0x3630] ;  /* 0x00363000015b7983 */ /* 0x000ea40000300800 */
[----:B------:R-:W2:Y:S01]  /*6cf40*/  LDL.LU R90, [R1+0x3634] ;  /* 0x00363400015a7983 */ /* 0x000ea20000300800 */
[----:B------:R-:W2:Y:S01]  /*6cf50*/  LDL.LU R89, [R1+0x3638] ;  /* 0x0036380001597983 */ /* 0x000ea20000300800 */
[----:B------:R-:W2:Y:S03]  /*6cf60*/  LDL.LU R88, [R1+0x363c] ;  /* 0x00363c0001587983 */ /* 0x000ea60000300800 */
[----:B------:R1:W-:Y:S01]  /*6cf70*/  LDGSTS.E [R3+0x25200], [R78.64], P2 ;  /* 0x252000004e037fae */ /* 0x0003e20009121844 */
[----:B----4-:R-:W-:-:S05]  /*6cf80*/  IADD3 R86, P3, R86, R84, RZ ;  /* 0x0000005456567210 */ /* 0x010fca0007f7e0ff */
[----:B------:R-:W-:Y:S01]  /*6cf90*/  IMAD.X R87, R87, 0x1, R0, P3 ;  /* 0x0000000157577824 */ /* 0x000fe200018e0600 */
[----:B---3--:R-:W-:Y:S01]  /*6cfa0*/  IADD3 R81, P4, R81, R84, RZ ;  /* 0x0000005451517210 */ /* 0x008fe20007f9e0ff */
[----:B------:R-:W-:Y:S01]  /*6cfb0*/  STL [R1+0x354c], R86 ;  /* 0x00354c5601007387 */ /* 0x000fe20000100800 */
[----:B-1----:R-:W-:Y:S02]  /*6cfc0*/  IMAD.MOV.U32 R78, RZ, RZ, R86 ;  /* 0x000000ffff4e7224 */ /* 0x002fe400078e0056 */
[----:B------:R-:W-:Y:S02]  /*6cfd0*/  IMAD.MOV.U32 R79, RZ, RZ, R87 ;  /* 0x000000ffff4f7224 */ /* 0x000fe400078e0057 */
[----:B--2---:R-:W-:Y:S01]  /*6cfe0*/  IMAD.X R85, R85, 0x1, R0, P4 ;  /* 0x0000000155557824 */ /* 0x004fe200020e0600 */
[----:B------:R1:W-:Y:S01]  /*6cff0*/  STL [R1+0x3548], R87 ;  /* 0x0035485701007387 */ /* 0x0003e20000100800 */
[----:B------:R-:W-:Y:S03]  /*6d000*/  STL [R1+0x35b4], R81 ;  /* 0x0035b45101007387 */ /* 0x000fe60000100800 */
[----:B------:R2:W-:Y:S04]  /*6d010*/  LDGSTS.E [R3+0x25300], [R78.64], P2 ;  /* 0x253000004e037fae */ /* 0x0005e80009121844 */
[----:B------:R3:W-:Y:S04]  /*6d020*/  STL [R1+0x35b0], R85 ;  /* 0x0035b05501007387 */ /* 0x0007e80000100800 */
[----:B-1----:R-:W4:Y:S01]  /*6d030*/  LDL.LU R87, [R1+0x3640] ;  /* 0x0036400001577983 */ /* 0x002f220000300800 */
[----:B------:R-:W4:Y:S02]  /*6d040*/  LDL.LU R86, [R1+0x3644] ;  /* 0x0036440001567983 */ /* 0x000f240000300800 */
[----:B--2---:R-:W-:-:S02]  /*6d050*/  IMAD.MOV.U32 R79, RZ, RZ, R85 ;  /* 0x000000ffff4f7224 */ /* 0x004fc400078e0055 */
[----:B------:R-:W-:Y:S01]  /*6d060*/  IMAD.MOV.U32 R78, RZ, RZ, R81 ;  /* 0x000000ffff4e7224 */ /* 0x000fe200078e0051 */
[----:B---3--:R-:W3:Y:S01]  /*6d070*/  LDL.LU R85, [R1+0x3648] ;  /* 0x0036480001557983 */ /* 0x008ee20000300800 */
[----:B------:R-:W3:Y:S01]  /*6d080*/  LDL.LU R81, [R1+0x364c] ;  /* 0x00364c0001517983 */ /* 0x000ee20000300800 */
[----:B------:R-:W-:-:S04]  /*6d090*/  ISETP.GT.AND P1, PT, R76, 0x18, PT ;  /* 0x000000184c00780c */ /* 0x000fc80003f24270 */
[----:B------:R-:W-:-:S04]  /*6d0a0*/  SEL R77, RZ, 0x4, !P1 ;  /* 0x00000004ff4d7807 */ /* 0x000fc80004800000 */
[----:B------:R-:W-:-:S04]  /*6d0b0*/  SEL R77, R77, RZ, !P0 ;  /* 0x000000ff4d4d7207 */ /* 0x000fc80004000000 */
[----:B------:R-:W-:Y:S11]  /*6d0c0*/  ISETP.NE.U32.AND P1, PT, R77, RZ, PT ;  /* 0x000000ff4d00720c */ /* 0x000ff60003f25070 */
[----:B------:R-:W-:Y:S02]  /*6d0d0*/  @!UPT UIADD3 URZ, URZ, URZ, URZ ;  /* 0x0000003f3f3ff290 */ /* 0x000fe4000fffe03f */
[----:B------:R1:W-:Y:S01]  /*6d0e0*/  LDGSTS.E [R3+0x26000], [R78.64], P1 ;  /* 0x260000004e037fae */ /* 0x0003e20008921844 */
[-C--:B------:R-:W-:Y:S02]  /*6d0f0*/  IADD3 R94, P2, R94, R84.reuse, RZ ;  /* 0x000000545e5e7210 */ /* 0x080fe40007f5e0ff */
[----:B------:R-:W-:-:S03]  /*6d100*/  IADD3 R92, P3, R92, R84, RZ ;  /* 0x000000545c5c7210 */ /* 0x000fc60007f7e0ff */
[----:B------:R-:W-:Y:S02]  /*6d110*/  IMAD.X R95, R95, 0x1, R0, P2 ;  /* 0x000000015f5f7824 */ /* 0x000fe400010e0600 */
[----:B-1----:R-:W-:Y:S02]  /*6d120*/  IMAD.MOV.U32 R78, RZ, RZ, R94 ;  /* 0x000000ffff4e7224 */ /* 0x002fe400078e005e */
[----:B------:R-:W-:Y:S02]  /*6d130*/  IMAD.MOV.U32 R79, RZ, RZ, R95 ;  /* 0x000000ffff4f7224 */ /* 0x000fe400078e005f */
[----:B------:R-:W-:Y:S01]  /*6d140*/  IMAD.X R93, R93, 0x1, R0, P3 ;  /* 0x000000015d5d7824 */ /* 0x000fe200018e0600 */
[----:B------:R-:W-:Y:S04]  /*6d150*/  STL [R1+0x35bc], R94 ;  /* 0x0035bc5e01007387 */ /* 0x000fe80000100800 */
[----:B------:R1:W-:Y:S01]  /*6d160*/  LDGSTS.E [R3+0x26100], [R78.64], P1 ;  /* 0x261000004e037fae */ /* 0x0003e20008921844 */
[----:B------:R-:W-:Y:S02]  /*6d170*/  STL [R1+0x35b8], R95 ;  /* 0x0035b85f01007387 */ /* 0x000fe40000100800 */
[----:B------:R-:W-:Y:S02]  /*6d180*/  STL [R1+0x35c4], R92 ;  /* 0x0035c45c01007387 */ /* 0x000fe40000100800 */
[----:B------:R-:W-:Y:S01]  /*6d190*/  STL [R1+0x35c0], R93 ;  /* 0x0035c05d01007387 */ /* 0x000fe20000100800 */
[----:B------:R-:W-:Y:S01]  /*6d1a0*/  ISETP.GT.AND P2, PT, R76, 0x1c, PT ;  /* 0x0000001c4c00780c */ /* 0x000fe20003f44270 */
[----:B-1----:R-:W-:-:S02]  /*6d1b0*/  IMAD.MOV.U32 R78, RZ, RZ, R92 ;  /* 0x000000ffff4e7224 */ /* 0x002fc400078e005c */
[----:B------:R-:W-:-:S05]  /*6d1c0*/  IMAD.MOV.U32 R79, RZ, RZ, R93 ;  /* 0x000000ffff4f7224 */ /* 0x000fca00078e005d */
        /* <DEDUP_REMOVED lines=9> */
[----:B------:R1:W-:Y:S04]  /*6d260*/  STL [R1+0x35c8], R82 ;  /* 0x0035c85201007387 */ /* 0x0003e80000100800 */
[----:B------:R1:W-:Y:S04]  /*6d270*/  LDGSTS.E [R3+0x26300], [R78.64], P1 ;  /* 0x263000004e037fae */ /* 0x0003e80008921844 */
[----:B-1----:R-:W2:Y:S01]  /*6d280*/  LDL.LU R82, [R1+0x32d0] ;  /* 0x0032d00001527983 */ /* 0x002ea20000300800 */
[----:B------:R-:W2:Y:S01]  /*6d290*/  LDL.LU R80, [R1+0x32d4] ;  /* 0x0032d40001507983 */ /* 0x000ea20000300800 */
[----:B------:R-:W-:-:S02]  /*6d2a0*/  IADD3 R90, P1, R90, R84, RZ ;  /* 0x000000545a5a7210 */ /* 0x000fc40007f3e0ff */
[----:B------:R-:W-:-:S03]  /*6d2b0*/  IADD3 R88, P3, R88, R84, RZ ;  /* 0x0000005458587210 */ /* 0x000fc60007f7e0ff */
[--C-:B------:R-:W-:Y:S02]  /*6d2c0*/  IMAD.X R91, R91, 0x1, R0.reuse, P1 ;  /* 0x000000015b5b7824 */ /* 0x100fe400008e0600 */
[----:B------:R-:W-:Y:S01]  /*6d2d0*/  IMAD.X R89, R89, 0x1, R0, P3 ;  /* 0x0000000159597824 */ /* 0x000fe200018e0600 */
[----:B------:R-:W-:Y:S01]  /*6d2e0*/  STL [R1+0x3634], R90 ;  /* 0x0036345a01007387 */ /* 0x000fe20000100800 */
[----:B------:R-:W-:Y:S02]  /*6d2f0*/  IMAD.MOV.U32 R78, RZ, RZ, R90 ;  /* 0x000000ffff4e7224 */ /* 0x000fe400078e005a */
[----:B------:R-:W-:Y:S02]  /*6d300*/  IMAD.MOV.U32 R79, RZ, RZ, R91 ;  /* 0x000000ffff4f7224 */ /* 0x000fe400078e005b */
[----:B------:R1:W-:Y:S01]  /*6d310*/  STL [R1+0x3630], R91 ;  /* 0x0036305b01007387 */ /* 0x0003e20000100800 */
[----:B------:R-:W-:Y:S04]  /*6d320*/  STL [R1+0x363c], R88 ;  /* 0x00363c5801007387 */ /* 0x000fe80000100800 */
[----:B------:R1:W-:Y:S04]  /*6d330*/  LDGSTS.E [R3+0x27000], [R78.64], P2 ;  /* 0x270000004e037fae */ /* 0x0003e80009121844 */
[----:B-1----:R-:W2:Y:S01]  /*6d340*/  LDL.LU R91, [R1+0x32dc] ;  /* 0x0032dc00015b7983 */ /* 0x002ea20000300800 */
[----:B------:R1:W-:Y:S02]  /*6d350*/  STL [R1+0x3638], R89 ;  /* 0x0036385901007387 */ /* 0x0003e40000100800 */
[----:B------:R-:W2:Y:S02]  /*6d360*/  LDL.LU R77, [R1+0x32e4] ;  /* 0x0032e400014d7983 */ /* 0x000ea40000300800 */
[----:B------:R-:W2:Y:S02]  /*6d370*/  LDL.LU R92, [R1+0x32d8] ;  /* 0x0032d800015c7983 */ /* 0x000ea40000300800 */
[----:B------:R-:W-:-:S02]  /*6d380*/  IMAD.MOV.U32 R78, RZ, RZ, R88 ;  /* 0x000000ffff4e7224 */ /* 0x000fc400078e0058 */
[----:B------:R-:W-:Y:S01]  /*6d390*/  IMAD.MOV.U32 R79, RZ, RZ, R89 ;  /* 0x000000ffff4f7224 */ /* 0x000fe200078e0059 */
[----:B------:R-:W2:Y:S04]  /*6d3a0*/  LDL.LU R90, [R1+0x32e0] ;  /* 0x0032e000015a7983 */ /* 0x000ea80000300800 */
[----:B------:R1:W-:Y:S01]  /*6d3b0*/  LDGSTS.E [R3+0x27100], [R78.64], P2 ;  /* 0x271000004e037fae */ /* 0x0003e20009121844 */
[-C--:B----4-:R-:W-:Y:S02]  /*6d3c0*/  IADD3 R86, P1, R86, R84.reuse, RZ ;  /* 0x0000005456567210 */ /* 0x090fe40007f3e0ff */
[----:B---3--:R-:W-:-:S03]  /*6d3d0*/  IADD3 R81, P3, R81, R84, RZ ;  /* 0x0000005451517210 */ /* 0x008fc60007f7e0ff */
[----:B------:R-:W-:Y:S02]  /*6d3e0*/  IMAD.X R87, R87, 0x1, R0, P1 ;  /* 0x0000000157577824 */ /* 0x000fe400008e0600 */
[----:B-1----:R-:W-:Y:S01]  /*6d3f0*/  IMAD.MOV.U32 R78, RZ, RZ, R86 ;  /* 0x000000ffff4e7224 */ /* 0x002fe200078e0056 */
[----:B------:R-:W-:Y:S01]  /*6d400*/  STL [R1+0x3644], R86 ;  /* 0x0036445601007387 */ /* 0x000fe20000100800 */
[----:B------:R-:W-:Y:S02]  /*6d410*/  IMAD.X R85, R85, 0x1, R0, P3 ;  /* 0x0000000155557824 */ /* 0x000fe400018e0600 */
[----:B------:R-:W-:Y:S01]  /*6d420*/  IMAD.MOV.U32 R79, RZ, RZ, R87 ;  /* 0x000000ffff4f7224 */ /* 0x000fe200078e0057 */
[----:B------:R-:W-:Y:S01]  /*6d430*/  STL [R1+0x3640], R87 ;  /* 0x0036405701007387 */ /* 0x000fe20000100800 */
[----:B------:R-:W-:Y:S02]  /*6d440*/  STL [R1+0x364c], R81 ;  /* 0x00364c5101007387 */ /* 0x000fe40000100800 */
[----:B------:R1:W-:Y:S02]  /*6d450*/  STL [R1+0x3648], R85 ;  /* 0x0036485501007387 */ /* 0x0003e40000100800 */
[----:B------:R-:W3:Y:S01]  /*6d460*/  LDL.LU R89, [R1+0x32e8] ;  /* 0x0032e80001597983 */ /* 0x000ee20000300800 */
[----:B------:R4:W-:Y:S04]  /*6d470*/  LDGSTS.E [R3+0x27200], [R78.64], P2 ;  /* 0x272000004e037fae */ /* 0x0009e80009121844 */
[----:B------:R-:W3:Y:S01]  /*6d480*/  LDL.LU R88, [R1+0x32ec] ;  /* 0x0032ec0001587983 */ /* 0x000ee20000300800 */
[----:B----4-:R-:W-:-:S02]  /*6d490*/  IMAD.MOV.U32 R79, RZ, RZ, R85 ;  /* 0x000000ffff4f7224 */ /* 0x010fc400078e0055 */
[----:B------:R-:W-:Y:S01]  /*6d4a0*/  IMAD.MOV.U32 R78, RZ, RZ, R81 ;  /* 0x000000ffff4e7224 */ /* 0x000fe200078e0051 */
[----:B-1----:R-:W4:Y:S01]  /*6d4b0*/  LDL.LU R85, [R1+0x3350] ;  /* 0x0033500001557983 */ /* 0x002f220000300800 */
[----:B------:R-:W4:Y:S01]  /*6d4c0*/  LDL.LU R81, [R1+0x3354] ;  /* 0x0033540001517983 */ /* 0x000f220000300800 */
[----:B------:R-:W-:Y:S02]  /*6d4d0*/  LOP3.LUT R208, R208, 0x3f, RZ, 0xc0, !PT ;  /* 0x0000003fd0d07812 */ /* 0x000fe400078ec0ff */
[----:B------:R-:W-:Y:S01]  /*6d4e0*/  ISETP.GT.AND P1, PT, R76, 0x1, PT ;  /* 0x000000014c00780c */ /* 0x000fe20003f24270 */
[----:B------:R1:W-:Y:S02]  /*6d4f0*/  LDGSTS.E [R3+0x27300], [R78.64], P2 ;  /* 0x273000004e037fae */ /* 0x0003e40009121844 */
[----:B------:R-:W-:-:S05]  /*6d500*/  IMAD.SHL.U32 R208, R208, 0x4, RZ ;  /* 0x00000004d0d07824 */ /* 0x000fca00078e00ff */
[----:B------:R-:W-:Y:S02]  /*6d510*/  LOP3.LUT R86, R208, 0x20, RZ, 0x3c, !PT ;  /* 0x00000020d0567812 */ /* 0x000fe400078e3cff */
[----:B-1----:R-:W-:-:S04]  /*6d520*/  SEL R3, RZ, 0x4, !P1 ;  /* 0x00000004ff037807 */ /* 0x002fc80004800000 */
[----:B------:R-:W-:-:S04]  /*6d530*/  SEL R3, R3, RZ, !P0 ;  /* 0x000000ff03037207 */ /* 0x000fc80004000000 */
[----:B------:R-:W-:Y:S01]  /*6d540*/  ISETP.NE.U32.AND P1, PT, R3, RZ, PT ;  /* 0x000000ff0300720c */ /* 0x000fe20003f25070 */
[----:B------:R-:W-:Y:S01]  /*6d550*/  IMAD R3, R158, 0x8000, R86 ;  /* 0x000080009e037824 */ /* 0x000fe200078e0256 */
[----:B--2---:R-:W-:-:S05]  /*6d560*/  IADD3 R80, P2, R80, R84, RZ ;  /* 0x0000005450507210 */ /* 0x004fca0007f5e0ff */
[----:B------:R-:W-:Y:S01]  /*6d570*/  IMAD.X R82, R82, 0x1, R0, P2 ;  /* 0x0000000152527824 */ /* 0x000fe200010e0600 */
[----:B------:R-:W-:Y:S04]  /*6d580*/  STL [R1+0x32d4], R80 ;  /* 0x0032d45001007387 */ /* 0x000fe80000100800 */
[----:B------:R1:W-:Y:S01]  /*6d590*/  STL [R1+0x32d0], R82 ;  /* 0x0032d05201007387 */ /* 0x0003e20000100800 */
[----:B------:R-:W2:Y:S02]  /*6d5a0*/  LDL.LU R87, [R1+0x3358] ;  /* 0x0033580001577983 */ /* 0x000ea40000300800 */
[----:B------:R-:W2:Y:S02]  /*6d5b0*/  LDL.LU R86, [R1+0x335c] ;  /* 0x00335c0001567983 */ /* 0x000ea40000300800 */
[----:B------:R-:W-:-:S02]  /*6d5c0*/  IMAD.MOV.U32 R79, RZ, RZ, R82 ;  /* 0x000000ffff4f7224 */ /* 0x000fc400078e0052 */
[----:B------:R-:W-:-:S05]  /*6d5d0*/  IMAD.MOV.U32 R78, RZ, RZ, R80 ;  /* 0x000000ffff4e7224 */ /* 0x000fca00078e0050 */
[----:B------:R1:W-:Y:S04]  /*6d5e0*/  LDGSTS.E [R3+0x20400], [R78.64], P1 ;  /* 0x204000004e037fae */ /* 0x0003e80008921844 */
[----:B-1----:R-:W2:Y:S01]  /*6d5f0*/  LDL.LU R82, [R1+0x3360] ;  /* 0x0033600001527983 */ /* 0x002ea20000300800 */
[----:B------:R-:W2:Y:S01]  /*6d600*/  LDL.LU R80, [R1+0x3364] ;  /* 0x0033640001507983 */ /* 0x000ea20000300800 */
[-C--:B------:R-:W-:Y:S02]  /*6d610*/  IADD3 R91, P2, R91, R84.reuse, RZ ;  /* 0x000000545b5b7210 */ /* 0x080fe40007f5e0ff */
[----:B------:R-:W-:-:S03]  /*6d620*/  IADD3 R77, P3, R77, R84, RZ ;  /* 0x000000544d4d7210 */ /* 0x000fc60007f7e0ff */
[--C-:B------:R-:W-:Y:S02]  /*6d630*/  IMAD.X R92, R92, 0x1, R0.reuse, P2 ;  /* 0x000000015c5c7824 */ /* 0x100fe400010e0600 */
[----:B------:R-:W-:Y:S01]  /*6d640*/  IMAD.X R90, R90, 0x1, R0, P3 ;  /* 0x000000015a5a7824 */ /* 0x000fe200018e0600 */
[----:B------:R-:W-:Y:S02]  /*6d650*/  STL [R1+0x32dc], R91 ;  /* 0x0032dc5b01007387 */ /* 0x000fe40000100800 */
[----:B------:R1:W-:Y:S02]  /*6d660*/  STL [R1+0x32d8], R92 ;  /* 0x0032d85c01007387 */ /* 0x0003e40000100800 */
[----:B------:R-:W-:Y:S02]  /*6d670*/  IMAD.MOV.U32 R78, RZ, RZ, R91 ;  /* 0x000000ffff4e7224 */ /* 0x000fe400078e005b */
[----:B------:R-:W-:Y:S01]  /*6d680*/  IMAD.MOV.U32 R79, RZ, RZ, R92 ;  /* 0x000000ffff4f7224 */ /* 0x000fe200078e005c */
[----:B------:R-:W-:Y:S01]  /*6d690*/  STL [R1+0x32e4], R77 ;  /* 0x0032e44d01007387 */ /* 0x000fe20000100800 */
[----:B------:R1:W-:Y:S02]  /*6d6a0*/  STL [R1+0x32e0], R90 ;  /* 0x0032e05a01007387 */ /* 0x0003e40000100800 */
[----:B------:R-:W2:Y:S01]  /*6d6b0*/  LDL.LU R93, [R1+0x3368] ;  /* 0x00336800015d7983 */ /* 0x000ea20000300800 */
[----:B------:R1:W-:Y:S04]  /*6d6c0*/  LDGSTS.E [R3+0x20500], [R78.64], P1 ;  /* 0x205000004e037fae */ /* 0x0003e80008921844 */
[----:B-1----:R-:W2:Y:S01]  /*6d6d0*/  LDL.LU R92, [R1+0x336c] ;  /* 0x00336c00015c7983 */ /* 0x002ea20000300800 */
[----:B------:R-:W2:Y:S02]  /*6d6e0*/  LDL.LU R91, [R1+0x33d0] ;  /* 0x0033d000015b7983 */ /* 0x000ea40000300800 */
[----:B------:R-:W-:-:S02]  /*6d6f0*/  IMAD.MOV.U32 R79, RZ, RZ, R90 ;  /* 0x000000ffff4f7224 */ /* 0x000fc400078e005a */
[----:B------:R-:W-:Y:S01]  /*6d700*/  IMAD.MOV.U32 R78, RZ, RZ, R77 ;  /* 0x000000ffff4e7224 */ /* 0x000fe200078e004d */
[----:B------:R-:W2:Y:S04]  /*6d710*/  LDL.LU R90, [R1+0x33d4] ;  /* 0x0033d400015a7983 */ /* 0x000ea80000300800 */
[----:B------:R1:W-:Y:S01]  /*6d720*/  LDGSTS.E [R3+0x20600], [R78.64], P1 ;  /* 0x206000004e037fae */ /* 0x0003e20008921844 */
[----:B---3--:R-:W-:-:S05]  /*6d730*/  IADD3 R88, P3, R88, R84, RZ ;  /* 0x0000005458587210 */ /* 0x008fca0007f7e0ff */
[----:B------:R-:W-:Y:S01]  /*6d740*/  IMAD.X R89, R89, 0x1, R0, P3 ;  /* 0x0000000159597824 */ /* 0x000fe200018e0600 */
[----:B------:R-:W-:Y:S01]  /*6d750*/  STL [R1+0x32ec], R88 ;  /* 0x0032ec5801007387 */ /* 0x000fe20000100800 */
[----:B-1----:R-:W-:Y:S01]  /*6d760*/  IMAD.MOV.U32 R78, RZ, RZ, R88 ;  /* 0x000000ffff4e7224 */ /* 0x002fe200078e0058 */
[----:B----4-:R-:W-:Y:S01]  /*6d770*/  IADD3 R81, P4, R81, R84, RZ ;  /* 0x0000005451517210 */ /* 0x010fe20007f9e0ff */
[----:B------:R-:W-:Y:S01]  /*6d780*/  IMAD.MOV.U32 R79, RZ, RZ, R89 ;  /* 0x000000ffff4f7224 */ /* 0x000fe200078e0059 */
[----:B------:R1:W-:Y:S03]  /*6d790*/  STL [R1+0x32e8], R89 ;  /* 0x0032e85901007387 */ /* 0x0003e60000100800 */
[----:B------:R-:W-:Y:S01]  /*6d7a0*/  IMAD.X R85, R85, 0x1, R0, P4 ;  /* 0x0000000155557824 */ /* 0x000fe200020e0600 */
[----:B------:R-:W-:Y:S04]  /*6d7b0*/  STL [R1+0x3354], R81 ;  /* 0x0033545101007387 */ /* 0x000fe80000100800 */
[----:B------:R3:W-:Y:S04]  /*6d7c0*/  LDGSTS.E [R3+0x20700], [R78.64], P1 ;  /* 0x207000004e037fae */ /* 0x0007e80008921844 */
[----:B------:R4:W-:Y:S04]  /*6d7d0*/  STL [R1+0x3350], R85 ;  /* 0x0033505501007387 */ /* 0x0009e80000100800 */
[----:B-1----:R-:W2:Y:S01]  /*6d7e0*/  LDL.LU R89, [R1+0x33d8] ;  /* 0x0033d80001597983 */ /* 0x002ea20000300800 */
[----:B------:R-:W2:Y:S02]  /*6d7f0*/  LDL.LU R88, [R1+0x33dc] ;  /* 0x0033dc0001587983 */ /* 0x000ea40000300800 */
[----:B---3--:R-:W-:-:S02]  /*6d800*/  IMAD.MOV.U32 R79, RZ, RZ, R85 ;  /* 0x000000ffff4f7224 */ /* 0x008fc400078e0055 */
[----:B------:R-:W-:Y:S01]  /*6d810*/  IMAD.MOV.U32 R78, RZ, RZ, R81 ;  /* 0x000000ffff4e7224 */ /* 0x000fe200078e0051 */
[----:B----4-:R-:W4:Y:S01]  /*6d820*/  LDL.LU R85, [R1+0x33e0] ;  /* 0x0033e00001557983 */ /* 0x010f220000300800 */
[----:B------:R-:W4:Y:S01]  /*6d830*/  LDL.LU R81, [R1+0x33e4] ;  /* 0x0033e40001517983 */ /* 0x000f220000300800 */
[----:B------:R-:W-:-:S04]  /*6d840*/  ISETP.GT.AND P2, PT, R76, 0x5, PT ;  /* 0x000000054c00780c */ /* 0x000fc80003f44270 */
[----:B------:R-:W-:-:S04]  /*6d850*/  SEL R77, RZ, 0x4, !P2 ;  /* 0x00000004ff4d7807 */ /* 0x000fc80005000000 */
[----:B------:R-:W-:-:S04]  /*6d860*/  SEL R77, R77, RZ, !P0 ;  /* 0x000000ff4d4d7207 */ /* 0x000fc80004000000 */
[----:B------:R-:W-:Y:S11]  /*6d870*/  ISETP.NE.U32.AND P2, PT, R77, RZ, PT ;  /* 0x000000ff4d00720c */ /* 0x000ff60003f45070 */
[----:B------:R-:W-:Y:S02]  /*6d880*/  @!UPT UIADD3 URZ, URZ, URZ, URZ ;  /* 0x0000003f3f3ff290 */ /* 0x000fe4000fffe03f */
[----:B------:R1:W-:Y:S01]  /*6d890*/  LDGSTS.E [R3+0x21400], [R78.64], P2 ;  /* 0x214000004e037fae */ /* 0x0003e20009121844 */
[----:B--2---:R-:W-:-:S05]  /*6d8a0*/  IADD3 R86, P1, R86, R84, RZ ;  /* 0x0000005456567210 */ /* 0x004fca0007f3e0ff */
[----:B------:R-:W-:Y:S01]  /*6d8b0*/  IMAD.X R87, R87, 0x1, R0, P1 ;  /* 0x0000000157577824 */ /* 0x000fe200008e0600 */
[----:B------:R-:W-:Y:S01]  /*6d8c0*/  IADD3 R80, P3, R80, R84, RZ ;  /* 0x0000005450507210 */ /* 0x000fe20007f7e0ff */
[----:B-1----:R-:W-:Y:S02]  /*6d8d0*/  IMAD.MOV.U32 R78, RZ, RZ, R86 ;  /* 0x000000ffff4e7224 */ /* 0x002fe400078e0056 */
[----:B------:R-:W-:Y:S01]  /*6d8e0*/  IMAD.MOV.U32 R79, RZ, RZ, R87 ;  /* 0x000000ffff4f7224 */ /* 0x000fe200078e0057 */
[----:B------:R-:W-:Y:S01]  /*6d8f0*/  STL [R1+0x335c], R86 ;  /* 0x00335c5601007387 */ /* 0x000fe20000100800 */
[----:B------:R-:W-:Y:S02]  /*6d900*/  IMAD.X R82, R82, 0x1, R0, P3 ;  /* 0x0000000152527824 */ /* 0x000fe400018e0600 */
[----:B------:R1:W-:Y:S01]  /*6d910*/  STL [R1+0x3358], R87 ;  /* 0x0033585701007387 */ /* 0x0003e20000100800 */
[----:B------:R-:W-:Y:S02]  /*6d920*/  STL [R1+0x3364], R80 ;  /* 0x0033645001007387 */ /* 0x000fe40000100800 */
[----:B------:R2:W-:Y:S02]  /*6d930*/  STL [R1+0x3360], R82 ;  /* 0x0033605201007387 */ /* 0x0005e40000100800 */
[----:B------:R2:W-:Y:S04]  /*6d940*/  LDGSTS.E [R3+0x21500], [R78.64], P2 ;  /* 0x215000004e037fae */ /* 0x0005e80009121844 */
[----:B-1----:R-:W3:Y:S01]  /*6d950*/  LDL.LU R87, [R1+0x33e8] ;  /* 0x0033e80001577983 */ /* 0x002ee20000300800 */
[----:B------:R-:W3:Y:S02]  /*6d960*/  LDL.LU R86, [R1+0x33ec] ;  /* 0x0033ec0001567983 */ /* 0x000ee40000300800 */
[----:B--2---:R-:W-:-:S02]  /*6d970*/  IMAD.MOV.U32 R79, RZ, RZ, R82 ;  /* 0x000000ffff4f7224 */ /* 0x004fc400078e0052 */
[----:B------:R-:W-:Y:S01]  /*6d980*/  IMAD.MOV.U32 R78, RZ, RZ, R80 ;  /* 0x000000ffff4e7224 */ /* 0x000fe200078e0050 */
[----:B------:R-:W3:Y:S01]  /*6d990*/  LDL.LU R82, [R1+0x3450] ;  /* 0x0034500001527983 */ /* 0x000ee20000300800 */
[----:B------:R-:W3:Y:S01]  /*6d9a0*/  LDL.LU R80, [R1+0x3454] ;  /* 0x0034540001507983 */ /* 0x000ee20000300800 */
[----:B------:R-:W-:Y:S02]  /*6d9b0*/  ISETP.GT.AND P1, PT, R76, 0x9, PT ;  /* 0x000000094c00780c */ /* 0x000fe40003f24270 */
[-C--:B------:R-:W-:Y:S01]  /*6d9c0*/  IADD3 R92, P3, R92, R84.reuse, RZ ;  /* 0x000000545c5c7210 */ /* 0x080fe20007f7e0ff */
[----:B------:R1:W-:Y:S01]  /*6d9d0*/  LDGSTS.E [R3+0x21600], [R78.64], P2 ;  /* 0x216000004e037fae */ /* 0x0003e20009121844 */
[----:B------:R-:W-:Y:S02]  /*6d9e0*/  SEL R77, RZ, 0x4, !P1 ;  /* 0x00000004ff4d7807 */ /* 0x000fe40004800000 */
[----:B------:R-:W-:Y:S01]  /*6d9f0*/  IADD3 R90, P4, R90, R84, RZ ;  /* 0x000000545a5a7210 */ /* 0x000fe20007f9e0ff */
[----:B------:R-:W-:Y:S01]  /*6da00*/  IMAD.X R93, R93, 0x1, R0, P3 ;  /* 0x000000015d5d7824 */ /* 0x000fe200018e0600 */
[----:B------:R-:W-:-:S03]  /*6da10*/  SEL R77, R77, RZ, !P0 ;  /* 0x000000ff4d4d7207 */ /* 0x000fc60004000000 */
[----:B------:R-:W-:Y:S01]  /*6da20*/  IMAD.X R91, R91, 0x1, R0, P4 ;  /* 0x000000015b5b7824 */ /* 0x000fe200020e0600 */
[----:B------:R-:W-:Y:S01]  /*6da30*/  STL [R1+0x336c], R92 ;  /* 0x00336c5c01007387 */ /* 0x000fe20000100800 */
[----:B------:R-:W-:Y:S01]  /*6da40*/  ISETP.NE.U32.AND P1, PT, R77, RZ, PT ;  /* 0x000000ff4d00720c */ /* 0x000fe20003f25070 */
[----:B-1----:R-:W-:Y:S02]  /*6da50*/  IMAD.MOV.U32 R78, RZ, RZ, R92 ;  /* 0x000000ffff4e7224 */ /* 0x002fe400078e005c */
[----:B------:R-:W-:Y:S01]  /*6da60*/  IMAD.MOV.U32 R79, RZ, RZ, R93 ;  /* 0x000000ffff4f7224 */ /* 0x000fe200078e005d */
[----:B------:R1:W-:Y:S01]  /*6da70*/  STL [R1+0x3368], R93 ;  /* 0x0033685d01007387 */ /* 0x0003e20000100800 */
[----:B------:R-:W-:Y:S02]  /*6da80*/  STL [R1+0x33d4], R90 ;  /* 0x0033d45a01007387 */ /* 0x000fe40000100800 */
[----:B------:R1:W-:Y:S01]  /*6da90*/  STL [R1+0x33d0], R91 ;  /* 0x0033d05b01007387 */ /* 0x0003e20000100800 */
[----:B------:R1:W-:Y:S04]  /*6daa0*/  LDGSTS.E [R3+0x21700], [R78.64], P2 ;  /* 0x217000004e037fae */ /* 0x0003e80009121844 */
[----:B-1----:R-:W3:Y:S01]  /*6dab0*/  LDL.LU R93, [R1+0x3458] ;  /* 0x00345800015d7983 */ /* 0x002ee20000300800 */
[----:B------:R-:W3:Y:S02]  /*6dac0*/  LDL.LU R92, [R1+0x345c] ;  /* 0x00345c00015c7983 */ /* 0x000ee40000300800 */
[----:B------:R-:W-:-:S02]  /*6dad0*/  IMAD.MOV.U32 R79, RZ, RZ, R91 ;  /* 0x000000ffff4f7224 */ /* 0x000fc400078e005b */
[----:B------:R-:W-:Y:S01]  /*6dae0*/  IMAD.MOV.U32 R78, RZ, RZ, R90 ;  /* 0x000000ffff4e7224 */ /* 0x000fe200078e005a */
[----:B------:R-:W3:Y:S01]  /*6daf0*/  LDL.LU R91, [R1+0x3460] ;  /* 0x00346000015b7983 */ /* 0x000ee20000300800 */
[----:B------:R-:W3:Y:S03]  /*6db00*/  LDL.LU R90, [R1+0x3464] ;  /* 0x00346400015a7983 */ /* 0x000ee60000300800 */
[----:B------:R1:W-:Y:S01]  /*6db10*/  LDGSTS.E [R3+0x22400], [R78.64], P1 ;  /* 0x224000004e037fae */ /* 0x0003e20008921844 */
[----:B------:R-:W-:-:S05]  /*6db20*/  IADD3 R88, P2, R88, R84, RZ ;  /* 0x0000005458587210 */ /* 0x000fca0007f5e0ff */
[----:B------:R-:W-:Y:S01]  /*6db30*/  IMAD.X R89, R89, 0x1, R0, P2 ;  /* 0x0000000159597824 */ /* 0x000fe200010e0600 */
[----:B----4-:R-:W-:Y:S01]  /*6db40*/  IADD3 R81, P3, R81, R84, RZ ;  /* 0x0000005451517210 */ /* 0x010fe20007f7e0ff */
        /* <DEDUP_REMOVED lines=8> */
[----:B-1----:R-:W2:Y:S01]  /*6dbd0*/  LDL.LU R89, [R1+0x3468] ;  /* 0x0034680001597983 */ /* 0x002ea20000300800 */
[----:B------:R-:W2:Y:S02]  /*6dbe0*/  LDL.LU R88, [R1+0x346c] ;  /* 0x00346c0001587983 */ /* 0x000ea40000300800 */
[----:B----4-:R-:W-:-:S02]  /*6dbf0*/  IMAD.MOV.U32 R79, RZ, RZ, R85 ;  /* 0x000000ffff4f7224 */ /* 0x010fc400078e0055 */
[----:B------:R-:W-:Y:S01]  /*6dc00*/  IMAD.MOV.U32 R78, RZ, RZ, R81 ;  /* 0x000000ffff4e7224 */ /* 0x000fe200078e0051 */
[----:B------:R-:W2:Y:S01]  /*6dc10*/  LDL.LU R85, [R1+0x34d0] ;  /* 0x0034d00001557983 */ /* 0x000ea20000300800 */
[----:B------:R-:W2:Y:S01]  /*6dc20*/  LDL.LU R81, [R1+0x34d4] ;  /* 0x0034d40001517983 */ /* 0x000ea20000300800 */
[----:B------:R-:W-:Y:S02]  /*6dc30*/  ISETP.GT.AND P2, PT, R76, 0xd, PT ;  /* 0x0000000d4c00780c */ /* 0x000fe40003f44270 */
[----:B------:R1:W-:Y:S02]  /*6dc40*/  LDGSTS.E [R3+0x22600], [R78.64], P1 ;  /* 0x226000004e037fae */ /* 0x0003e40008921844 */
[----:B------:R-:W-:-:S04]  /*6dc50*/  SEL R77, RZ, 0x4, !P2 ;  /* 0x00000004ff4d7807 */ /* 0x000fc80005000000 */
[----:B------:R-:W-:-:S04]  /*6dc60*/  SEL R77, R77, RZ, !P0 ;  /* 0x000000ff4d4d7207 */ /* 0x000fc80004000000 */
[----:B------:R-:W-:Y:S02]  /*6dc70*/  ISETP.NE.U32.AND P2, PT, R77, RZ, PT ;  /* 0x000000ff4d00720c */ /* 0x000fe40003f45070 */
[-C--:B---3--:R-:W-:Y:S02]  /*6dc80*/  IADD3 R86, P3, R86, R84.reuse, RZ ;  /* 0x0000005456567210 */ /* 0x088fe40007f7e0ff */
[----:B------:R-:W-:-:S03]  /*6dc90*/  IADD3 R80, P4, R80, R84, RZ ;  /* 0x0000005450507210 */ /* 0x000fc60007f9e0ff */
[----:B------:R-:W-:Y:S01]  /*6dca0*/  IMAD.X R87, R87, 0x1, R0, P3 ;  /* 0x0000000157577824 */ /* 0x000fe200018e0600 */
[----:B------:R-:W-:Y:S01]  /*6dcb0*/  STL [R1+0x33ec], R86 ;  /* 0x0033ec5601007387 */ /* 0x000fe20000100800 */
[----:B-1----:R-:W-:Y:S02]  /*6dcc0*/  IMAD.MOV.U32 R78, RZ, RZ, R86 ;  /* 0x000000ffff4e7224 */ /* 0x002fe400078e0056 */
[----:B------:R-:W-:Y:S02]  /*6dcd0*/  IMAD.X R82, R82, 0x1, R0, P4 ;  /* 0x0000000152527824 */ /* 0x000fe400020e0600 */
[----:B------:R-:W-:Y:S01]  /*6dce0*/  IMAD.MOV.U32 R79, RZ, RZ, R87 ;  /* 0x000000ffff4f7224 */ /* 0x000fe200078e0057 */
[----:B------:R1:W-:Y:S01]  /*6dcf0*/  STL [R1+0x33e8], R87 ;  /* 0x0033e85701007387 */ /* 0x0003e20000100800 */
[----:B------:R-:W-:Y:S02]  /*6dd00*/  STL [R1+0x3454], R80 ;  /* 0x0034545001007387 */ /* 0x000fe40000100800 */
[----:B------:R3:W-:Y:S01]  /*6dd10*/  STL [R1+0x3450], R82 ;  /* 0x0034505201007387 */ /* 0x0007e20000100800 */
[----:B------:R3:W-:Y:S04]  /*6dd20*/  LDGSTS.E [R3+0x22700], [R78.64], P1 ;  /* 0x227000004e037fae */ /* 0x0007e80008921844 */
[----:B-1----:R-:W4:Y:S01]  /*6dd30*/  LDL.LU R87, [R1+0x34d8] ;  /* 0x0034d80001577983 */ /* 0x002f220000300800 */
[----:B------:R-:W4:Y:S02]  /*6dd40*/  LDL.LU R86, [R1+0x34dc] ;  /* 0x0034dc0001567983 */ /* 0x000f240000300800 */
[----:B---3--:R-:W-:-:S02]  /*6dd50*/  IMAD.MOV.U32 R79, RZ, RZ, R82 ;  /* 0x000000ffff4f7224 */ /* 0x008fc400078e0052 */
[----:B------:R-:W-:Y:S01]  /*6dd60*/  IMAD.MOV.U32 R78, RZ, RZ, R80 ;  /* 0x000000ffff4e7224 */ /* 0x000fe200078e0050 */
[----:B------:R-:W3:Y:S01]  /*6dd70*/  LDL.LU R82, [R1+0x34e0] ;  /* 0x0034e00001527983 */ /* 0x000ee20000300800 */
[----:B------:R-:W3:Y:S01]  /*6dd80*/  LDL.LU R80, [R1+0x34e4] ;  /* 0x0034e40001507983 */ /* 0x000ee20000300800 */
[-C--:B------:R-:W-:Y:S02]  /*6dd90*/  IADD3 R92, P1, R92, R84.reuse, RZ ;  /* 0x000000545c5c7210 */ /* 0x080fe40007f3e0ff */
[----:B------:R1:W-:Y:S03]  /*6dda0*/  LDGSTS.E [R3+0x23400], [R78.64], P2 ;  /* 0x234000004e037fae */ /* 0x0003e60009121844 */
[--C-:B------:R-:W-:Y:S01]  /*6ddb0*/  IMAD.X R93, R93, 0x1, R0.reuse, P1 ;  /* 0x000000015d5d7824 */ /* 0x100fe200008e0600 */
[----:B------:R-:W-:Y:S01]  /*6ddc0*/  IADD3 R90, P3, R90, R84, RZ ;  /* 0x000000545a5a7210 */ /* 0x000fe20007f7e0ff */
[----:B------:R-:W-:Y:S03]  /*6ddd0*/  STL [R1+0x345c], R92 ;  /* 0x00345c5c01007387 */ /* 0x000fe60000100800 */
[----:B------:R1:W-:Y:S02]  /*6dde0*/  STL [R1+0x3458], R93 ;  /* 0x0034585d01007387 */ /* 0x0003e40000100800 */
[----:B------:R-:W-:Y:S01]  /*6ddf0*/  IMAD.X R91, R91, 0x1, R0, P3 ;  /* 0x000000015b5b7824 */ /* 0x000fe200018e0600 */
[----:B------:R-:W-:Y:S01]  /*6de00*/  STL [R1+0x3464], R90 ;  /* 0x0034645a01007387 */ /* 0x000fe20000100800 */
[----:B-1----:R-:W-:-:S02]  /*6de10*/  IMAD.MOV.U32 R79, RZ, RZ, R93 ;  /* 0x000000ffff4f7224 */ /* 0x002fc400078e005d */
[----:B------:R-:W-:Y:S01]  /*6de20*/  IMAD.MOV.U32 R78, RZ, RZ, R92 ;  /* 0x000000ffff4e7224 */ /* 0x000fe200078e005c */
[----:B------:R1:W-:Y:S01]  /*6de30*/  STL [R1+0x3460], R91 ;  /* 0x0034605b01007387 */ /* 0x0003e20000100800 */
[----:B------:R-:W3:Y:S02]  /*6de40*/  LDL.LU R93, [R1+0x34e8] ;  /* 0x0034e800015d7983 */ /* 0x000ee40000300800 */
[----:B------:R-:W3:Y:S01]  /*6de50*/  LDL.LU R92, [R1+0x34ec] ;  /* 0x0034ec00015c7983 */ /* 0x000ee20000300800 */
[----:B------:R1:W-:Y:S02]  /*6de60*/  LDGSTS.E [R3+0x23500], [R78.64], P2 ;  /* 0x235000004e037fae */ /* 0x0003e40009121844 */
[----:B-1----:R-:W-:Y:S02]  /*6de70*/  IMAD.MOV.U32 R78, RZ, RZ, R90 ;  /* 0x000000ffff4e7224 */ /* 0x002fe400078e005a */
[----:B------:R-:W-:Y:S02]  /*6de80*/  IMAD.MOV.U32 R79, RZ, RZ, R91 ;  /* 0x000000ffff4f7224 */ /* 0x000fe400078e005b */
[----:B------:R-:W3:Y:S01]  /*6de90*/  LDL.LU R91, [R1+0x3550] ;  /* 0x00355000015b7983 */ /* 0x000ee20000300800 */
[----:B------:R-:W3:Y:S03]  /*6dea0*/  LDL.LU R90, [R1+0x3554] ;  /* 0x00355400015a7983 */ /* 0x000ee60000300800 */
[----:B------:R1:W-:Y:S01]  /*6deb0*/  LDGSTS.E [R3+0x23600], [R78.64], P2 ;  /* 0x236000004e037fae */ /* 0x0003e20009121844 */
[----:B--2---:R-:W-:-:S02]  /*6dec0*/  IADD3 R88, P3, R88, R84, RZ ;  /* 0x0000005458587210 */ /* 0x004fc40007f7e0ff */
[----:B------:R-:W-:-:S03]  /*6ded0*/  IADD3 R81, P4, R81, R84, RZ ;  /* 0x0000005451517210 */ /* 0x000fc60007f9e0ff */
[--C-:B------:R-:W-:Y:S01]  /*6dee0*/  IMAD.X R89, R89, 0x1, R0.reuse, P3 ;  /* 0x0000000159597824 */ /* 0x100fe200018e0600 */
[----:B------:R-:W-:Y:S01]  /*6def0*/  STL [R1+0x346c], R88 ;  /* 0x00346c5801007387 */ /* 0x000fe20000100800 */
[----:B------:R-:W-:-:S03]  /*6df00*/  IMAD.X R85, R85, 0x1, R0, P4 ;  /* 0x0000000155557824 */ /* 0x000fc600020e0600 */
[----:B------:R2:W-:Y:S01]  /*6df10*/  STL [R1+0x3468], R89 ;  /* 0x0034685901007387 */ /* 0x0005e20000100800 */
[----:B-1----:R-:W-:Y:S02]  /*6df20*/  IMAD.MOV.U32 R78, RZ, RZ, R88 ;  /* 0x000000ffff4e7224 */ /* 0x002fe400078e0058 */
[----:B------:R-:W-:Y:S02]  /*6df30*/  IMAD.MOV.U32 R79, RZ, RZ, R89 ;  /* 0x000000ffff4f7224 */ /* 0x000fe400078e0059 */
[----:B------:R-:W-:Y:S01]  /*6df40*/  STL [R1+0x34d4], R81 ;  /* 0x0034d45101007387 */ /* 0x000fe20000100800 */
[----:B------:R1:W-:Y:S04]  /*6df50*/  STL [R1+0x34d0], R85 ;  /* 0x0034d05501007387 */ /* 0x0003e80000100800 */
[----:B------:R1:W-:Y:S04]  /*6df60*/  LDGSTS.E [R3+0x23700], [R78.64], P2 ;  /* 0x237000004e037fae */ /* 0x0003e80009121844 */
[----:B--2---:R-:W3:Y:S01]  /*6df70*/  LDL.LU R89, [R1+0x3558] ;  /* 0x0035580001597983 */ /* 0x004ee20000300800 */
[----:B------:R-:W3:Y:S02]  /*6df80*/  LDL.LU R88, [R1+0x355c] ;  /* 0x00355c0001587983 */ /* 0x000ee40000300800 */
[----:B-1----:R-:W-:-:S02]  /*6df90*/  IMAD.MOV.U32 R79, RZ, RZ, R85 ;  /* 0x000000ffff4f7224 */ /* 0x002fc400078e0055 */
[----:B------:R-:W-:Y:S01]  /*6dfa0*/  IMAD.MOV.U32 R78, RZ, RZ, R81 ;  /* 0x000000ffff4e7224 */ /* 0x000fe200078e0051 */
[----:B------:R-:W3:Y:S01]  /*6dfb0*/  LDL.LU R85, [R1+0x3560] ;  /* 0x0035600001557983 */ /* 0x000ee20000300800 */
[----:B------:R-:W3:Y:S01]  /*6dfc0*/  LDL.LU R81, [R1+0x3564] ;  /* 0x0035640001517983 */ /* 0x000ee20000300800 */
[----:B------:R-:W-:-:S04]  /*6dfd0*/  ISETP.GT.AND P1, PT, R76, 0x11, PT ;  /* 0x000000114c00780c */ /* 0x000fc80003f24270 */
[----:B------:R-:W-:-:S04]  /*6dfe0*/  SEL R77, RZ, 0x4, !P1 ;  /* 0x00000004ff4d7807 */ /* 0x000fc80004800000 */
[----:B------:R-:W-:-:S04]  /*6dff0*/  SEL R77, R77, RZ, !P0 ;  /* 0x000000ff4d4d7207 */ /* 0x000fc80004000000 */
[----:B------:R-:W-:Y:S11]  /*6e000*/  ISETP.NE.U32.AND P1, PT, R77, RZ, PT ;  /* 0x000000ff4d00720c */ /* 0x000ff60003f25070 */
[----:B------:R-:W-:Y:S02]  /*6e010*/  @!UPT UIADD3 URZ, URZ, URZ, URZ ;  /* 0x0000003f3f3ff290 */ /* 0x000fe4000fffe03f */
[----:B------:R1:W-:Y:S01]  /*6e020*/  LDGSTS.E [R3+0x24400], [R78.64], P1 ;  /* 0x244000004e037fae */ /* 0x0003e20008921844 */
[----:B----4-:R-:W-:-:S05]  /*6e030*/  IADD3 R86, P2, R86, R84, RZ ;  /* 0x0000005456567210 */ /* 0x010fca0007f5e0ff */
[----:B------:R-:W-:Y:S01]  /*6e040*/  IMAD.X R87, R87, 0x1, R0, P2 ;  /* 0x0000000157577824 */ /* 0x000fe200010e0600 */
[----:B---3--:R-:W-:Y:S01]  /*6e050*/  IADD3 R80, P3, R80, R84, RZ ;  /* 0x0000005450507210 */ /* 0x008fe20007f7e0ff */
        /* <DEDUP_REMOVED lines=12> */
[----:B---3--:R-:W4:Y:S01]  /*6e120*/  LDL.LU R82, [R1+0x35d0] ;  /* 0x0035d00001527983 */ /* 0x008f220000300800 */
[----:B------:R-:W4:Y:S01]  /*6e130*/  LDL.LU R80, [R1+0x35d4] ;  /* 0x0035d40001507983 */ /* 0x000f220000300800 */
[----:B------:R-:W-:Y:S02]  /*6e140*/  ISETP.GT.AND P2, PT, R76, 0x15, PT ;  /* 0x000000154c00780c */ /* 0x000fe40003f44270 */
[----:B------:R-:W-:Y:S01]  /*6e150*/  IADD3 R92, P3, R92, R84, RZ ;  /* 0x000000545c5c7210 */ /* 0x000fe20007f7e0ff */
[----:B------:R1:W-:Y:S01]  /*6e160*/  LDGSTS.E [R3+0x24600], [R78.64], P1 ;  /* 0x246000004e037fae */ /* 0x0003e20008921844 */
[----:B------:R-:W-:-:S03]  /*6e170*/  SEL R77, RZ, 0x4, !P2 ;  /* 0x00000004ff4d7807 */ /* 0x000fc60005000000 */
[----:B------:R-:W-:Y:S01]  /*6e180*/  IMAD.X R93, R93, 0x1, R0, P3 ;  /* 0x000000015d5d7824 */ /* 0x000fe200018e0600 */
[----:B------:R-:W-:-:S04]  /*6e190*/  SEL R77, R77, RZ, !P0 ;  /* 0x000000ff4d4d7207 */ /* 0x000fc80004000000 */
[----:B------:R-:W-:Y:S02]  /*6e1a0*/  ISETP.NE.U32.AND P2, PT, R77, RZ, PT ;  /* 0x000000ff4d00720c */ /* 0x000fe40003f45070 */
[----:B------:R-:W-:Y:S01]  /*6e1b0*/  IADD3 R90, P4, R90, R84, RZ ;  /* 0x000000545a5a7210 */ /* 0x000fe20007f9e0ff */
[----:B-1----:R-:W-:Y:S02]  /*6e1c0*/  IMAD.MOV.U32 R78, RZ, RZ, R92 ;  /* 0x000000ffff4e7224 */ /* 0x002fe400078e005c */
[----:B------:R-:W-:Y:S01]  /*6e1d0*/  IMAD.MOV.U32 R79, RZ, RZ, R93 ;  /* 0x000000ffff4f7224 */ /* 0x000fe200078e005d */
[----:B------:R-:W-:Y:S01]  /*6e1e0*/  STL [R1+0x34ec], R92 ;  /* 0x0034ec5c01007387 */ /* 0x000fe20000100800 */
[----:B------:R-:W-:-:S03]  /*6e1f0*/  IMAD.X R91, R91, 0x1, R0, P4 ;  /* 0x000000015b5b7824 */ /* 0x000fc600020e0600 */
[----:B------:R1:W-:Y:S01]  /*6e200*/  LDGSTS.E [R3+0x24700], [R78.64], P1 ;  /* 0x247000004e037fae */ /* 0x0003e20008921844 */
[----:B------:R1:W-:Y:S02]  /*6e210*/  STL [R1+0x34e8], R93 ;  /* 0x0034e85d01007387 */ /* 0x0003e40000100800 */
[----:B------:R-:W-:Y:S02]  /*6e220*/  STL [R1+0x3554], R90 ;  /* 0x0035545a01007387 */ /* 0x000fe40000100800 */
[----:B------:R-:W-:Y:S01]  /*6e230*/  STL [R1+0x3550], R91 ;  /* 0x0035505b01007387 */ /* 0x000fe20000100800 */
[----:B------:R-:W4:Y:S01]  /*6e240*/  LDL.LU R95, [R1+0x35d8] ;  /* 0x0035d800015f7983 */ /* 0x000f220000300800 */
[----:B------:R-:W4:Y:S03]  /*6e250*/  LDL.LU R94, [R1+0x35dc] ;  /* 0x0035dc00015e7983 */ /* 0x000f260000300800 */
[----:B-1----:R-:W4:Y:S01]  /*6e260*/  LDL.LU R93, [R1+0x35e0] ;  /* 0x0035e000015d7983 */ /* 0x002f220000300800 */
[----:B------:R-:W-:-:S02]  /*6e270*/  IMAD.MOV.U32 R78, RZ, RZ, R90 ;  /* 0x000000ffff4e7224 */ /* 0x000fc400078e005a */
[----:B------:R-:W-:Y:S02]  /*6e280*/  IMAD.MOV.U32 R79, RZ, RZ, R91 ;  /* 0x000000ffff4f7224 */ /* 0x000fe400078e005b */
[----:B------:R-:W4:Y:S03]  /*6e290*/  LDL.LU R92, [R1+0x35e4] ;  /* 0x0035e400015c7983 */ /* 0x000f260000300800 */
[----:B------:R1:W-:Y:S01]  /*6e2a0*/  LDGSTS.E [R3+0x25400], [R78.64], P2 ;  /* 0x254000004e037fae */ /* 0x0003e20009121844 */
[----:B------:R-:W-:-:S05]  /*6e2b0*/  IADD3 R88, P1, R88, R84, RZ ;  /* 0x0000005458587210 */ /* 0x000fca0007f3e0ff */
[----:B------:R-:W-:Y:S01]  /*6e2c0*/  IMAD.X R89, R89, 0x1, R0, P1 ;  /* 0x0000000159597824 */ /* 0x000fe200008e0600 */
[----:B------:R-:W-:Y:S01]  /*6e2d0*/  IADD3 R81, P3, R81, R84, RZ ;  /* 0x0000005451517210 */ /* 0x000fe20007f7e0ff */
[----:B-1----:R-:W-:Y:S02]  /*6e2e0*/  IMAD.MOV.U32 R78, RZ, RZ, R88 ;  /* 0x000000ffff4e7224 */ /* 0x002fe400078e0058 */
[----:B------:R-:W-:Y:S01]  /*6e2f0*/  IMAD.MOV.U32 R79, RZ, RZ, R89 ;  /* 0x000000ffff4f7224 */ /* 0x000fe200078e0059 */
[----:B------:R-:W-:Y:S01]  /*6e300*/  STL [R1+0x355c], R88 ;  /* 0x00355c5801007387 */ /* 0x000fe20000100800 */
[----:B------:R-:W-:Y:S02]  /*6e310*/  IMAD.X R85, R85, 0x1, R0, P3 ;  /* 0x0000000155557824 */ /* 0x000fe400018e0600 */
[----:B------:R-:W-:Y:S01]  /*6e320*/  STL [R1+0x3558], R89 ;  /* 0x0035585901007387 */ /* 0x000fe20000100800 */
[----:B------:R-:W-:Y:S04]  /*6e330*/  STL [R1+0x3564], R81 ;  /* 0x0035645101007387 */ /* 0x000fe80000100800 */
[----:B------:R1:W-:Y:S01]  /*6e340*/  LDGSTS.E [R3+0x25500], [R78.64], P2 ;  /* 0x255000004e037fae */ /* 0x0003e20009121844 */
[----:B------:R1:W-:Y:S02]  /*6e350*/  STL [R1+0x3560], R85 ;  /* 0x0035605501007387 */ /* 0x0003e40000100800 */
[----:B-1----:R-:W-:-:S02]  /*6e360*/  IMAD.MOV.U32 R79, RZ, RZ, R85 ;  /* 0x000000ffff4f7224 */ /* 0x002fc400078e0055 */
[----:B------:R-:W-:Y:S01]  /*6e370*/  IMAD.MOV.U32 R78, RZ, RZ, R81 ;  /* 0x000000ffff4e7224 */ /* 0x000fe200078e0051 */
[----:B------:R-:W4:Y:S01]  /*6e380*/  LDL.LU R85, [R1+0x35e8] ;  /* 0x0035e80001557983 */ /* 0x000f220000300800 */
[----:B------:R-:W4:Y:S02]  /*6e390*/  LDL.LU R81, [R1+0x35ec] ;  /* 0x0035ec0001517983 */ /* 0x000f240000300800 */
[----:B------:R-:W4:Y:S02]  /*6e3a0*/  LDL.LU R91, [R1+0x3650] ;  /* 0x00365000015b7983 */ /* 0x000f240000300800 */
[----:B------:R-:W4:Y:S01]  /*6e3b0*/  LDL.LU R90, [R1+0x3654] ;  /* 0x00365400015a7983 */ /* 0x000f220000300800 */
[----:B------:R-:W4:Y:S01]  /*6e3c0*/  LDL.LU R89, [R1+0x3658] ;  /* 0x0036580001597983 */ /* 0x000f220000300800 */
[----:B------:R-:W4:Y:S03]  /*6e3d0*/  LDL.LU R88, [R1+0x365c] ;  /* 0x00365c0001587983 */ /* 0x000f260000300800 */
[----:B------:R1:W-:Y:S01]  /*6e3e0*/  LDGSTS.E [R3+0x25600], [R78.64], P2 ;  /* 0x256000004e037fae */ /* 0x0003e20009121844 */
[----:B------:R-:W-:-:S04]  /*6e3f0*/  ISETP.GT.AND P1, PT, R76, 0x19, PT ;  /* 0x000000194c00780c */ /* 0x000fc80003f24270 */
[----:B------:R-:W-:-:S04]  /*6e400*/  SEL R77, RZ, 0x4, !P1 ;  /* 0x00000004ff4d7807 */ /* 0x000fc80004800000 */
[----:B------:R-:W-:-:S04]  /*6e410*/  SEL R77, R77, RZ, !P0 ;  /* 0x000000ff4d4d7207 */ /* 0x000fc80004000000 */
[----:B------:R-:W-:Y:S02]  /*6e420*/  ISETP.NE.U32.AND P1, PT, R77, RZ, PT ;  /* 0x000000ff4d00720c */ /* 0x000fe40003f25070 */
[-C--:B--2---:R-:W-:Y:S02]  /*6e430*/  IADD3 R86, P3, R86, R84.reuse, RZ ;  /* 0x0000005456567210 */ /* 0x084fe40007f7e0ff */
[----:B----4-:R-:W-:-:S03]  /*6e440*/  IADD3 R80, P4, R80, R84, RZ ;  /* 0x0000005450507210 */ /* 0x010fc60007f9e0ff */
        /* <DEDUP_REMOVED lines=9> */
[----:B-1----:R-:W3:Y:S01]  /*6e4e0*/  LDL.LU R87, [R1+0x3660] ;  /* 0x0036600001577983 */ /* 0x002ee20000300800 */
[----:B------:R-:W3:Y:S02]  /*6e4f0*/  LDL.LU R86, [R1+0x3664] ;  /* 0x0036640001567983 */ /* 0x000ee40000300800 */
[----:B----4-:R-:W-:-:S02]  /*6e500*/  IMAD.MOV.U32 R79, RZ, RZ, R82 ;  /* 0x000000ffff4f7224 */ /* 0x010fc400078e0052 */
[----:B------:R-:W-:Y:S01]  /*6e510*/  IMAD.MOV.U32 R78, RZ, RZ, R80 ;  /* 0x000000ffff4e7224 */ /* 0x000fe200078e0050 */
[----:B--2---:R-:W4:Y:S01]  /*6e520*/  LDL.LU R82, [R1+0x3668] ;  /* 0x0036680001527983 */ /* 0x004f220000300800 */
[----:B------:R-:W4:Y:S01]  /*6e530*/  LDL.LU R80, [R1+0x366c] ;  /* 0x00366c0001507983 */ /* 0x000f220000300800 */
[-C--:B------:R-:W-:Y:S02]  /*6e540*/  IADD3 R94, P2, R94, R84.reuse, RZ ;  /* 0x000000545e5e7210 */ /* 0x080fe40007f5e0ff */
[----:B------:R1:W-:Y:S03]  /*6e550*/  LDGSTS.E [R3+0x26400], [R78.64], P1 ;  /* 0x264000004e037fae */ /* 0x0003e60008921844 */
[----:B------:R-:W-:Y:S01]  /*6e560*/  IMAD.X R95, R95, 0x1, R0, P2 ;  /* 0x000000015f5f7824 */ /* 0x000fe200010e0600 */
[----:B------:R-:W-:Y:S01]  /*6e570*/  IADD3 R92, P3, R92, R84, RZ ;  /* 0x000000545c5c7210 */ /* 0x000fe20007f7e0ff */
[----:B-1----:R-:W-:-:S02]  /*6e580*/  IMAD.MOV.U32 R78, RZ, RZ, R94 ;  /* 0x000000ffff4e7224 */ /* 0x002fc400078e005e */
[----:B------:R-:W-:Y:S02]  /*6e590*/  IMAD.MOV.U32 R79, RZ, RZ, R95 ;  /* 0x000000ffff4f7224 */ /* 0x000fe400078e005f */
[----:B------:R-:W-:Y:S01]  /*6e5a0*/  IMAD.X R93, R93, 0x1, R0, P3 ;  /* 0x000000015d5d7824 */ /* 0x000fe200018e0600 */
[----:B------:R-:W-:Y:S04]  /*6e5b0*/  STL [R1+0x35dc], R94 ;  /* 0x0035dc5e01007387 */ /* 0x000fe80000100800 */
[----:B------:R1:W-:Y:S01]  /*6e5c0*/  LDGSTS.E [R3+0x26500], [R78.64], P1 ;  /* 0x265000004e037fae */ /* 0x0003e20008921844 */
[----:B------:R-:W-:Y:S02]  /*6e5d0*/  STL [R1+0x35d8], R95 ;  /* 0x0035d85f01007387 */ /* 0x000fe40000100800 */
[----:B------:R-:W-:Y:S02]  /*6e5e0*/  STL [R1+0x35e4], R92 ;  /* 0x0035e45c01007387 */ /* 0x000fe40000100800 */
[----:B------:R-:W-:Y:S02]  /*6e5f0*/  STL [R1+0x35e0], R93 ;  /* 0x0035e05d01007387 */ /* 0x000fe40000100800 */
[----:B-1----:R-:W-:-:S02]  /*6e600*/  IMAD.MOV.U32 R78, RZ, RZ, R92 ;  /* 0x000000ffff4e7224 */ /* 0x002fc400078e005c */
[----:B------:R-:W-:-:S05]  /*6e610*/  IMAD.MOV.U32 R79, RZ, RZ, R93 ;  /* 0x000000ffff4f7224 */ /* 0x000fca00078e005d */
[----:B------:R1:W-:Y:S01]  /*6e620*/  LDGSTS.E [R3+0x26600], [R78.64], P1 ;  /* 0x266000004e037fae */ /* 0x0003e20008921844 */
[----:B------:R-:W-:-:S05]  /*6e630*/  IADD3 R81, P3, R81, R84, RZ ;  /* 0x0000005451517210 */ /* 0x000fca0007f7e0ff */
[----:B------:R-:W-:Y:S01]  /*6e640*/  IMAD.X R85, R85, 0x1, R0, P3 ;  /* 0x0000000155557824 */ /* 0x000fe200018e0600 */
[----:B------:R-:W-:Y:S01]  /*6e650*/  STL [R1+0x35ec], R81 ;  /* 0x0035ec5101007387 */ /* 0x000fe20000100800 */
[----:B-1----:R-:W-:Y:S02]  /*6e660*/  IMAD.MOV.U32 R78, RZ, RZ, R81 ;  /* 0x000000ffff4e7224 */ /* 0x002fe400078e0051 */
[----:B------:R-:W-:Y:S01]  /*6e670*/  IMAD.MOV.U32 R79, RZ, RZ, R85 ;  /* 0x000000ffff4f7224 */ /* 0x000fe200078e0055 */
[----:B------:R1:W-:Y:S01]  /*6e680*/  STL [R1+0x35e8], R85 ;  /* 0x0035e85501007387 */ /* 0x0003e20000100800 */
[----:B------:R-:W-:-:S03]  /*6e690*/  ISETP.GT.AND P2, PT, R76, 0x1d, PT ;  /* 0x0000001d4c00780c */ /* 0x000fc60003f44270 */
[----:B------:R1:W-:Y:S04]  /*6e6a0*/  LDGSTS.E [R3+0x26700], [R78.64], P1 ;  /* 0x267000004e037fae */ /* 0x0003e80008921844 */
[----:B-1----:R-:W2:Y:S01]  /*6e6b0*/  LDL.LU R85, [R1+0x32f0] ;  /* 0x0032f00001557983 */ /* 0x002ea20000300800 */
[----:B------:R-:W2:Y:S01]  /*6e6c0*/  LDL.LU R81, [R1+0x32f4] ;  /* 0x0032f40001517983 */ /* 0x000ea20000300800 */
[----:B------:R-:W-:Y:S02]  /*6e6d0*/  SEL R77, RZ, 0x4, !P2 ;  /* 0x00000004ff4d7807 */ /* 0x000fe40005000000 */
[----:B------:R-:W-:Y:S02]  /*6e6e0*/  IADD3 R90, P1, R90, R84, RZ ;  /* 0x000000545a5a7210 */ /* 0x000fe40007f3e0ff */
[----:B------:R-:W-:-:S02]  /*6e6f0*/  SEL R77, R77, RZ, !P0 ;  /* 0x000000ff4d4d7207 */ /* 0x000fc40004000000 */
[----:B------:R-:W-:Y:S02]  /*6e700*/  IADD3 R88, P3, R88, R84, RZ ;  /* 0x0000005458587210 */ /* 0x000fe40007f7e0ff */
[----:B------:R-:W-:Y:S01]  /*6e710*/  ISETP.NE.U32.AND P2, PT, R77, RZ, PT ;  /* 0x000000ff4d00720c */ /* 0x000fe20003f45070 */
        /* <DEDUP_REMOVED lines=11> */
[----:B------:R-:W2:Y:S01]  /*6e7d0*/  LDL.LU R92, [R1+0x32f8] ;  /* 0x0032f800015c7983 */ /* 0x000ea20000300800 */
[----:B------:R-:W2:Y:S01]  /*6e7e0*/  LDL.LU R90, [R1+0x3300] ;  /* 0x00330000015a7983 */ /* 0x000ea20000300800 */
[----:B------:R-:W-:-:S02]  /*6e7f0*/  IMAD.MOV.U32 R78, RZ, RZ, R88 ;  /* 0x000000ffff4e7224 */ /* 0x000fc400078e0058 */
[----:B------:R-:W-:-:S05]  /*6e800*/  IMAD.MOV.U32 R79, RZ, RZ, R89 ;  /* 0x000000ffff4f7224 */ /* 0x000fca00078e0059 */
[----:B------:R1:W-:Y:S01]  /*6e810*/  LDGSTS.E [R3+0x27500], [R78.64], P2 ;  /* 0x275000004e037fae */ /* 0x0003e20009121844 */
[----:B------:R-:W-:Y:S01]  /*6e820*/  IMAD.SHL.U32 R209, R209, 0x4, RZ ;  /* 0x00000004d1d17824 */ /* 0x000fe200078e00ff */
[----:B---3--:R-:W-:-:S05]  /*6e830*/  IADD3 R86, P1, R86, R84, RZ ;  /* 0x0000005456567210 */ /* 0x008fca0007f3e0ff */
[----:B------:R-:W-:Y:S01]  /*6e840*/  IMAD.X R87, R87, 0x1, R0, P1 ;  /* 0x0000000157577824 */ /* 0x000fe200008e0600 */
[----:B----4-:R-:W-:Y:S01]  /*6e850*/  IADD3 R80, P3, R80, R84, RZ ;  /* 0x0000005450507210 */ /* 0x010fe20007f7e0ff */
[----:B-1----:R-:W-:Y:S02]  /*6e860*/  IMAD.MOV.U32 R78, RZ, RZ, R86 ;  /* 0x000000ffff4e7224 */ /* 0x002fe400078e0056 */
[----:B------:R-:W-:Y:S01]  /*6e870*/  IMAD.MOV.U32 R79, RZ, RZ, R87 ;  /* 0x000000ffff4f7224 */ /* 0x000fe200078e0057 */
[----:B------:R-:W-:Y:S01]  /*6e880*/  STL [R1+0x3664], R86 ;  /* 0x0036645601007387 */ /* 0x000fe20000100800 */
[----:B------:R-:W-:Y:S02]  /*6e890*/  IMAD.X R82, R82, 0x1, R0, P3 ;  /* 0x0000000152527824 */ /* 0x000fe400018e0600 */
[----:B------:R-:W-:Y:S01]  /*6e8a0*/  STL [R1+0x3660], R87 ;  /* 0x0036605701007387 */ /* 0x000fe20000100800 */
[----:B------:R-:W-:Y:S02]  /*6e8b0*/  STL [R1+0x366c], R80 ;  /* 0x00366c5001007387 */ /* 0x000fe40000100800 */
[----:B------:R1:W-:Y:S02]  /*6e8c0*/  STL [R1+0x3668], R82 ;  /* 0x0036685201007387 */ /* 0x0003e40000100800 */
[----:B------:R3:W-:Y:S01]  /*6e8d0*/  LDGSTS.E [R3+0x27600], [R78.64], P2 ;  /* 0x276000004e037fae */ /* 0x0007e20009121844 */
[----:B------:R-:W4:Y:S02]  /*6e8e0*/  LDL.LU R89, [R1+0x3308] ;  /* 0x0033080001597983 */ /* 0x000f240000300800 */
[----:B------:R-:W4:Y:S02]  /*6e8f0*/  LDL.LU R88, [R1+0x330c] ;  /* 0x00330c0001587983 */ /* 0x000f240000300800 */
[----:B---3--:R-:W-:-:S02]  /*6e900*/  IMAD.MOV.U32 R79, RZ, RZ, R82 ;  /* 0x000000ffff4f7224 */ /* 0x008fc400078e0052 */
[----:B------:R-:W-:Y:S01]  /*6e910*/  IMAD.MOV.U32 R78, RZ, RZ, R80 ;  /* 0x000000ffff4e7224 */ /* 0x000fe200078e0050 */
[----:B-1----:R-:W3:Y:S01]  /*6e920*/  LDL.LU R82, [R1+0x3370] ;  /* 0x0033700001527983 */ /* 0x002ee20000300800 */
[----:B------:R-:W3:Y:S01]  /*6e930*/  LDL.LU R80, [R1+0x3374] ;  /* 0x0033740001507983 */ /* 0x000ee20000300800 */
[----:B------:R-:W-:Y:S02]  /*6e940*/  ISETP.GT.AND P1, PT, R76, 0x2, PT ;  /* 0x000000024c00780c */ /* 0x000fe40003f24270 */
[----:B------:R1:W-:Y:S01]  /*6e950*/  LDGSTS.E [R3+0x27700], [R78.64], P2 ;  /* 0x277000004e037fae */ /* 0x0003e20009121844 */
[----:B------:R-:W-:Y:S02]  /*6e960*/  LOP3.LUT R86, R209, 0x40, RZ, 0x3c, !PT ;  /* 0x00000040d1567812 */ /* 0x000fe400078e3cff */
[----:B-1----:R-:W-:-:S04]  /*6e970*/  SEL R3, RZ, 0x4, !P1 ;  /* 0x00000004ff037807 */ /* 0x002fc80004800000 */
[----:B------:R-:W-:-:S04]  /*6e980*/  SEL R3, R3, RZ, !P0 ;  /* 0x000000ff03037207 */ /* 0x000fc80004000000 */
[----:B------:R-:W-:Y:S01]  /*6e990*/  ISETP.NE.U32.AND P1, PT, R3, RZ, PT ;  /* 0x000000ff0300720c */ /* 0x000fe20003f25070 */
[----:B------:R-:W-:Y:S01]  /*6e9a0*/  IMAD R3, R158, 0x8000, R86 ;  /* 0x000080009e037824 */ /* 0x000fe200078e0256 */
[----:B--2---:R-:W-:-:S05]  /*6e9b0*/  IADD3 R81, P2, R81, R84, RZ ;  /* 0x0000005451517210 */ /* 0x004fca0007f5e0ff */
[----:B------:R-:W-:Y:S01]  /*6e9c0*/  IMAD.X R85, R85, 0x1, R0, P2 ;  /* 0x0000000155557824 */ /* 0x000fe200010e0600 */
[----:B------:R-:W-:Y:S01]  /*6e9d0*/  STL [R1+0x32f4], R81 ;  /* 0x0032f45101007387 */ /* 0x000fe20000100800 */
[----:B------:R-:W-:-:S03]  /*6e9e0*/  IMAD.MOV.U32 R78, RZ, RZ, R81 ;  /* 0x000000ffff4e7224 */ /* 0x000fc600078e0051 */
[----:B------:R1:W-:Y:S01]  /*6e9f0*/  STL [R1+0x32f0], R85 ;  /* 0x0032f05501007387 */ /* 0x0003e20000100800 */
[----:B------:R-:W2:Y:S02]  /*6ea00*/  LDL.LU R87, [R1+0x3378] ;  /* 0x0033780001577983 */ /* 0x000ea40000300800 */
[----:B------:R-:W-:Y:S02]  /*6ea10*/  IMAD.MOV.U32 R79, RZ, RZ, R85 ;  /* 0x000000ffff4f7224 */ /* 0x000fe400078e0055 */
[----:B------:R-:W2:Y:S03]  /*6ea20*/  LDL.LU R86, [R1+0x337c] ;  /* 0x00337c0001567983 */ /* 0x000ea60000300800 */
[----:B------:R1:W-:Y:S04]  /*6ea30*/  LDGSTS.E [R3+0x20800], [R78.64], P1 ;  /* 0x208000004e037fae */ /* 0x0003e80008921844 */
[----:B-1----:R-:W2:Y:S01]  /*6ea40*/  LDL.LU R85, [R1+0x3380] ;  /* 0x0033800001557983 */ /* 0x002ea20000300800 */
[----:B------:R-:W2:Y:S01]  /*6ea50*/  LDL.LU R81, [R1+0x3384] ;  /* 0x0033840001517983 */ /* 0x000ea20000300800 */
[----:B------:R-:W-:-:S02]  /*6ea60*/  IADD3 R91, P2, R91, R84, RZ ;  /* 0x000000545b5b7210 */ /* 0x000fc40007f5e0ff */
        /* <DEDUP_REMOVED lines=17> */
[----:B------:R-:W-:-:S04]  /*6eb80*/  ISETP.GT.AND P2, PT, R76, 0x6, PT ;  /* 0x000000064c00780c */ /* 0x000fc80003f44270 */
[----:B------:R-:W-:-:S04]  /*6eb90*/  SEL R77, RZ, 0x4, !P2 ;  /* 0x00000004ff4d7807 */ /* 0x000fc80005000000 */
[----:B------:R-:W-:-:S04]  /*6eba0*/  SEL R77, R77, RZ, !P0 ;  /* 0x000000ff4d4d7207 */ /* 0x000fc80004000000 */
[----:B------:R-:W-:Y:S02]  /*6ebb0*/  ISETP.NE.U32.AND P2, PT, R77, RZ, PT ;  /* 0x000000ff4d00720c */ /* 0x000fe40003f45070 */
[----:B----4-:R-:W-:-:S05]  /*6ebc0*/  IADD3 R88, P3, R88, R84, RZ ;  /* 0x0000005458587210 */ /* 0x010fca0007f7e0ff */
[----:B------:R-:W-:Y:S01]  /*6ebd0*/  IMAD.X R89, R89, 0x1, R0, P3 ;  /* 0x0000000159597824 */ /* 0x000fe200018e0600 */
[----:B------:R-:W-:Y:S01]  /*6ebe0*/  STL [R1+0x330c], R88 ;  /* 0x00330c5801007387 */ /* 0x000fe20000100800 */
[----:B---3--:R-:W-:Y:S01]  /*6ebf0*/  IADD3 R80, P4, R80, R84, RZ ;  /* 0x0000005450507210 */ /* 0x008fe20007f9e0ff */
[----:B-1----:R-:W-:Y:S02]  /*6ec00*/  IMAD.MOV.U32 R78, RZ, RZ, R88 ;  /* 0x000000ffff4e7224 */ /* 0x002fe400078e0058 */
[----:B------:R-:W-:Y:S02]  /*6ec10*/  IMAD.MOV.U32 R79, RZ, RZ, R89 ;  /* 0x000000ffff4f7224 */ /* 0x000fe400078e0059 */
[----:B------:R-:W-:Y:S01]  /*6ec20*/  IMAD.X R82, R82, 0x1, R0, P4 ;  /* 0x0000000152527824 */ /* 0x000fe200020e0600 */
[----:B------:R1:W-:Y:S01]  /*6ec30*/  STL [R1+0x3308], R89 ;  /* 0x0033085901007387 */ /* 0x0003e20000100800 */
[----:B------:R-:W-:Y:S03]  /*6ec40*/  STL [R1+0x3374], R80 ;  /* 0x0033745001007387 */ /* 0x000fe60000100800 */
[----:B------:R3:W-:Y:S04]  /*6ec50*/  LDGSTS.E [R3+0x20b00], [R78.64], P1 ;  /* 0x20b000004e037fae */ /* 0x0007e80008921844 */
[----:B------:R4:W-:Y:S04]  /*6ec60*/  STL [R1+0x3370], R82 ;  /* 0x0033705201007387 */ /* 0x0009e80000100800 */
[----:B-1----:R-:W2:Y:S01]  /*6ec70*/  LDL.LU R89, [R1+0x33f8] ;  /* 0x0033f80001597983 */ /* 0x002ea20000300800 */
[----:B------:R-:W2:Y:S02]  /*6ec80*/  LDL.LU R88, [R1+0x33fc] ;  /* 0x0033fc0001587983 */ /* 0x000ea40000300800 */
[----:B---3--:R-:W-:-:S02]  /*6ec90*/  IMAD.MOV.U32 R79, RZ, RZ, R82 ;  /* 0x000000ffff4f7224 */ /* 0x008fc400078e0052 */
[----:B------:R-:W-:Y:S01]  /*6eca0*/  IMAD.MOV.U32 R78, RZ, RZ, R80 ;  /* 0x000000ffff4e7224 */ /* 0x000fe200078e0050 */
[----:B----4-:R-:W4:Y:S01]  /*6ecb0*/  LDL.LU R82, [R1+0x3400] ;  /* 0x0034000001527983 */ /* 0x010f220000300800 */
[----:B------:R-:W4:Y:S03]  /*6ecc0*/  LDL.LU R80, [R1+0x3404] ;  /* 0x0034040001507983 */ /* 0x000f260000300800 */
[----:B------:R1:W-:Y:S01]  /*6ecd0*/  LDGSTS.E [R3+0x21800], [R78.64], P2 ;  /* 0x218000004e037fae */ /* 0x0003e20009121844 */
[-C--:B--2---:R-:W-:Y:S02]  /*6ece0*/  IADD3 R86, P1, R86, R84.reuse, RZ ;  /* 0x0000005456567210 */ /* 0x084fe40007f3e0ff */
        /* <DEDUP_REMOVED lines=21> */
[--C-:B------:R-:W-:Y:S01]  /*6ee40*/  IMAD.X R93, R93, 0x1, R0.reuse, P3 ;  /* 0x000000015d5d7824 */ /* 0x100fe200018e0600 */
[----:B------:R-:W-:Y:S01]  /*6ee50*/  SEL R77, R77, RZ, !P0 ;  /* 0x000000ff4d4d7207 */ /* 0x000fe20004000000 */
[----:B------:R-:W-:Y:S02]  /*6ee60*/  STL [R1+0x338c], R92 ;  /* 0x00338c5c01007387 */ /* 0x000fe40000100800 */
[----:B------:R-:W-:Y:S01]  /*6ee70*/  IMAD.X R91, R91, 0x1, R0, P4 ;  /* 0x000000015b5b7824 */ /* 0x000fe200020e0600 */
[----:B------:R-:W-:Y:S01]  /*6ee80*/  ISETP.NE.U32.AND P1, PT, R77, RZ, PT ;  /* 0x000000ff4d00720c */ /* 0x000fe20003f25070 */
[----:B-1----:R-:W-:-:S02]  /*6ee90*/  IMAD.MOV.U32 R78, RZ, RZ, R92 ;  /* 0x000000ffff4e7224 */ /* 0x002fc400078e005c */
        /* <DEDUP_REMOVED lines=12> */
[-C--:B------:R-:W-:Y:S02]  /*6ef60*/  IADD3 R88, P2, R88, R84.reuse, RZ ;  /* 0x0000005458587210 */ /* 0x080fe40007f5e0ff */
[----:B----4-:R-:W-:-:S03]  /*6ef70*/  IADD3 R80, P3, R80, R84, RZ ;  /* 0x0000005450507210 */ /* 0x010fc60007f7e0ff */
[----:B------:R-:W-:Y:S02]  /*6ef80*/  IMAD.X R89, R89, 0x1, R0, P2 ;  /* 0x0000000159597824 */ /* 0x000fe400010e0600 */
[----:B-1----:R-:W-:Y:S01]  /*6ef90*/  IMAD.MOV.U32 R78, RZ, RZ, R88 ;  /* 0x000000ffff4e7224 */ /* 0x002fe200078e0058 */
[----:B------:R-:W-:Y:S01]  /*6efa0*/  STL [R1+0x33fc], R88 ;  /* 0x0033fc5801007387 */ /* 0x000fe20000100800 */
[----:B------:R-:W-:Y:S02]  /*6efb0*/  IMAD.X R82, R82, 0x1, R0, P3 ;  /* 0x0000000152527824 */ /* 0x000fe400018e0600 */
[----:B------:R-:W-:Y:S01]  /*6efc0*/  IMAD.MOV.U32 R79, RZ, RZ, R89 ;  /* 0x000000ffff4f7224 */ /* 0x000fe200078e0059 */
[----:B------:R1:W-:Y:S01]  /*6efd0*/  STL [R1+0x33f8], R89 ;  /* 0x0033f85901007387 */ /* 0x0003e20000100800 */
[----:B------:R-:W-:Y:S02]  /*6efe0*/  STL [R1+0x3404], R80 ;  /* 0x0034045001007387 */ /* 0x000fe40000100800 */
[----:B------:R4:W-:Y:S01]  /*6eff0*/  STL [R1+0x3400], R82 ;  /* 0x0034005201007387 */ /* 0x0009e20000100800 */
[----:B------:R4:W-:Y:S04]  /*6f000*/  LDGSTS.E [R3+0x22900], [R78.64], P1 ;  /* 0x229000004e037fae */ /* 0x0009e80008921844 */
[----:B-1----:R-:W2:Y:S01]  /*6f010*/  LDL.LU R89, [R1+0x3488] ;  /* 0x0034880001597983 */ /* 0x002ea20000300800 */
[----:B------:R-:W2:Y:S02]  /*6f020*/  LDL.LU R88, [R1+0x348c] ;  /* 0x00348c0001587983 */ /* 0x000ea40000300800 */
[----:B----4-:R-:W-:-:S02]  /*6f030*/  IMAD.MOV.U32 R79, RZ, RZ, R82 ;  /* 0x000000ffff4f7224 */ /* 0x010fc400078e0052 */
[----:B------:R-:W-:Y:S01]  /*6f040*/  IMAD.MOV.U32 R78, RZ, RZ, R80 ;  /* 0x000000ffff4e7224 */ /* 0x000fe200078e0050 */
[----:B------:R-:W2:Y:S01]  /*6f050*/  LDL.LU R82, [R1+0x34f0] ;  /* 0x0034f00001527983 */ /* 0x000ea20000300800 */
[----:B------:R-:W2:Y:S03]  /*6f060*/  LDL.LU R80, [R1+0x34f4] ;  /* 0x0034f40001507983 */ /* 0x000ea60000300800 */
[----:B------:R1:W-:Y:S01]  /*6f070*/  LDGSTS.E [R3+0x22a00], [R78.64], P1 ;  /* 0x22a000004e037fae */ /* 0x0003e20008921844 */
[----:B---3--:R-:W-:-:S05]  /*6f080*/  IADD3 R86, P3, R86, R84, RZ ;  /* 0x0000005456567210 */ /* 0x008fca0007f7e0ff */
        /* <DEDUP_REMOVED lines=10> */
[----:B-1----:R-:W4:Y:S01]  /*6f130*/  LDL.LU R87, [R1+0x34f8] ;  /* 0x0034f80001577983 */ /* 0x002f220000300800 */
[----:B------:R-:W4:Y:S02]  /*6f140*/  LDL.LU R86, [R1+0x34fc] ;  /* 0x0034fc0001567983 */ /* 0x000f240000300800 */
[----:B---3--:R-:W-:-:S02]  /*6f150*/  IMAD.MOV.U32 R79, RZ, RZ, R85 ;  /* 0x000000ffff4f7224 */ /* 0x008fc400078e0055 */
[----:B------:R-:W-:Y:S01]  /*6f160*/  IMAD.MOV.U32 R78, RZ, RZ, R81 ;  /* 0x000000ffff4e7224 */ /* 0x000fe200078e0051 */
[----:B------:R-:W3:Y:S01]  /*6f170*/  LDL.LU R85, [R1+0x3500] ;  /* 0x0035000001557983 */ /* 0x000ee20000300800 */
[----:B------:R-:W3:Y:S01]  /*6f180*/  LDL.LU R81, [R1+0x3504] ;  /* 0x0035040001517983 */ /* 0x000ee20000300800 */
[----:B------:R-:W-:-:S04]  /*6f190*/  ISETP.GT.AND P2, PT, R76, 0xe, PT ;  /* 0x0000000e4c00780c */ /* 0x000fc80003f44270 */
[----:B------:R-:W-:-:S04]  /*6f1a0*/  SEL R77, RZ, 0x4, !P2 ;  /* 0x00000004ff4d7807 */ /* 0x000fc80005000000 */
[----:B------:R-:W-:Y:S02]  /*6f1b0*/  SEL R77, R77, RZ, !P0 ;  /* 0x000000ff4d4d7207 */ /* 0x000fe40004000000 */
[-C--:B------:R-:W-:Y:S02]  /*6f1c0*/  IADD3 R92, P1, R92, R84.reuse, RZ ;  /* 0x000000545c5c7210 */ /* 0x080fe40007f3e0ff */
[----:B------:R-:W-:Y:S02]  /*6f1d0*/  ISETP.NE.U32.AND P2, PT, R77, RZ, PT ;  /* 0x000000ff4d00720c */ /* 0x000fe40003f45070 */
[----:B------:R-:W-:Y:S01]  /*6f1e0*/  IADD3 R90, P3, R90, R84, RZ ;  /* 0x000000545a5a7210 */ /* 0x000fe20007f7e0ff */
[--C-:B------:R-:W-:Y:S01]  /*6f1f0*/  IMAD.X R93, R93, 0x1, R0.reuse, P1 ;  /* 0x000000015d5d7824 */ /* 0x100fe200008e0600 */
[----:B------:R-:W-:Y:S03]  /*6f200*/  STL [R1+0x347c], R92 ;  /* 0x00347c5c01007387 */ /* 0x000fe60000100800 */
[----:B------:R-:W-:Y:S01]  /*6f210*/  IMAD.X R91, R91, 0x1, R0, P3 ;  /* 0x000000015b5b7824 */ /* 0x000fe200018e0600 */
[----:B------:R1:W-:Y:S01]  /*6f220*/  STL [R1+0x3478], R93 ;  /* 0x0034785d01007387 */ /* 0x0003e20000100800 */
[----:B------:R-:W-:Y:S03]  /*6f230*/  STL [R1+0x3484], R90 ;  /* 0x0034845a01007387 */ /* 0x000fe60000100800 */
[----:B------:R1:W-:Y:S04]  /*6f240*/  STL [R1+0x3480], R91 ;  /* 0x0034805b01007387 */ /* 0x0003e80000100800 */
[----:B------:R1:W-:Y:S02]  /*6f250*/  LDGSTS.E [R3+0x23800], [R78.64], P2 ;  /* 0x238000004e037fae */ /* 0x0003e40009121844 */
[----:B-1----:R-:W-:-:S02]  /*6f260*/  IMAD.MOV.U32 R79, RZ, RZ, R93 ;  /* 0x000000ffff4f7224 */ /* 0x002fc400078e005d */
[----:B------:R-:W-:Y:S01]  /*6f270*/  IMAD.MOV.U32 R78, RZ, RZ, R92 ;  /* 0x000000ffff4e7224 */ /* 0x000fe200078e005c */
[----:B------:R-:W3:Y:S01]  /*6f280*/  LDL.LU R93, [R1+0x3508] ;  /* 0x00350800015d7983 */ /* 0x000ee20000300800 */
[----:B------:R-:W3:Y:S03]  /*6f290*/  LDL.LU R92, [R1+0x350c] ;  /* 0x00350c00015c7983 */ /* 0x000ee60000300800 */
[----:B------:R1:W-:Y:S02]  /*6f2a0*/  LDGSTS.E [R3+0x23900], [R78.64], P2 ;  /* 0x239000004e037fae */ /* 0x0003e40009121844 */
[----:B-1----:R-:W-:Y:S02]  /*6f2b0*/  IMAD.MOV.U32 R78, RZ, RZ, R90 ;  /* 0x000000ffff4e7224 */ /* 0x002fe400078e005a */
[----:B------:R-:W-:Y:S02]  /*6f2c0*/  IMAD.MOV.U32 R79, RZ, RZ, R91 ;  /* 0x000000ffff4f7224 */ /* 0x000fe400078e005b */
[----:B------:R-:W3:Y:S01]  /*6f2d0*/  LDL.LU R91, [R1+0x3570] ;  /* 0x00357000015b7983 */ /* 0x000ee20000300800 */
[----:B------:R-:W3:Y:S03]  /*6f2e0*/  LDL.LU R90, [R1+0x3574] ;  /* 0x00357400015a7983 */ /* 0x000ee60000300800 */
[----:B------:R1:W-:Y:S01]  /*6f2f0*/  LDGSTS.E [R3+0x23a00], [R78.64], P2 ;  /* 0x23a000004e037fae */ /* 0x0003e20009121844 */
[----:B------:R-:W-:-:S04]  /*6f300*/  ISETP.GT.AND P1, PT, R76, 0x12, PT ;  /* 0x000000124c00780c */ /* 0x000fc80003f24270 */
[----:B------:R-:W-:-:S04]  /*6f310*/  SEL R77, RZ, 0x4, !P1 ;  /* 0x00000004ff4d7807 */ /* 0x000fc80004800000 */
[----:B------:R-:W-:-:S04]  /*6f320*/  SEL R77, R77, RZ, !P0 ;  /* 0x000000ff4d4d7207 */ /* 0x000fc80004000000 */
[----:B------:R-:W-:Y:S02]  /*6f330*/  ISETP.NE.U32.AND P1, PT, R77, RZ, PT ;  /* 0x000000ff4d00720c */ /* 0x000fe40003f25070 */
[----:B--2---:R-:W-:-:S05]  /*6f340*/  IADD3 R88, P3, R88, R84, RZ ;  /* 0x0000005458587210 */ /* 0x004fca0007f7e0ff */
        /* <DEDUP_REMOVED lines=9> */
[----:B--2---:R-:W3:Y:S01]  /*6f3e0*/  LDL.LU R89, [R1+0x3578] ;  /* 0x0035780001597983 */ /* 0x004ee20000300800 */
[----:B------:R-:W3:Y:S03]  /*6f3f0*/  LDL.LU R88, [R1+0x357c] ;  /* 0x00357c0001587983 */ /* 0x000ee60000300800 */
[----:B------:R1:W-:Y:S02]  /*6f400*/  LDGSTS.E [R3+0x23b00], [R78.64], P2 ;  /* 0x23b000004e037fae */ /* 0x0003e40009121844 */
[----:B-1----:R-:W-:-:S02]  /*6f410*/  IMAD.MOV.U32 R79, RZ, RZ, R82 ;  /* 0x000000ffff4f7224 */ /* 0x002fc400078e0052 */
[----:B------:R-:W-:Y:S01]  /*6f420*/  IMAD.MOV.U32 R78, RZ, RZ, R80 ;  /* 0x000000ffff4e7224 */ /* 0x000fe200078e0050 */
[----:B------:R-:W3:Y:S01]  /*6f430*/  LDL.LU R82, [R1+0x3580] ;  /* 0x0035800001527983 */ /* 0x000ee20000300800 */
[----:B------:R-:W3:Y:S03]  /*6f440*/  LDL.LU R80, [R1+0x3584] ;  /* 0x0035840001507983 */ /* 0x000ee60000300800 */
[----:B------:R1:W-:Y:S01]  /*6f450*/  LDGSTS.E [R3+0x24800], [R78.64], P1 ;  /* 0x248000004e037fae */ /* 0x0003e20008921844 */
[-C--:B----4-:R-:W-:Y:S02]  /*6f460*/  IADD3 R86, P2, R86, R84.reuse, RZ ;  /* 0x0000005456567210 */ /* 0x090fe40007f5e0ff */
[----:B---3--:R-:W-:-:S03]  /*6f470*/  IADD3 R81, P3, R81, R84, RZ ;  /* 0x0000005451517210 */ /* 0x008fc60007f7e0ff */
        /* <DEDUP_REMOVED lines=16> */
[----:B------:R1:W-:Y:S02]  /*6f580*/  LDGSTS.E [R3+0x24a00], [R78.64], P1 ;  /* 0x24a000004e037fae */ /* 0x0003e40008921844 */
[----:B------:R-:W-:Y:S02]  /*6f590*/  SEL R77, RZ, 0x4, !P2 ;  /* 0x00000004ff4d7807 */ /* 0x000fe40005000000 */
[----:B------:R-:W-:Y:S02]  /*6f5a0*/  IADD3 R92, P3, R92, R84, RZ ;  /* 0x000000545c5c7210 */ /* 0x000fe40007f7e0ff */
[----:B------:R-:W-:-:S03]  /*6f5b0*/  SEL R77, R77, RZ, !P0 ;  /* 0x000000ff4d4d7207 */ /* 0x000fc60004000000 */
[----:B------:R-:W-:Y:S02]  /*6f5c0*/  IMAD.X R93, R93, 0x1, R0, P3 ;  /* 0x000000015d5d7824 */ /* 0x000fe400018e0600 */
[----:B-1----:R-:W-:Y:S01]  /*6f5d0*/  IMAD.MOV.U32 R78, RZ, RZ, R92 ;  /* 0x000000ffff4e7224 */ /* 0x002fe200078e005c */
[----:B------:R-:W-:Y:S01]  /*6f5e0*/  ISETP.NE.U32.AND P2, PT, R77, RZ, PT ;  /* 0x000000ff4d00720c */ /* 0x000fe20003f45070 */
[----:B------:R-:W-:Y:S01]  /*6f5f0*/  IMAD.MOV.U32 R79, RZ, RZ, R93 ;  /* 0x000000ffff4f7224 */ /* 0x000fe200078e005d */
[----:B------:R-:W-:Y:S01]  /*6f600*/  STL [R1+0x350c], R92 ;  /* 0x00350c5c01007387 */ /* 0x000fe20000100800 */
[----:B------:R1:W-:Y:S03]  /*6f610*/  STL [R1+0x3508], R93 ;  /* 0x0035085d01007387 */ /* 0x0003e60000100800 */
[----:B------:R1:W-:Y:S01]  /*6f620*/  LDGSTS.E [R3+0x24b00], [R78.64], P1 ;  /* 0x24b000004e037fae */ /* 0x0003e20008921844 */
[----:B------:R-:W-:-:S05]  /*6f630*/  IADD3 R90, P4, R90, R84, RZ ;  /* 0x000000545a5a7210 */ /* 0x000fca0007f9e0ff */
[----:B------:R-:W-:Y:S01]  /*6f640*/  IMAD.X R91, R91, 0x1, R0, P4 ;  /* 0x000000015b5b7824 */ /* 0x000fe200020e0600 */
[----:B------:R-:W-:Y:S01]  /*6f650*/  STL [R1+0x3574], R90 ;  /* 0x0035745a01007387 */ /* 0x000fe20000100800 */
[----:B-1----:R-:W-:Y:S02]  /*6f660*/  IMAD.MOV.U32 R78, RZ, RZ, R90 ;  /* 0x000000ffff4e7224 */ /* 0x002fe400078e005a */
[----:B------:R-:W-:Y:S01]  /*6f670*/  IMAD.MOV.U32 R79, RZ, RZ, R91 ;  /* 0x000000ffff4f7224 */ /* 0x000fe200078e005b */
[----:B------:R-:W-:Y:S01]  /*6f680*/  STL [R1+0x3570], R91 ;  /* 0x0035705b01007387 */ /* 0x000fe20000100800 */
[----:B------:R-:W4:Y:S02]  /*6f690*/  LDL.LU R95, [R1+0x35f8] ;  /* 0x0035f800015f7983 */ /* 0x000f240000300800 */
[----:B------:R-:W4:Y:S02]  /*6f6a0*/  LDL.LU R94, [R1+0x35fc] ;  /* 0x0035fc00015e7983 */ /* 0x000f240000300800 */
[----:B------:R-:W4:Y:S01]  /*6f6b0*/  LDL.LU R93, [R1+0x3600] ;  /* 0x00360000015d7983 */ /* 0x000f220000300800 */
[----:B------:R1:W-:Y:S04]  /*6f6c0*/  LDGSTS.E [R3+0x25800], [R78.64], P2 ;  /* 0x258000004e037fae */ /* 0x0003e80009121844 */
[----:B------:R-:W4:Y:S01]  /*6f6d0*/  LDL.LU R92, [R1+0x3604] ;  /* 0x00360400015c7983 */ /* 0x000f220000300800 */
        /* <DEDUP_REMOVED lines=20> */
[----:B--2---:R-:W-:-:S05]  /*6f820*/  IADD3 R86, P3, R86, R84, RZ ;  /* 0x0000005456567210 */ /* 0x004fca0007f7e0ff */
        /* <DEDUP_REMOVED lines=12> */
[----:B----4-:R-:W-:-:S02]  /*6f8f0*/  IMAD.MOV.U32 R79, RZ, RZ, R85 ;  /* 0x000000ffff4f7224 */ /* 0x010fc400078e0055 */
[----:B------:R-:W-:Y:S01]  /*6f900*/  IMAD.MOV.U32 R78, RZ, RZ, R81 ;  /* 0x000000ffff4e7224 */ /* 0x000fe200078e0051 */
[----:B--2---:R-:W4:Y:S01]  /*6f910*/  LDL.LU R85, [R1+0x3688] ;  /* 0x0036880001557983 */ /* 0x004f220000300800 */
[----:B------:R-:W4:Y:S01]  /*6f920*/  LDL.LU R81, [R1+0x368c] ;  /* 0x00368c0001517983 */ /* 0x000f220000300800 */
[----:B------:R-:W-:-:S04]  /*6f930*/  ISETP.GT.AND P1, PT, R76, 0x1a, PT ;  /* 0x0000001a4c00780c */ /* 0x000fc80003f24270 */
[----:B------:R-:W-:-:S04]  /*6f940*/  SEL R77, RZ, 0x4, !P1 ;  /* 0x00000004ff4d7807 */ /* 0x000fc80004800000 */
[----:B------:R-:W-:-:S04]  /*6f950*/  SEL R77, R77, RZ, !P0 ;  /* 0x000000ff4d4d7207 */ /* 0x000fc80004000000 */
[----:B------:R-:W-:Y:S02]  /*6f960*/  ISETP.NE.U32.AND P1, PT, R77, RZ, PT ;  /* 0x000000ff4d00720c */ /* 0x000fe40003f25070 */
[-C--:B------:R-:W-:Y:S02]  /*6f970*/  IADD3 R94, P2, R94, R84.reuse, RZ ;  /* 0x000000545e5e7210 */ /* 0x080fe40007f5e0ff */
[----:B------:R-:W-:-:S03]  /*6f980*/  IADD3 R92, P3, R92, R84, RZ ;  /* 0x000000545c5c7210 */ /* 0x000fc60007f7e0ff */
[----:B------:R-:W-:-:S06]  /*6f990*/  IMAD.X R95, R95, 0x1, R0, P2 ;  /* 0x000000015f5f7824 */ /* 0x000fcc00010e0600 */
[----:B------:R1:W-:Y:S01]  /*6f9a0*/  LDGSTS.E [R3+0x26800], [R78.64], P1 ;  /* 0x268000004e037fae */ /* 0x0003e20008921844 */
[----:B------:R-:W-:-:S03]  /*6f9b0*/  IMAD.X R93, R93, 0x1, R0, P3 ;  /* 0x000000015d5d7824 */ /* 0x000fc600018e0600 */
[----:B------:R-:W-:Y:S01]  /*6f9c0*/  STL [R1+0x35fc], R94 ;  /* 0x0035fc5e01007387 */ /* 0x000fe20000100800 */
[----:B------:R-:W-:Y:S02]  /*6f9d0*/  STL [R1+0x35f8], R95 ;  /* 0x0035f85f01007387 */ /* 0x000fe40000100800 */
[----:B-1----:R-:W-:Y:S02]  /*6f9e0*/  IMAD.MOV.U32 R78, RZ, RZ, R94 ;  /* 0x000000ffff4e7224 */ /* 0x002fe400078e005e */
[----:B------:R-:W-:Y:S01]  /*6f9f0*/  IMAD.MOV.U32 R79, RZ, RZ, R95 ;  /* 0x000000ffff4f7224 */ /* 0x000fe200078e005f */
[----:B------:R-:W-:Y:S04]  /*6fa00*/  STL [R1+0x3604], R92 ;  /* 0x0036045c01007387 */ /* 0x000fe80000100800 */
[----:B------:R1:W-:Y:S01]  /*6fa10*/  LDGSTS.E [R3+0x26900], [R78.64], P1 ;  /* 0x269000004e037fae */ /* 0x0003e20008921844 */
        /* <DEDUP_REMOVED lines=21> */
[----:B------:R1:W-:Y:S01]  /*6fb70*/  STL [R1+0x3674], R90 ;  /* 0x0036745a01007387 */ /* 0x0003e20000100800 */
        /* <DEDUP_REMOVED lines=10> */
[----:B------:R-:W-:Y:S02]  /*6fc20*/  IMAD.MOV.U32 R79, RZ, RZ, R89 ;  /* 0x000000ffff4f7224 */ /* 0x000fe400078e0059 */
[----:B-1----:R-:W2:Y:S04]  /*6fc30*/  LDL.LU R89, [R1+0x3320] ;  /* 0x0033200001597983 */ /* 0x002ea80000300800 */
[----:B------:R1:W-:Y:S01]  /*6fc40*/  LDGSTS.E [R3+0x27900], [R78.64], P2 ;  /* 0x279000004e037fae */ /* 0x0003e20009121844 */
[-C--:B---3--:R-:W-:Y:S02]  /*6fc50*/  IADD3 R86, P1, R86, R84.reuse, RZ ;  /* 0x0000005456567210 */ /* 0x088fe40007f3e0ff */
        /* <DEDUP_REMOVED lines=8> */
[----:B------:R3:W-:Y:S02]  /*6fce0*/  STL [R1+0x3688], R85 ;  /* 0x0036885501007387 */ /* 0x0007e40000100800 */
[----:B------:R-:W4:Y:S01]  /*6fcf0*/  LDL.LU R88, [R1+0x3328] ;  /* 0x0033280001587983 */ /* 0x000f220000300800 */
[----:B------:R3:W-:Y:S04]  /*6fd00*/  LDGSTS.E [R3+0x27a00], [R78.64], P2 ;  /* 0x27a000004e037fae */ /* 0x0007e80009121844 */
[----:B-1----:R-:W4:Y:S01]  /*6fd10*/  LDL.LU R87, [R1+0x332c] ;  /* 0x00332c0001577983 */ /* 0x002f220000300800 */
[----:B---3--:R-:W-:-:S02]  /*6fd20*/  IMAD.MOV.U32 R79, RZ, RZ, R85 ;  /* 0x000000ffff4f7224 */ /* 0x008fc400078e0055 */
[----:B------:R-:W-:Y:S01]  /*6fd30*/  IMAD.MOV.U32 R78, RZ, RZ, R81 ;  /* 0x000000ffff4e7224 */ /* 0x000fe200078e0051 */
[----:B------:R-:W3:Y:S01]  /*6fd40*/  LDL.LU R85, [R1+0x3390] ;  /* 0x0033900001557983 */ /* 0x000ee20000300800 */
        /* <DEDUP_REMOVED lines=15> */
[----:B------:R-:W-:Y:S01]  /*6fe40*/  IMAD.MOV.U32 R78, RZ, RZ, R80 ;  /* 0x000000ffff4e7224 */ /* 0x000fe200078e0050 */
[----:B------:R-:W-:-:S04]  /*6fe50*/  IADD3 R90, P2, R90, R84, RZ ;  /* 0x000000545a5a7210 */ /* 0x000fc80007f5e0ff */
[----:B------:R1:W-:Y:S04]  /*6fe60*/  LDGSTS.E [R3+0x20c00], [R78.64], P1 ;  /* 0x20c000004e037fae */ /* 0x0003e80008921844 */
[----:B-1----:R-:W2:Y:S01]  /*6fe70*/  LDL.LU R82, [R1+0x33a0] ;  /* 0x0033a00001527983 */ /* 0x002ea20000300800 */
[----:B------:R-:W2:Y:S01]  /*6fe80*/  LDL.LU R80, [R1+0x33a4] ;  /* 0x0033a40001507983 */ /* 0x000ea20000300800 */
[----:B------:R-:W-:Y:S01]  /*6fe90*/  IADD3 R77, P3, R77, R84, RZ ;  /* 0x000000544d4d7210 */ /* 0x000fe20007f7e0ff */
[--C-:B------:R-:W-:Y:S01]  /*6fea0*/  IMAD.X R91, R91, 0x1, R0.reuse, P2 ;  /* 0x000000015b5b7824 */ /* 0x100fe200010e0600 */
[----:B------:R-:W-:Y:S03]  /*6feb0*/  STL [R1+0x331c], R90 ;  /* 0x00331c5a01007387 */ /* 0x000fe60000100800 */
[----:B------:R-:W-:Y:S01]  /*6fec0*/  IMAD.X R89, R89, 0x1, R0, P3 ;  /* 0x0000000159597824 */ /* 0x000fe200018e0600 */
[----:B------:R1:W-:Y:S01]  /*6fed0*/  STL [R1+0x3318], R91 ;  /* 0x0033185b01007387 */ /* 0x0003e20000100800 */
[----:B------:R-:W-:-:S02]  /*6fee0*/  IMAD.MOV.U32 R78, RZ, RZ, R90 ;  /* 0x000000ffff4e7224 */ /* 0x000fc400078e005a */
[----:B------:R-:W-:Y:S02]  /*6fef0*/  IMAD.MOV.U32 R79, RZ, RZ, R91 ;  /* 0x000000ffff4f7224 */ /* 0x000fe400078e005b */
[----:B------:R-:W-:Y:S01]  /*6ff00*/  STL [R1+0x3324], R77 ;  /* 0x0033244d01007387 */ /* 0x000fe20000100800 */
[----:B------:R1:W-:Y:S01]  /*6ff10*/  STL [R1+0x3320], R89 ;  /* 0x0033205901007387 */ /* 0x0003e20000100800 */
[----:B------:R-:W2:Y:S03]  /*6ff20*/  LDL.LU R92, [R1+0x33a8] ;  /* 0x0033a800015c7983 */ /* 0x000ea60000300800 */
[----:B------:R1:W-:Y:S04]  /*6ff30*/  LDGSTS.E [R3+0x20d00], [R78.64], P1 ;  /* 0x20d000004e037fae */ /* 0x0003e80008921844 */
[----:B-1----:R-:W2:Y:S01]  /*6ff40*/  LDL.LU R91, [R1+0x33ac] ;  /* 0x0033ac00015b7983 */ /* 0x002ea20000300800 */
[----:B------:R-:W2:Y:S02]  /*6ff50*/  LDL.LU R90, [R1+0x3410] ;  /* 0x00341000015a7983 */ /* 0x000ea40000300800 */
[----:B------:R-:W-:-:S02]  /*6ff60*/  IMAD.MOV.U32 R79, RZ, RZ, R89 ;  /* 0x000000ffff4f7224 */ /* 0x000fc400078e0059 */
[----:B------:R-:W-:Y:S01]  /*6ff70*/  IMAD.MOV.U32 R78, RZ, RZ, R77 ;  /* 0x000000ffff4e7224 */ /* 0x000fe200078e004d */
[----:B------:R-:W2:Y:S04]  /*6ff80*/  LDL.LU R89, [R1+0x3414] ;  /* 0x0034140001597983 */ /* 0x000ea80000300800 */
        /* <DEDUP_REMOVED lines=66> */
[--C-:B------:R-:W-:Y:S01]  /*703b0*/  IMAD.X R88, R88, 0x1, R0.reuse, P2 ;  /* 0x0000000158587824 */ /* 0x100fe200010e0600 */
        /* <DEDUP_REMOVED lines=12> */
[----:B------:R-:W4:Y:S01]  /*70480*/  LDL.LU R85, [R1+0x3510] ;  /* 0x0035100001557983 */ /* 0x000f220000300800 */
[----:B------:R-:W4:Y:S01]  /*70490*/  LDL.LU R81, [R1+0x3514] ;  /* 0x0035140001517983 */ /* 0x000f220000300800 */
[----:B------:R-:W-:Y:S02]  /*704a0*/  ISETP.GT.AND P2, PT, R76, 0xf, PT ;  /* 0x0000000f4c00780c */ /* 0x000fe40003f44270 */
[----:B------:R1:W-:Y:S02]  /*704b0*/  LDGSTS.E [R3+0x22e00], [R78.64], P1 ;  /* 0x22e000004e037fae */ /* 0x0003e40008921844 */
[----:B------:R-:W-:-:S04]  /*704c0*/  SEL R77, RZ, 0x4, !P2 ;  /* 0x00000004ff4d7807 */ /* 0x000fc80005000000 */
[----:B------:R-:W-:-:S04]  /*704d0*/  SEL R77, R77, RZ, !P0 ;  /* 0x000000ff4d4d7207 */ /* 0x000fc80004000000 */
[----:B------:R-:W-:Y:S02]  /*704e0*/  ISETP.NE.U32.AND P2, PT, R77, RZ, PT ;  /* 0x000000ff4d00720c */ /* 0x000fe40003f45070 */
[-C--:B---3--:R-:W-:Y:S02]  /*704f0*/  IADD3 R83, P3, R83, R84.reuse, RZ ;  /* 0x0000005453537210 */ /* 0x088fe40007f7e0ff */
        /* <DEDUP_REMOVED lines=10> */
[----:B---3--:R-:W3:Y:S01]  /*705a0*/  LDL.LU R86, [R1+0x3518] ;  /* 0x0035180001567983 */ /* 0x008ee20000300800 */
[----:B------:R-:W3:Y:S02]  /*705b0*/  LDL.LU R83, [R1+0x351c] ;  /* 0x00351c0001537983 */ /* 0x000ee40000300800 */
[----:B-1----:R-:W-:-:S02]  /*705c0*/  IMAD.MOV.U32 R79, RZ, RZ, R82 ;  /* 0x000000ffff4f7224 */ /* 0x002fc400078e0052 */
        /* <DEDUP_REMOVED lines=9> */
[----:B------:R-:W-:-:S02]  /*70660*/  IMAD.X R90, R90, 0x1, R0, P3 ;  /* 0x000000015a5a7824 */ /* 0x000fc400018e0600 */
[----:B-1----:R-:W-:Y:S02]  /*70670*/  IMAD.MOV.U32 R78, RZ, RZ, R91 ;  /* 0x000000ffff4e7224 */ /* 0x002fe400078e005b */
[----:B------:R-:W-:Y:S01]  /*70680*/  IMAD.MOV.U32 R79, RZ, RZ, R92 ;  /* 0x000000ffff4f7224 */ /* 0x000fe200078e005c */
[----:B------:R-:W-:Y:S01]  /*70690*/  STL [R1+0x34a4], R89 ;  /* 0x0034a45901007387 */ /* 0x000fe20000100800 */
[----:B------:R1:W-:Y:S03]  /*706a0*/  STL [R1+0x34a0], R90 ;  /* 0x0034a05a01007387 */ /* 0x0003e60000100800 */
[----:B------:R-:W3:Y:S01]  /*706b0*/  LDL.LU R92, [R1+0x3528] ;  /* 0x00352800015c7983 */ /* 0x000ee20000300800 */
[----:B------:R-:W3:Y:S03]  /*706c0*/  LDL.LU R91, [R1+0x352c] ;  /* 0x00352c00015b7983 */ /* 0x000ee60000300800 */
[----:B------:R1:W-:Y:S02]  /*706d0*/  LDGSTS.E [R3+0x23d00], [R78.64], P2 ;  /* 0x23d000004e037fae */ /* 0x0003e40009121844 */
[----:B-1----:R-:W-:-:S02]  /*706e0*/  IMAD.MOV.U32 R78, RZ, RZ, R89 ;  /* 0x000000ffff4e7224 */ /* 0x002fc400078e0059 */
[----:B------:R-:W-:Y:S02]  /*706f0*/  IMAD.MOV.U32 R79, RZ, RZ, R90 ;  /* 0x000000ffff4f7224 */ /* 0x000fe400078e005a */
[----:B------:R-:W3:Y:S01]  /*70700*/  LDL.LU R90, [R1+0x3590] ;  /* 0x00359000015a7983 */ /* 0x000ee20000300800 */
[----:B------:R-:W3:Y:S03]  /*70710*/  LDL.LU R89, [R1+0x3594] ;  /* 0x0035940001597983 */ /* 0x000ee60000300800 */
        /* <DEDUP_REMOVED lines=21> */
[----:B------:R-:W-:Y:S11]  /*70870*/  ISETP.NE.U32.AND P1, PT, R77, RZ, PT ;  /* 0x000000ff4d00720c */ /* 0x000ff60003f25070 */
[----:B------:R-:W-:Y:S02]  /*70880*/  @!UPT UIADD3 URZ, URZ, URZ, URZ ;  /* 0x0000003f3f3ff290 */ /* 0x000fe4000fffe03f */
[----:B------:R1:W-:Y:S01]  /*70890*/  LDGSTS.E [R3+0x24c00], [R78.64], P1 ;  /* 0x24c000004e037fae */ /* 0x0003e20008921844 */
[----:B---3--:R-:W-:-:S05]  /*708a0*/  IADD3 R83, P2, R83, R84, RZ ;  /* 0x0000005453537210 */ /* 0x008fca0007f5e0ff */
[----:B------:R-:W-:Y:S01]  /*708b0*/  IMAD.X R86, R86, 0x1, R0, P2 ;  /* 0x0000000156567824 */ /* 0x000fe200010e0600 */
[----:B------:R-:W-:Y:S01]  /*708c0*/  IADD3 R80, P3, R80, R84, RZ ;  /* 0x0000005450507210 */ /* 0x000fe20007f7e0ff */
[----:B-1----:R-:W-:Y:S02]  /*708d0*/  IMAD.MOV.U32 R78, RZ, RZ, R83 ;  /* 0x000000ffff4e7224 */ /* 0x002fe400078e0053 */
[----:B------:R-:W-:Y:S01]  /*708e0*/  IMAD.MOV.U32 R79, RZ, RZ, R86 ;  /* 0x000000ffff4f7224 */ /* 0x000fe200078e0056 */
[----:B------:R1:W-:Y:S01]  /*708f0*/  STL [R1+0x351c], R83 ;  /* 0x00351c5301007387 */ /* 0x0003e20000100800 */
[----:B------:R-:W-:Y:S02]  /*70900*/  IMAD.X R82, R82, 0x1, R0, P3 ;  /* 0x0000000152527824 */ /* 0x000fe400018e0600 */
[----:B------:R-:W-:Y:S01]  /*70910*/  STL [R1+0x3518], R86 ;  /* 0x0035185601007387 */ /* 0x000fe20000100800 */
[----:B------:R3:W-:Y:S04]  /*70920*/  STL [R1+0x3524], R80 ;  /* 0x0035245001007387 */ /* 0x0007e80000100800 */
[----:B------:R3:W-:Y:S01]  /*70930*/  LDGSTS.E [R3+0x24d00], [R78.64], P1 ;  /* 0x24d000004e037fae */ /* 0x0007e20008921844 */
[----:B------:R3:W-:Y:S03]  /*70940*/  STL [R1+0x3520], R82 ;  /* 0x0035205201007387 */ /* 0x0007e60000100800 */
[----:B-1----:R-:W3:Y:S02]  /*70950*/  LDL.LU R83, [R1+0x35a8] ;  /* 0x0035a80001537983 */ /* 0x002ee40000300800 */
[----:B---3--:R-:W-:-:S02]  /*70960*/  IMAD.MOV.U32 R78, RZ, RZ, R80 ;  /* 0x000000ffff4e7224 */ /* 0x008fc400078e0050 */
[----:B------:R-:W3:Y:S01]  /*70970*/  LDL.LU R80, [R1+0x35ac] ;  /* 0x0035ac0001507983 */ /* 0x000ee20000300800 */
[----:B------:R-:W-:Y:S02]  /*70980*/  IMAD.MOV.U32 R79, RZ, RZ, R82 ;  /* 0x000000ffff4f7224 */ /* 0x000fe400078e0052 */
[----:B------:R-:W3:Y:S02]  /*70990*/  LDL.LU R86, [R1+0x3610] ;  /* 0x0036100001567983 */ /* 0x000ee40000300800 */
[----:B------:R-:W3:Y:S01]  /*709a0*/  LDL.LU R82, [R1+0x3614] ;  /* 0x0036140001527983 */ /* 0x000ee20000300800 */
[-C--:B------:R-:W-:Y:S01]  /*709b0*/  IADD3 R91, P3, R91, R84.reuse, RZ ;  /* 0x000000545b5b7210 */ /* 0x080fe20007f7e0ff */
[----:B------:R1:W-:Y:S04]  /*709c0*/  LDGSTS.E [R3+0x24e00], [R78.64], P1 ;  /* 0x24e000004e037fae */ /* 0x0003e80008921844 */
[----:B------:R-:W-:Y:S01]  /*709d0*/  IMAD.X R92, R92, 0x1, R0, P3 ;  /* 0x000000015c5c7824 */ /* 0x000fe200018e0600 */
[----:B------:R-:W-:Y:S01]  /*709e0*/  ISETP.GT.AND P2, PT, R76, 0x17, PT ;  /* 0x000000174c00780c */ /* 0x000fe20003f44270 */
[----:B------:R-:W-:Y:S01]  /*709f0*/  STL [R1+0x352c], R91 ;  /* 0x00352c5b01007387 */ /* 0x000fe20000100800 */
[----:B------:R-:W-:Y:S01]  /*70a00*/  IADD3 R89, P4, R89, R84, RZ ;  /* 0x0000005459597210 */ /* 0x000fe20007f9e0ff */
[----:B-1----:R-:W-:-:S02]  /*70a10*/  IMAD.MOV.U32 R78, RZ, RZ, R91 ;  /* 0x000000ffff4e7224 */ /* 0x002fc400078e005b */
[----:B------:R-:W-:Y:S02]  /*70a20*/  IMAD.MOV.U32 R79, RZ, RZ, R92 ;  /* 0x000000ffff4f7224 */ /* 0x000fe400078e005c */
[----:B------:R-:W-:Y:S01]  /*70a30*/  IMAD.X R90, R90, 0x1, R0, P4 ;  /* 0x000000015a5a7824 */ /* 0x000fe200020e0600 */
[----:B------:R1:W-:Y:S01]  /*70a40*/  STL [R1+0x3528], R92 ;  /* 0x0035285c01007387 */ /* 0x0003e20000100800 */
[----:B------:R-:W-:Y:S03]  /*70a50*/  STL [R1+0x3594], R89 ;  /* 0x0035945901007387 */ /* 0x000fe60000100800 */
[----:B------:R1:W-:Y:S01]  /*70a60*/  LDGSTS.E [R3+0x24f00], [R78.64], P1 ;  /* 0x24f000004e037fae */ /* 0x0003e20008921844 */
[----:B------:R-:W-:-:S03]  /*70a70*/  SEL R77, RZ, 0x4, !P2 ;  /* 0x00000004ff4d7807 */ /* 0x000fc60005000000 */
[----:B------:R1:W-:Y:S01]  /*70a80*/  STL [R1+0x3590], R90 ;  /* 0x0035905a01007387 */ /* 0x0003e20000100800 */
[----:B------:R-:W3:Y:S02]  /*70a90*/  LDL.LU R94, [R1+0x3618] ;  /* 0x00361800015e7983 */ /* 0x000ee40000300800 */
[----:B------:R-:W3:Y:S01]  /*70aa0*/  LDL.LU R93, [R1+0x361c] ;  /* 0x00361c00015d7983 */ /* 0x000ee20000300800 */
[----:B------:R-:W-:Y:S01]  /*70ab0*/  SEL R77, R77, RZ, !P0 ;  /* 0x000000ff4d4d7207 */ /* 0x000fe20004000000 */
[----:B-1----:R-:W3:Y:S03]  /*70ac0*/  LDL.LU R92, [R1+0x3620] ;  /* 0x00362000015c7983 */ /* 0x002ee60000300800 */
[----:B------:R-:W-:Y:S01]  /*70ad0*/  ISETP.NE.U32.AND P2, PT, R77, RZ, PT ;  /* 0x000000ff4d00720c */ /* 0x000fe20003f45070 */
[----:B------:R-:W3:Y:S02]  /*70ae0*/  LDL.LU R91, [R1+0x3624] ;  /* 0x00362400015b7983 */ /* 0x000ee40000300800 */
[----:B------:R-:W-:-:S02]  /*70af0*/  IMAD.MOV.U32 R79, RZ, RZ, R90 ;  /* 0x000000ffff4f7224 */ /* 0x000fc400078e005a */
[----:B------:R-:W-:-:S08]  /*70b00*/  IMAD.MOV.U32 R78, RZ, RZ, R89 ;  /* 0x000000ffff4e7224 */ /* 0x000fd000078e0059 */
[----:B------:R1:W-:Y:S01]  /*70b10*/  LDGSTS.E [R3+0x25c00], [R78.64], P2 ;  /* 0x25c000004e037fae */ /* 0x0003e20009121844 */
[-C--:B------:R-:W-:Y:S02]  /*70b20*/  IADD3 R87, P1, R87, R84.reuse, RZ ;  /* 0x0000005457577210 */ /* 0x080fe40007f3e0ff */
[----:B----4-:R-:W-:-:S03]  /*70b30*/  IADD3 R81, P3, R81, R84, RZ ;  /* 0x0000005451517210 */ /* 0x010fc60007f7e0ff */
[--C-:B------:R-:W-:Y:S01]  /*70b40*/  IMAD.X R88, R88, 0x1, R0.reuse, P1 ;  /* 0x0000000158587824 */ /* 0x100fe200008e0600 */
[----:B------:R-:W-:Y:S01]  /*70b50*/  STL [R1+0x359c], R87 ;  /* 0x00359c5701007387 */ /* 0x000fe20000100800 */
[----:B------:R-:W-:-:S03]  /*70b60*/  IMAD.X R85, R85, 0x1, R0, P3 ;  /* 0x0000000155557824 */ /* 0x000fc600018e0600 */
[----:B------:R4:W-:Y:S01]  /*70b70*/  STL [R1+0x3598], R88 ;  /* 0x0035985801007387 */ /* 0x0009e20000100800 */
[----:B------:R4:W-:Y:S03]  /*70b80*/  STL [R1+0x35a4], R81 ;  /* 0x0035a45101007387 */ /* 0x0009e60000100800 */
[----:B------:R4:W-:Y:S01]  /*70b90*/  STL [R1+0x35a0], R85 ;  /* 0x0035a05501007387 */ /* 0x0009e20000100800 */
[----:B------:R-:W2:Y:S02]  /*70ba0*/  LDL.LU R90, [R1+0x3628] ;  /* 0x00362800015a7983 */ /* 0x000ea40000300800 */
[----:B------:R-:W2:Y:S02]  /*70bb0*/  LDL.LU R89, [R1+0x362c] ;  /* 0x00362c0001597983 */ /* 0x000ea40000300800 */
[----:B-1----:R-:W-:Y:S02]  /*70bc0*/  IMAD.MOV.U32 R78, RZ, RZ, R87 ;  /* 0x000000ffff4e7224 */ /* 0x002fe400078e0057 */
[----:B------:R-:W-:-:S02]  /*70bd0*/  IMAD.MOV.U32 R79, RZ, RZ, R88 ;  /* 0x000000ffff4f7224 */ /* 0x000fc400078e0058 */
[----:B----4-:R-:W2:Y:S04]  /*70be0*/  LDL.LU R88, [R1+0x3690] ;  /* 0x0036900001587983 */ /* 0x010ea80000300800 */
[----:B------:R1:W-:Y:S02]  /*70bf0*/  LDGSTS.E [R3+0x25d00], [R78.64], P2 ;  /* 0x25d000004e037fae */ /* 0x0003e40009121844 */
[----:B-1----:R-:W-:Y:S02]  /*70c00*/  IMAD.MOV.U32 R78, RZ, RZ, R81 ;  /* 0x000000ffff4e7224 */ /* 0x002fe400078e0051 */
[----:B------:R-:W2:Y:S01]  /*70c10*/  LDL.LU R81, [R1+0x3694] ;  /* 0x0036940001517983 */ /* 0x000ea20000300800 */
[----:B------:R-:W-:Y:S02]  /*70c20*/  IMAD.MOV.U32 R79, RZ, RZ, R85 ;  /* 0x000000ffff4f7224 */ /* 0x000fe400078e0055 */
[----:B------:R-:W2:Y:S02]  /*70c30*/  LDL.LU R87, [R1+0x3698] ;  /* 0x0036980001577983 */ /* 0x000ea40000300800 */
[----:B------:R-:W2:Y:S01]  /*70c40*/  LDL.LU R85, [R1+0x369c] ;  /* 0x00369c0001557983 */ /* 0x000ea20000300800 */
[----:B------:R-:W-:Y:S01]  /*70c50*/  ISETP.GT.AND P1, PT, R76, 0x1b, PT ;  /* 0x0000001b4c00780c */ /* 0x000fe20003f24270 */
[----:B------:R1:W-:Y:S03]  /*70c60*/  LDGSTS.E [R3+0x25e00], [R78.64], P2 ;  /* 0x25e000004e037fae */ /* 0x0003e60009121844 */
        /* <DEDUP_REMOVED lines=11> */
[----:B------:R-:W-:Y:S03]  /*70d20*/  STL [R1+0x3614], R82 ;  /* 0x0036145201007387 */ /* 0x000fe60000100800 */
[----:B------:R3:W-:Y:S04]  /*70d30*/  LDGSTS.E [R3+0x25f00], [R78.64], P2 ;  /* 0x25f000004e037fae */ /* 0x0007e80009121844 */
[----:B-1----:R-:W4:Y:S01]  /*70d40*/  LDL.LU R83, [R1+0x36a4] ;  /* 0x0036a40001537983 */ /* 0x002f220000300800 */
[----:B------:R1:W-:Y:S02]  /*70d50*/  STL [R1+0x3610], R86 ;  /* 0x0036105601007387 */ /* 0x0003e40000100800 */
[----:B------:R-:W4:Y:S02]  /*70d60*/  LDL.LU R80, [R1+0x36ac] ;  /* 0x0036ac0001507983 */ /* 0x000f240000300800 */
[----:B---3--:R-:W-:-:S02]  /*70d70*/  IMAD.MOV.U32 R79, RZ, RZ, R86 ;  /* 0x000000ffff4f7224 */ /* 0x008fc400078e0056 */
[----:B-1----:R-:W3:Y:S01]  /*70d80*/  LDL.LU R86, [R1+0x36a0] ;  /* 0x0036a00001567983 */ /* 0x002ee20000300800 */
[-C--:B------:R-:W-:Y:S01]  /*70d90*/  IADD3 R93, P2, R93, R84.reuse, RZ ;  /* 0x000000545d5d7210 */ /* 0x080fe20007f5e0ff */
[----:B------:R-:W-:Y:S02]  /*70da0*/  IMAD.MOV.U32 R78, RZ, RZ, R82 ;  /* 0x000000ffff4e7224 */ /* 0x000fe400078e0052 */
[----:B------:R-:W3:Y:S01]  /*70db0*/  LDL.LU R82, [R1+0x36a8] ;  /* 0x0036a80001527983 */ /* 0x000ee20000300800 */
[----:B------:R-:W-:Y:S01]  /*70dc0*/  IADD3 R91, P3, R91, R84, RZ ;  /* 0x000000545b5b7210 */ /* 0x000fe20007f7e0ff */
[--C-:B------:R-:W-:Y:S02]  /*70dd0*/  IMAD.X R94, R94, 0x1, R0.reuse, P2 ;  /* 0x000000015e5e7824 */ /* 0x100fe400010e0600 */
[----:B------:R1:W-:Y:S02]  /*70de0*/  LDGSTS.E [R3+0x26c00], [R78.64], P1 ;  /* 0x26c000004e037fae */ /* 0x0003e40008921844 */
[----:B------:R-:W-:-:S02]  /*70df0*/  IMAD.X R92, R92, 0x1, R0, P3 ;  /* 0x000000015c5c7824 */ /* 0x000fc400018e0600 */
[----:B-1----:R-:W-:Y:S02]  /*70e00*/  IMAD.MOV.U32 R78, RZ, RZ, R93 ;  /* 0x000000ffff4e7224 */ /* 0x002fe400078e005d */
[----:B------:R-:W-:-:S05]  /*70e10*/  IMAD.MOV.U32 R79, RZ, RZ, R94 ;  /* 0x000000ffff4f7224 */ /* 0x000fca00078e005e */
[----:B------:R1:W-:Y:S01]  /*70e20*/  LDGSTS.E [R3+0x26d00], [R78.64], P1 ;  /* 0x26d000004e037fae */ /* 0x0003e20008921844 */
[----:B------:R-:W-:Y:S01]  /*70e30*/  ISETP.GT.AND P2, PT, R76, 0x1f, PT ;  /* 0x0000001f4c00780c */ /* 0x000fe20003f44270 */
[----:B-1----:R-:W-:Y:S02]  /*70e40*/  IMAD.MOV.U32 R78, RZ, RZ, R91 ;  /* 0x000000ffff4e7224 */ /* 0x002fe400078e005b */
[----:B------:R-:W-:Y:S01]  /*70e50*/  IMAD.MOV.U32 R79, RZ, RZ, R92 ;  /* 0x000000ffff4f7224 */ /* 0x000fe200078e005c */
[----:B------:R-:W-:-:S04]  /*70e60*/  SEL R77, RZ, 0x4, !P2 ;  /* 0x00000004ff4d7807 */ /* 0x000fc80005000000 */
[----:B------:R1:W-:Y:S04]  /*70e70*/  LDGSTS.E [R3+0x26e00], [R78.64], P1 ;  /* 0x26e000004e037fae */ /* 0x0003e80008921844 */
[----:B------:R-:W-:Y:S01]  /*70e80*/  STL [R1+0x361c], R93 ;  /* 0x00361c5d01007387 */ /* 0x000fe20000100800 */
[----:B------:R-:W-:Y:S01]  /*70e90*/  SEL R77, R77, RZ, !P0 ;  /* 0x000000ff4d4d7207 */ /* 0x000fe20004000000 */
[----:B------:R-:W-:Y:S02]  /*70ea0*/  STL [R1+0x3618], R94 ;  /* 0x0036185e01007387 */ /* 0x000fe40000100800 */
[----:B------:R-:W-:Y:S01]  /*70eb0*/  STL [R1+0x3624], R91 ;  /* 0x0036245b01007387 */ /* 0x000fe20000100800 */
[----:B------:R-:W-:Y:S01]  /*70ec0*/  STL [R1+0x3620], R92 ;  /* 0x0036205c01007387 */ /* 0x000fe20000100800 */
[----:B------:R-:W-:-:S02]  /*70ed0*/  ISETP.NE.U32.AND P2, PT, R77, RZ, PT ;  /* 0x000000ff4d00720c */ /* 0x000fc40003f45070 */
[----:B--2---:R-:W-:-:S05]  /*70ee0*/  IADD3 R89, P3, R89, R84, RZ ;  /* 0x0000005459597210 */ /* 0x004fca0007f7e0ff */
[----:B------:R-:W-:Y:S02]  /*70ef0*/  IMAD.X R90, R90, 0x1, R0, P3 ;  /* 0x000000015a5a7824 */ /* 0x000fe400018e0600 */
[----:B-1----:R-:W-:Y:S02]  /*70f00*/  IMAD.MOV.U32 R78, RZ, RZ, R89 ;  /* 0x000000ffff4e7224 */ /* 0x002fe400078e0059 */
[----:B------:R-:W-:-:S05]  /*70f10*/  IMAD.MOV.U32 R79, RZ, RZ, R90 ;  /* 0x000000ffff4f7224 */ /* 0x000fca00078e005a */
[----:B------:R1:W-:Y:S01]  /*70f20*/  LDGSTS.E [R3+0x26f00], [R78.64], P1 ;  /* 0x26f000004e037fae */ /* 0x0003e20008921844 */
[----:B------:R-:W-:-:S03]  /*70f30*/  IADD3 R81, P1, R81, R84, RZ ;  /* 0x0000005451517210 */ /* 0x000fc60007f3e0ff */
[----:B------:R-:W-:Y:S01]  /*70f40*/  STL [R1+0x362c], R89 ;  /* 0x00362c5901007387 */ /* 0x000fe20000100800 */
[----:B------:R-:W-:Y:S01]  /*70f50*/  STL [R1+0x3628], R90 ;  /* 0x0036285a01007387 */ /* 0x000fe20000100800 */
[----:B------:R-:W-:Y:S01]  /*70f60*/  IADD3 R85, P3, R85, R84, RZ ;  /* 0x0000005455557210 */ /* 0x000fe20007f7e0ff */
[----:B------:R-:W2:Y:S02]  /*70f70*/  LDL.LU R77, [R1+0x36b4] ;  /* 0x0036b400014d7983 */ /* 0x000ea40000300800 */
[----:B------:R-:W-:Y:S01]  /*70f80*/  IMAD.X R88, R88, 0x1, R0, P1 ;  /* 0x0000000158587824 */ /* 0x000fe200008e0600 */
[----:B------:R1:W-:Y:S02]  /*70f90*/  STL [R1+0x3694], R81 ;  /* 0x0036945101007387 */ /* 0x0003e40000100800 */
[----:B-1----:R-:W-:Y:S02]  /*70fa0*/  IMAD.MOV.U32 R78, RZ, RZ, R81 ;  /* 0x000000ffff4e7224 */ /* 0x002fe400078e0051 */
[----:B------:R-:W-:Y:S01]  /*70fb0*/  STL [R1+0x3690], R88 ;  /* 0x0036905801007387 */ /* 0x000fe20000100800 */
[----:B------:R1:W-:Y:S03]  /*70fc0*/  STL [R1+0x369c], R85 ;  /* 0x00369c5501007387 */ /* 0x0003e60000100800 */
[----:B------:R-:W2:Y:S01]  /*70fd0*/  LDL.LU R81, [R1+0x36b0] ;  /* 0x0036b00001517983 */ /* 0x000ea20000300800 */
[----:B------:R-:W-:-:S02]  /*70fe0*/  IMAD.MOV.U32 R79, RZ, RZ, R88 ;  /* 0x000000ffff4f7224 */ /* 0x000fc400078e0058 */
[----:B------:R-:W-:-:S03]  /*70ff0*/  IMAD.X R87, R87, 0x1, R0, P3 ;  /* 0x0000000157577824 */ /* 0x000fc600018e0600 */
[----:B------:R1:W-:Y:S04]  /*71000*/  LDGSTS.E [R3+0x27c00], [R78.64], P2 ;  /* 0x27c000004e037fae */ /* 0x0003e80009121844 */
[----:B------:R-:W-:Y:S04]  /*71010*/  STL [R1+0x3698], R87 ;  /* 0x0036985701007387 */ /* 0x000fe80000100800 */
[----:B------:R-:W1:Y:S02]  /*71020*/  S2R R209, SR_TID.X ;  /* 0x0000000000d17919 */ /* 0x000e640000002100 */
[----:B-1----:R-:W-:-:S02]  /*71030*/  IMAD.MOV.U32 R78, RZ, RZ, R85 ;  /* 0x000000ffff4e7224 */ /* 0x002fc400078e0055 */
[----:B------:R-:W-:-:S05]  /*71040*/  IMAD.MOV.U32 R79, RZ, RZ, R87 ;  /* 0x000000ffff4f7224 */ /* 0x000fca00078e0057 */
[----:B------:R1:W-:Y:S04]  /*71050*/  LDGSTS.E [R3+0x27d00], [R78.64], P2 ;  /* 0x27d000004e037fae */ /* 0x0003e80009121844 */
[----:B------:R-:W1:Y:S01]  /*71060*/  S2R R205, SR_TID.X ;  /* 0x0000000000cd7919 */ /* 0x000e620000002100 */
[----:B------:R-:W-:-:S04]  /*71070*/  IMAD.MOV.U32 R157, RZ, RZ, c[0x0][0x18c] ;  /* 0x00006300ff9d7624 */ /* 0x000fc800078e00ff */
[----:B------:R-:W-:Y:S01]  /*71080*/  IMAD.SHL.U32 R157, R157, 0x20, RZ ;  /* 0x000000209d9d7824 */ /* 0x000fe200078e00ff */
[----:B------:R-:W-:-:S03]  /*71090*/  LOP3.LUT R159, R209, 0x1f, RZ, 0xc0, !PT ;  /* 0x0000001fd19f7812 */ /* 0x000fc600078ec0ff */
[----:B------:R-:W-:Y:S01]  /*710a0*/  IMAD.SHL.U32 R157, R157, 0x4, RZ ;  /* 0x000000049d9d7824 */ /* 0x000fe200078e00ff */
[----:B-1----:R-:W-:Y:S02]  /*710b0*/  LOP3.LUT R208, R205, 0x1f, RZ, 0xc0, !PT ;  /* 0x0000001fcdd07812 */ /* 0x002fe400078ec0ff */
[-C--:B----4-:R-:W-:Y:S02]  /*710c0*/  IADD3 R83, P1, R83, R84.reuse, RZ ;  /* 0x0000005453537210 */ /* 0x090fe40007f3e0ff */
[----:B------:R-:W-:Y:S02]  /*710d0*/  IADD3 R80, P3, R80, R84, RZ ;  /* 0x0000005450507210 */ /* 0x000fe40007f7e0ff */
[----:B------:R-:W4:Y:S01]  /*710e0*/  LDL.LU R84, [R1+0x36d4] ;  /* 0x0036d40001547983 */ /* 0x000f220000300800 */
[----:B------:R-:W4:Y:S02]  /*710f0*/  LDL.LU R85, [R1+0x36f4] ;  /* 0x0036f40001557983 */ /* 0x000f240000300800 */
[----:B------:R-:W-:Y:S02]  /*71100*/  STL [R1+0x36a4], R83 ;  /* 0x0036a45301007387 */ /* 0x000fe40000100800 */
[----:B------:R-:W-:Y:S02]  /*71110*/  STL [R1+0x36ac], R80 ;  /* 0x0036ac5001007387 */ /* 0x000fe40000100800 */
[----:B---3--:R-:W-:-:S04]  /*71120*/  IMAD.X R86, R86, 0x1, R0, P1 ;  /* 0x0000000156567824 */ /* 0x008fc800008e0600 */
[----:B------:R-:W-:Y:S01]  /*71130*/  IMAD.MOV.U32 R79, RZ, RZ, R86 ;  /* 0x000000ffff4f7224 */ /* 0x000fe200078e0056 */
[----:B------:R1:W-:Y:S01]  /*71140*/  STL [R1+0x36a0], R86 ;  /* 0x0036a05601007387 */ /* 0x0003e20000100800 */
[----:B------:R-:W-:-:S03]  /*71150*/  IMAD.X R82, R82, 0x1, R0, P3 ;  /* 0x0000000152527824 */ /* 0x000fc600018e0600 */
[----:B-1----:R-:W3:Y:S01]  /*71160*/  LDL.LU R86, [R1+0x36d0] ;  /* 0x0036d00001567983 */ /* 0x002ee20000300800 */
[----:B------:R-:W3:Y:S02]  /*71170*/  LDL.LU R87, [R1+0x36f0] ;  /* 0x0036f00001577983 */ /* 0x000ee40000300800 */
[----:B------:R1:W-:Y:S02]  /*71180*/  STL [R1+0x36a8], R82 ;  /* 0x0036a85201007387 */ /* 0x0003e40000100800 */
[----:B------:R-:W-:Y:S01]  /*71190*/  IMAD.MOV.U32 R78, RZ, RZ, R83 ;  /* 0x000000ffff4e7224 */ /* 0x000fe200078e0053 */
[----:B------:R-:W3:Y:S01]  /*711a0*/  LDL.LU R89, [R1+0x3710] ;  /* 0x0037100001597983 */ /* 0x000ee20000300800 */
[----:B------:R-:W3:Y:S02]  /*711b0*/  LDL.LU R88, [R1+0x3714] ;  /* 0x0037140001587983 */ /* 0x000ee40000300800 */
[----:B------:R-:W3:Y:S01]  /*711c0*/  LDL.LU R92, [R1+0x3730] ;  /* 0x00373000015c7983 */ /* 0x000ee20000300800 */
[----:B------:R1:W-:Y:S01]  /*711d0*/  LDGSTS.E [R3+0x27e00], [R78.64], P2 ;  /* 0x27e000004e037fae */ /* 0x0003e20009121844 */
[----:B------:R-:W-:Y:S01]  /*711e0*/  ISETP.GE.AND P1, PT, R159, R76, PT ;  /* 0x0000004c9f00720c */ /* 0x000fe20003f26270 */
[----:B-1----:R-:W-:-:S02]  /*711f0*/  IMAD.MOV.U32 R79, RZ, RZ, R82 ;  /* 0x000000ffff4f7224 */ /* 0x002fc400078e0052 */
[----:B------:R-:W3:Y:S01]  /*71200*/  LDL.LU R82, [R1+0x3734] ;  /* 0x0037340001527983 */ /* 0x000ee20000300800 */
[----:B------:R-:W-:Y:S01]  /*71210*/  IMAD.MOV.U32 R78, RZ, RZ, R80 ;  /* 0x000000ffff4e7224 */ /* 0x000fe200078e0050 */
[----:B------:R-:W-:Y:S01]  /*71220*/  SHF.R.S32.HI R83, RZ, 0x5, R205 ;  /* 0x00000005ff537819 */ /* 0x000fe200000114cd */
[----:B------:R-:W-:-:S03]  /*71230*/  IMAD.SHL.U32 R80, R208, 0x4, RZ ;  /* 0x00000004d0507824 */ /* 0x000fc600078e00ff */
[----:B------:R1:W-:Y:S01]  /*71240*/  LDGSTS.E [R3+0x27f00], [R78.64], P2 ;  /* 0x27f000004e037fae */ /* 0x0003e20009121844 */
[----:B------:R-:W-:Y:S01]  /*71250*/  SGXT R83, R83, 0x1 ;  /* 0x000000015353781a */ /* 0x000fe20000000200 */
[----:B------:R-:W0:Y:S03]  /*71260*/  LDGDEPBAR ;  /* 0x00000000000079af */ /* 0x000e260000000000 */
[----:B------:R-:W-:Y:S02]  /*71270*/  LOP3.LUT R80, R80, 0x90, R83, 0x78, !PT ;  /* 0x0000009050507812 */ /* 0x000fe400078e7853 */
[----:B-1----:R-:W-:-:S04]  /*71280*/  SEL R3, RZ, 0x4, P1 ;  /* 0x00000004ff037807 */ /* 0x002fc80000800000 */
[----:B------:R-:W-:-:S04]  /*71290*/  SEL R3, R3, RZ, !P0 ;  /* 0x000000ff03037207 */ /* 0x000fc80004000000 */
[----:B------:R-:W-:Y:S01]  /*712a0*/  ISETP.NE.U32.AND P0, PT, R3, RZ, PT ;  /* 0x000000ff0300720c */ /* 0x000fe20003f05070 */
[----:B------:R-:W-:Y:S02]  /*712b0*/  IMAD R3, R158, 0x10000, R80 ;  /* 0x000100009e037824 */ /* 0x000fe400078e0250 */
[----:B------:R-:W3:Y:S01]  /*712c0*/  LDL.LU R80, [R1+0x3754] ;  /* 0x0037540001507983 */ /* 0x000ee20000300800 */
[----:B--2---:R-:W-:-:S05]  /*712d0*/  IADD3 R77, P1, R77, R157, RZ ;  /* 0x0000009d4d4d7210 */ /* 0x004fca0007f3e0ff */
[----:B------:R1:W-:Y:S01]  /*712e0*/  STL [R1+0x36b4], R77 ;  /* 0x0036b44d01007387 */ /* 0x0003e20000100800 */
[----:B------:R-:W-:-:S05]  /*712f0*/  IMAD.X R81, R81, 0x1, R2, P1 ;  /* 0x0000000151517824 */ /* 0x000fca00008e0602 */
[----:B------:R2:W-:Y:S01]  /*71300*/  STL [R1+0x36b0], R81 ;  /* 0x0036b05101007387 */ /* 0x0005e20000100800 */
[----:B------:R-:W3:Y:S02]  /*71310*/  LDL.LU R90, [R1+0x3774] ;  /* 0x00377400015a7983 */ /* 0x000ee40000300800 */
[----:B------:R-:W3:Y:S02]  /*71320*/  LDL.LU R83, [R1+0x3750] ;  /* 0x0037500001537983 */ /* 0x000ee40000300800 */
[----:B------:R-:W3:Y:S02]  /*71330*/  LDL.LU R91, [R1+0x3770] ;  /* 0x00377000015b7983 */ /* 0x000ee40000300800 */
[----:B------:R-:W-:Y:S02]  /*71340*/  IMAD.MOV.U32 R76, RZ, RZ, R77 ;  /* 0x000000ffff4c7224 */ /* 0x000fe400078e004d */
[----:B-1----:R-:W-:Y:S01]  /*71350*/  IMAD.MOV.U32 R77, RZ, RZ, R81 ;  /* 0x000000ffff4d7224 */ /* 0x002fe200078e0051 */
[----:B------:R-:W3:Y:S04]  /*71360*/  LDL.LU R79, [R1+0x3794] ;  /* 0x00379400014f7983 */ /* 0x000ee80000300800 */
[----:B--2---:R-:W2:Y:S04]  /*71370*/  LDL.LU R81, [R1+0x37b4] ;  /* 0x0037b40001517983 */ /* 0x004ea80000300800 */
[----:B------:R1:W-:Y:S01]  /*71380*/  LDGSTS.E [R3], [R76.64], P0 ;  /* 0x000000004c037fae */ /* 0x0003e20008121844 */
[----:B----4-:R-:W-:-:S02]  /*71390*/  IADD3 R84, P1, R84, R157, RZ ;  /* 0x0000009d54547210 */ /* 0x010fc40007f3e0ff */
[----:B------:R-:W-:-:S03]  /*713a0*/  IADD3 R85, P2, R85, R157, RZ ;  /* 0x0000009d55557210 */ /* 0x000fc60007f5e0ff */
[----:B------:R4:W-:Y:S01]  /*713b0*/  STL [R1+0x36d4], R84 ;  /* 0x0036d45401007387 */ /* 0x0009e20000100800 */
[----:B-1----:R-:W-:Y:S02]  /*713c0*/  IMAD.MOV.U32 R76, RZ, RZ, R84 ;  /* 0x000000ffff4c7224 */ /* 0x002fe400078e0054 */
[--C-:B---3--:R-:W-:Y:S02]  /*713d0*/  IMAD.X R86, R86, 0x1, R2.reuse, P1 ;  /* 0x0000000156567824 */ /* 0x108fe400008e0602 */
[----:B------:R-:W-:-:S03]  /*713e0*/  IMAD.X R87, R87, 0x1, R2, P2 ;  /* 0x0000000157577824 */ /* 0x000fc600010e0602 */
[----:B------:R1:W-:Y:S01]  /*713f0*/  STL [R1+0x36d0], R86 ;  /* 0x0036d05601007387 */ /* 0x0003e20000100800 */
[----:B------:R3:W-:Y:S02]  /*71400*/  STL [R1+0x36f4], R85 ;  /* 0x0036f45501007387 */ /* 0x0007e40000100800 */
[----:B----4-:R-:W4:Y:S02]  /*71410*/  LDL.LU R84, [R1+0x3790] ;  /* 0x0037900001547983 */ /* 0x010f240000300800 */
[----:B------:R-:W-:Y:S01]  /*71420*/  IMAD.MOV.U32 R77, RZ, RZ, R86 ;  /* 0x000000ffff4d7224 */ /* 0x000fe200078e0056 */
[----:B------:R3:W-:Y:S01]  /*71430*/  STL [R1+0x36f0], R87 ;  /* 0x0036f05701007387 */ /* 0x0007e20000100800 */
[----:B------:R-:W-:-:S03]  /*71440*/  IADD3 R88, P1, R88, R157, RZ ;  /* 0x0000009d58587210 */ /* 0x000fc60007f3e0ff */
[----:B------:R3:W-:Y:S04]  /*71450*/  LDGSTS.E [R3+0x400], [R76.64], P0 ;  /* 0x004000004c037fae */ /* 0x0007e80008121844 */
[----:B-1----:R-:W4:Y:S01]  /*71460*/  LDL.LU R86, [R1+0x37b0] ;  /* 0x0037b00001567983 */ /* 0x002f220000300800 */
[--C-:B------:R-:W-:Y:S01]  /*71470*/  IMAD.X R89, R89, 0x1, R2.reuse, P1 ;  /* 0x0000000159597824 */ /* 0x100fe200008e0602 */
[----:B------:R-:W-:Y:S01]  /*71480*/  IADD3 R82, P2, R82, R157, RZ ;  /* 0x0000009d52527210 */ /* 0x000fe20007f5e0ff */
[----:B---3--:R-:W-:Y:S02]  /*71490*/  IMAD.MOV.U32 R76, RZ, RZ, R85 ;  /* 0x000000ffff4c7224 */ /* 0x008fe400078e0055 */
[----:B------:R-:W-:Y:S01]  /*714a0*/  IMAD.MOV.U32 R77, RZ, RZ, R87 ;  /* 0x000000ffff4d7224 */ /* 0x000fe200078e0057 */
[----:B------:R-:W4:Y:S01]  /*714b0*/  LDL.LU R85, [R1+0x37d4] ;  /* 0x0037d40001557983 */ /* 0x000f220000300800 */
[----:B------:R-:W4:Y:S02]  /*714c0*/  LDL.LU R87, [R1+0x37f4] ;  /* 0x0037f40001577983 */ /* 0x000f240000300800 */
[----:B------:R-:W-:Y:S02]  /*714d0*/  STL [R1+0x3714], R88 ;  /* 0x0037145801007387 */ /* 0x000fe40000100800 */
[----:B------:R1:W-:Y:S01]  /*714e0*/  STL [R1+0x3710], R89 ;  /* 0x0037105901007387 */ /* 0x0003e20000100800 */
[----:B------:R1:W-:Y:S01]  /*714f0*/  LDGSTS.E [R3+0x800], [R76.64], P0 ;  /* 0x008000004c037fae */ /* 0x0003e20008121844 */
[----:B------:R-:W-:-:S03]  /*71500*/  IMAD.X R92, R92, 0x1, R2, P2 ;  /* 0x000000015c5c7824 */ /* 0x000fc600010e0602 */
[----:B------:R1:W-:Y:S02]  /*71510*/  STL [R1+0x3734], R82 ;  /* 0x0037345201007387 */ /* 0x0003e40000100800 */
[----:B-1----:R-:W-:Y:S02]  /*71520*/  IMAD.MOV.U32 R77, RZ, RZ, R89 ;  /* 0x000000ffff4d7224 */ /* 0x002fe400078e0059 */
[----:B------:R-:W4:Y:S01]  /*71530*/  LDL.LU R89, [R1+0x37d0] ;  /* 0x0037d00001597983 */ /* 0x000f220000300800 */
[----:B------:R-:W-:Y:S02]  /*71540*/  IMAD.MOV.U32 R76, RZ, RZ, R88 ;  /* 0x000000ffff4c7224 */ /* 0x000fe400078e0058 */
[----:B------:R-:W-:Y:S02]  /*71550*/  STL [R1+0x3730], R92 ;  /* 0x0037305c01007387 */ /* 0x000fe40000100800 */
[----:B------:R-:W4:Y:S01]  /*71560*/  LDL.LU R88, [R1+0x37f0] ;  /* 0x0037f00001587983 */ /* 0x000f220000300800 */
[----:B------:R-:W-:Y:S01]  /*71570*/  IADD3 R80, P1, R80, R157, RZ ;  /* 0x0000009d50507210 */ /* 0x000fe20007f3e0ff */
[----:B------:R1:W-:Y:S02]  /*71580*/  LDGSTS.E [R3+0xc00], [R76.64], P0 ;  /* 0x00c000004c037fae */ /* 0x0003e40008121844 */
[----:B-1----:R-:W-:-:S02]  /*71590*/  IMAD.MOV.U32 R76, RZ, RZ, R82 ;  /* 0x000000ffff4c7224 */ /* 0x002fc400078e0052 */
[----:B------:R-:W-:Y:S01]  /*715a0*/  IMAD.MOV.U32 R77, RZ, RZ, R92 ;  /* 0x000000ffff4d7224 */ /* 0x000fe200078e005c */
[----:B------:R-:W4:Y:S01]  /*715b0*/  LDL.LU R82, [R1+0x3814] ;  /* 0x0038140001527983 */ /* 0x000f220000300800 */
[----:B------:R-:W4:Y:S02]  /*715c0*/  LDL.LU R78, [R1+0x3834] ;  /* 0x00383400014e7983 */ /* 0x000f240000300800 */
[----:B------:R-:W-:Y:S01]  /*715d0*/  STL [R1+0x3754], R80 ;  /* 0x0037545001007387 */ /* 0x000fe20000100800 */
[----:B------:R1:W-:Y:S02]  /*715e0*/  LDGSTS.E [R3+0x1000], [R76.64], P0 ;  /* 0x010000004c037fae */ /* 0x0003e40008121844 */
[----:B-1----:R-:W-:Y:S01]  /*715f0*/  IMAD.MOV.U32 R76, RZ, RZ, R80 ;  /* 0x000000ffff4c7224 */ /* 0x002fe200078e0050 */
[----:B------:R-:W-:Y:S01]  /*71600*/  IADD3 R90, P2, R90, R157, RZ ;  /* 0x0000009d5a5a7210 */ /* 0x000fe20007f5e0ff */
[----:B------:R-:W-:-:S04]  /*71610*/  IMAD.X R83, R83, 0x1, R2, P1 ;  /* 0x0000000153537824 */ /* 0x000fc800008e0602 */
[----:B------:R-:W-:Y:S01]  /*71620*/  IMAD.X R91, R91, 0x1, R2, P2 ;  /* 0x000000015b5b7824 */ /* 0x000fe200010e0602 */
[----:B------:R1:W-:Y:S01]  /*71630*/  STL [R1+0x3750], R83 ;  /* 0x0037505301007387 */ /* 0x0003e20000100800 */
[----:B------:R-:W-:Y:S02]  /*71640*/  IMAD.MOV.U32 R77, RZ, RZ, R83 ;  /* 0x000000ffff4d7224 */ /* 0x000fe400078e0053 */
[----:B------:R-:W-:Y:S01]  /*71650*/  STL [R1+0x3774], R90 ;  /* 0x0037745a01007387 */ /* 0x000fe20000100800 */
[-C--:B------:R-:W-:Y:S02]  /*71660*/  IADD3 R79, P1, R79, R157.reuse, RZ ;  /* 0x0000009d4f4f7210 */ /* 0x080fe40007f3e0ff */
[----:B--2---:R-:W-:Y:S01]  /*71670*/  IADD3 R81, P2, R81, R157, RZ ;  /* 0x0000009d51517210 */ /* 0x004fe20007f5e0ff */
[----:B------:R2:W-:Y:S04]  /*71680*/  LDGSTS.E [R3+0x1400], [R76.64], P0 ;  /* 0x014000004c037fae */ /* 0x0005e80008121844 */
[----:B-1----:R-:W4:Y:S01]  /*71690*/  LDL.LU R83, [R1+0x3810] ;  /* 0x0038100001537983 */ /* 0x002f220000300800 */
[----:B------:R-:W-:Y:S02]  /*716a0*/  STL [R1+0x3770], R91 ;  /* 0x0037705b01007387 */ /* 0x000fe40000100800 */
[----:B------:R-:W4:Y:S02]  /*716b0*/  LDL.LU R80, [R1+0x3830] ;  /* 0x0038300001507983 */ /* 0x000f240000300800 */
[----:B------:R1:W-:Y:S02]  /*716c0*/  STL [R1+0x3794], R79 ;  /* 0x0037944f01007387 */ /* 0x0003e40000100800 */
[----:B--2---:R-:W-:-:S02]  /*716d0*/  IMAD.MOV.U32 R76, RZ, RZ, R90 ;  /* 0x000000ffff4c7224 */ /* 0x004fc400078e005a */
[----:B------:R-:W-:-:S05]  /*716e0*/  IMAD.MOV.U32 R77, RZ, RZ, R91 ;  /* 0x000000ffff4d7224 */ /* 0x000fca00078e005b */
[----:B------:R2:W-:Y:S02]  /*716f0*/  LDGSTS.E [R3+0x1800], [R76.64], P0 ;  /* 0x018000004c037fae */ /* 0x0005e40008121844 */
[----:B--2---:R-:W-:Y:S02]  /*71700*/  IMAD.MOV.U32 R76, RZ, RZ, R79 ;  /* 0x000000ffff4c7224 */ /* 0x004fe400078e004f */
[----:B----4-:R-:W-:-:S04]  /*71710*/  IMAD.X R84, R84, 0x1, R2, P1 ;  /* 0x0000000154547824 */ /* 0x010fc800008e0602 */
[----:B------:R-:W-:Y:S01]  /*71720*/  IMAD.MOV.U32 R77, RZ, RZ, R84 ;  /* 0x000000ffff4d7224 */ /* 0x000fe200078e0054 */
[----:B------:R2:W-:Y:S01]  /*71730*/  STL [R1+0x3790], R84 ;  /* 0x0037905401007387 */ /* 0x0005e20000100800 */
[----:B------:R4:W-:Y:S02]  /*71740*/  STL [R1+0x37b4], R81 ;  /* 0x0037b45101007387 */ /* 0x0009e40000100800 */
[----:B------:R-:W-:Y:S02]  /*71750*/  IMAD.X R86, R86, 0x1, R2, P2 ;  /* 0x0000000156567824 */ /* 0x000fe400010e0602 */
[----:B-1----:R-:W3:Y:S01]  /*71760*/  LDL.LU R79, [R1+0x3854] ;  /* 0x00385400014f7983 */ /* 0x002ee20000300800 */
[----:B------:R1:W-:Y:S04]  /*71770*/  LDGSTS.E [R3+0x1c00], [R76.64], P0 ;  /* 0x01c000004c037fae */ /* 0x0003e80008121844 */
[----:B------:R1:W-:Y:S04]  /*71780*/  STL [R1+0x37b0], R86 ;  /* 0x0037b05601007387 */ /* 0x0003e80000100800 */
[----:B--2---:R-:W2:Y:S01]  /*71790*/  LDL.LU R84, [R1+0x3874] ;  /* 0x0038740001547983 */ /* 0x004ea20000300800 */
[----:B-1----:R-:W-:Y:S01]  /*717a0*/  IMAD.MOV.U32 R76, RZ, RZ, R81 ;  /* 0x000000ffff4c7224 */ /* 0x002fe200078e0051 */
[----:B----4-:R-:W-:-:S02]  /*717b0*/  IADD3 R85, P1, R85, R157, RZ ;  /* 0x0000009d55557210 */ /* 0x010fc40007f3e0ff */
[----:B------:R-:W2:Y:S01]  /*717c0*/  LDL.LU R81, [R1+0x3850] ;  /* 0x0038500001517983 */ /* 0x000ea20000300800 */
[----:B------:R-:W-:Y:S01]  /*717d0*/  IMAD.MOV.U32 R77, RZ, RZ, R86 ;  /* 0x000000ffff4d7224 */ /* 0x000fe200078e0056 */
[----:B------:R-:W-:Y:S01]  /*717e0*/  IADD3 R87, P2, R87, R157, RZ ;  /* 0x0000009d57577210 */ /* 0x000fe20007f5e0ff */
[----:B------:R-:W2:Y:S01]  /*717f0*/  LDL.LU R86, [R1+0x3870] ;  /* 0x0038700001567983 */ /* 0x000ea20000300800 */
[----:B------:R1:W-:Y:S04]  /*71800*/  STL [R1+0x37d4], R85 ;  /* 0x0037d45501007387 */ /* 0x0003e80000100800 */
[----:B------:R1:W-:Y:S01]  /*71810*/  LDGSTS.E [R3+0x2000], [R76.64], P0 ;  /* 0x020000004c037fae */ /* 0x0003e20008121844 */
[----:B------:R-:W-:Y:S02]  /*71820*/  IMAD.X R89, R89, 0x1, R2, P1 ;  /* 0x0000000159597824 */ /* 0x000fe400008e0602 */
[----:B-1----:R-:W-:-:S02]  /*71830*/  IMAD.MOV.U32 R76, RZ, RZ, R85 ;  /* 0x000000ffff4c7224 */ /* 0x002fc400078e0055 */
[----:B------:R-:W-:Y:S02]  /*71840*/  IMAD.X R88, R88, 0x1, R2, P2 ;  /* 0x0000000158587824 */ /* 0x000fe400010e0602 */
[----:B------:R-:W-:Y:S01]  /*71850*/  IMAD.MOV.U32 R77, RZ, RZ, R89 ;  /* 0x000000ffff4d7224 */ /* 0x000fe200078e0059 */
[----:B------:R-:W-:Y:S01]  /*71860*/  STL [R1+0x37d0], R89 ;  /* 0x0037d05901007387 */ /* 0x000fe20000100800 */
[----:B------:R1:W-:Y:S02]  /*71870*/  STL [R1+0x37f4], R87 ;  /* 0x0037f45701007387 */ /* 0x0003e40000100800 */
[----:B------:R-:W2:Y:S02]  /*71880*/  LDL.LU R85, [R1+0x3894] ;  /* 0x0038940001557983 */ /* 0x000ea40000300800 */
[----:B------:R1:W-:Y:S01]  /*71890*/  STL [R1+0x37f0], R88 ;  /* 0x0037f05801007387 */ /* 0x0003e20000100800 */
[----:B------:R1:W-:Y:S04]  /*718a0*/  LDGSTS.E [R3+0x2400], [R76.64], P0 ;  /* 0x024000004c037fae */ /* 0x0003e80008121844 */
[----:B------:R-:W2:Y:S01]  /*718b0*/  LDL.LU R90, [R1+0x38b4] ;  /* 0x0038b400015a7983 */ /* 0x000ea20000300800 */
[----:B-1----:R-:W-:-:S03]  /*718c0*/  IMAD.MOV.U32 R76, RZ, RZ, R87 ;  /* 0x000000ffff4c7224 */ /* 0x002fc600078e0057 */
[----:B------:R-:W2:Y:S01]  /*718d0*/  LDL.LU R87, [R1+0x3890] ;  /* 0x0038900001577983 */ /* 0x000ea20000300800 */
[----:B------:R-:W2:Y:S01]  /*718e0*/  LDL.LU R91, [R1+0x38b0] ;  /* 0x0038b000015b7983 */ /* 0x000ea20000300800 */
[-C--:B------:R-:W-:Y:S02]  /*718f0*/  IADD3 R82, P1, R82, R157.reuse, RZ ;  /* 0x0000009d52527210 */ /* 0x080fe40007f3e0ff */
[----:B------:R-:W-:Y:S01]  /*71900*/  IADD3 R78, P2, R78, R157, RZ ;  /* 0x0000009d4e4e7210 */ /* 0x000fe20007f5e0ff */
[----:B------:R-:W-:Y:S02]  /*71910*/  IMAD.MOV.U32 R77, RZ, RZ, R88 ;  /* 0x000000ffff4d7224 */ /* 0x000fe400078e0058 */
[----:B------:R1:W-:Y:S04]  /*71920*/  STL [R1+0x3814], R82 ;  /* 0x0038145201007387 */ /* 0x0003e80000100800 */
[----:B------:R1:W-:Y:S02]  /*71930*/  LDGSTS.E [R3+0x2800], [R76.64], P0 ;  /* 0x028000004c037fae */ /* 0x0003e40008121844 */
[----:B-1----:R-:W-:-:S02]  /*71940*/  IMAD.MOV.U32 R76, RZ, RZ, R82 ;  /* 0x000000ffff4c7224 */ /* 0x002fc400078e0052 */
[--C-:B------:R-:W-:Y:S02]  /*71950*/  IMAD.X R83, R83, 0x1, R2.reuse, P1 ;  /* 0x0000000153537824 */ /* 0x100fe400008e0602 */
[----:B------:R-:W-:-:S03]  /*71960*/  IMAD.X R80, R80, 0x1, R2, P2 ;  /* 0x0000000150507824 */ /* 0x000fc600010e0602 */
[----:B------:R1:W-:Y:S01]  /*71970*/  STL [R1+0x3810], R83 ;  /* 0x0038105301007387 */ /* 0x0003e20000100800 */
[----:B------:R1:W-:Y:S02]  /*71980*/  STL [R1+0x3834], R78 ;  /* 0x0038344e01007387 */ /* 0x0003e40000100800 */
[----:B------:R-:W4:Y:S02]  /*71990*/  LDL.LU R88, [R1+0x38d4] ;  /* 0x0038d40001587983 */ /* 0x000f240000300800 */
[----:B------:R1:W-:Y:S01]  /*719a0*/  STL [R1+0x3830], R80 ;  /* 0x0038305001007387 */ /* 0x0003e20000100800 */
[----:B------:R-:W4:Y:S01]  /*719b0*/  LDL.LU R82, [R1+0x38f4] ;  /* 0x0038f40001527983 */ /* 0x000f220000300800 */
[----:B------:R-:W4:Y:S02]  /*719c0*/  LDL.LU R89, [R1+0x38d0] ;  /* 0x0038d00001597983 */ /* 0x000f240000300800 */
[----:B------:R-:W-:Y:S02]  /*719d0*/  IMAD.MOV.U32 R77, RZ, RZ, R83 ;  /* 0x000000ffff4d7224 */ /* 0x000fe400078e0053 */
[----:B-1----:R-:W4:Y:S04]  /*719e0*/  LDL.LU R83, [R1+0x38f0] ;  /* 0x0038f00001537983 */ /* 0x002f280000300800 */
[----:B------:R1:W-:Y:S02]  /*719f0*/  LDGSTS.E [R3+0x2c00], [R76.64], P0 ;  /* 0x02c000004c037fae */ /* 0x0003e40008121844 */
[----:B-1----:R-:W-:-:S02]  /*71a00*/  IMAD.MOV.U32 R76, RZ, RZ, R78 ;  /* 0x000000ffff4c7224 */ /* 0x002fc400078e004e */
[----:B------:R-:W-:Y:S01]  /*71a10*/  IMAD.MOV.U32 R77, RZ, RZ, R80 ;  /* 0x000000ffff4d7224 */ /* 0x000fe200078e0050 */
[----:B------:R-:W4:Y:S01]  /*71a20*/  LDL.LU R78, [R1+0x3914] ;  /* 0x00391400014e7983 */ /* 0x000f220000300800 */
[----:B------:R-:W4:Y:S03]  /*71a30*/  LDL.LU R80, [R1+0x3934] ;  /* 0x0039340001507983 */ /* 0x000f260000300800 */
[----:B------:R1:W-:Y:S01]  /*71a40*/  LDGSTS.E [R3+0x3000], [R76.64], P0 ;  /* 0x030000004c037fae */ /* 0x0003e20008121844 */
[-C--:B---3--:R-:W-:Y:S02]  /*71a50*/  IADD3 R79, P1, R79, R157.reuse, RZ ;  /* 0x0000009d4f4f7210 */ /* 0x088fe40007f3e0ff */
[----:B--2---:R-:W-:-:S03]  /*71a60*/  IADD3 R84, P2, R84, R157, RZ ;  /* 0x0000009d54547210 */ /* 0x004fc60007f5e0ff */
[----:B------:R2:W-:Y:S01]  /*71a70*/  STL [R1+0x3854], R79 ;  /* 0x0038544f01007387 */ /* 0x0005e20000100800 */
[----:B-1----:R-:W-:Y:S02]  /*71a80*/  IMAD.MOV.U32 R76, RZ, RZ, R79 ;  /* 0x000000ffff4c7224 */ /* 0x002fe400078e004f */
[----:B------:R-:W-:-:S05]  /*71a90*/  IMAD.X R81, R81, 0x1, R2, P1 ;  /* 0x0000000151517824 */ /* 0x000fca00008e0602 */
[----:B------:R1:W-:Y:S01]  /*71aa0*/  STL [R1+0x3850], R81 ;  /* 0x0038505101007387 */ /* 0x0003e20000100800 */
[----:B------:R3:W-:Y:S02]  /*71ab0*/  STL [R1+0x3874], R84 ;  /* 0x0038745401007387 */ /* 0x0007e40000100800 */
[----:B--2---:R-:W2:Y:S02]  /*71ac0*/  LDL.LU R79, [R1+0x3910] ;  /* 0x00391000014f7983 */ /* 0x004ea40000300800 */
[----:B------:R-:W-:Y:S02]  /*71ad0*/  IMAD.X R86, R86, 0x1, R2, P2 ;  /* 0x0000000156567824 */ /* 0x000fe400010e0602 */
[----:B------:R-:W-:-:S03]  /*71ae0*/  IMAD.MOV.U32 R77, RZ, RZ, R81 ;  /* 0x000000ffff4d7224 */ /* 0x000fc600078e0051 */
[----:B------:R3:W-:Y:S01]  /*71af0*/  STL [R1+0x3870], R86 ;  /* 0x0038705601007387 */ /* 0x0007e20000100800 */
[----:B-1----:R-:W2:Y:S03]  /*71b00*/  LDL.LU R81, [R1+0x3930] ;  /* 0x0039300001517983 */ /* 0x002ea60000300800 */
[----:B------:R1:W-:Y:S01]  /*71b10*/  LDGSTS.E [R3+0x3400], [R76.64], P0 ;  /* 0x034000004c037fae */ /* 0x0003e20008121844 */
[-C--:B------:R-:W-:Y:S02]  /*71b20*/  IADD3 R85, P1, R85, R157.reuse, RZ ;  /* 0x0000009d55557210 */ /* 0x080fe40007f3e0ff */
[----:B------:R-:W-:Y:S01]  /*71b30*/  IADD3 R90, P2, R90, R157, RZ ;  /* 0x0000009d5a5a7210 */ /* 0x000fe20007f5e0ff */
[----:B-1----:R-:W-:Y:S02]  /*71b40*/  IMAD.MOV.U32 R76, RZ, RZ, R84 ;  /* 0x000000ffff4c7224 */ /* 0x002fe400078e0054 */
[----:B------:R-:W-:Y:S01]  /*71b50*/  IMAD.MOV.U32 R77, RZ, RZ, R86 ;  /* 0x000000ffff4d7224 */ /* 0x000fe200078e0056 */
[----:B---3--:R-:W3:Y:S01]  /*71b60*/  LDL.LU R84, [R1+0x3954] ;  /* 0x0039540001547983 */ /* 0x008ee20000300800 */
[----:B------:R-:W3:Y:S02]  /*71b70*/  LDL.LU R86, [R1+0x3974] ;  /* 0x0039740001567983 */ /* 0x000ee40000300800 */
[----:B------:R1:W-:Y:S01]  /*71b80*/  STL [R1+0x3894], R85 ;  /* 0x0038945501007387 */ /* 0x0003e20000100800 */
[----:B------:R1:W-:Y:S01]  /*71b90*/  LDGSTS.E [R3+0x3800], [R76.64], P0 ;  /* 0x038000004c037fae */ /* 0x0003e20008121844 */
[----:B------:R-:W-:-:S02]  /*71ba0*/  IMAD.X R87, R87, 0x1, R2, P1 ;  /* 0x0000000157577824 */ /* 0x000fc400008e0602 */
[----:B------:R-:W-:-:S03]  /*71bb0*/  IMAD.X R91, R91, 0x1, R2, P2 ;  /* 0x000000015b5b7824 */ /* 0x000fc600010e0602 */
[----:B------:R1:W-:Y:S01]  /*71bc0*/  STL [R1+0x3890], R87 ;  /* 0x0038905701007387 */ /* 0x0003e20000100800 */
[----:B------:R-:W-:Y:S02]  /*71bd0*/  STL [R1+0x38b4], R90 ;  /* 0x0038b45a01007387 */ /* 0x000fe40000100800 */
[----:B-1----:R-:W-:Y:S02]  /*71be0*/  IMAD.MOV.U32 R76, RZ, RZ, R85 ;  /* 0x000000ffff4c7224 */ /* 0x002fe400078e0055 */
[----:B------:R-:W3:Y:S01]  /*71bf0*/  LDL.LU R85, [R1+0x3950] ;  /* 0x0039500001557983 */ /* 0x000ee20000300800 */
[----:B------:R-:W-:Y:S02]  /*71c00*/  IMAD.MOV.U32 R77, RZ, RZ, R87 ;  /* 0x000000ffff4d7224 */ /* 0x000fe400078e0057 */
[----:B------:R-:W-:Y:S01]  /*71c10*/  STL [R1+0x38b0], R91 ;  /* 0x0038b05b01007387 */ /* 0x000fe20000100800 */
[----:B------:R-:W3:Y:S01]  /*71c20*/  LDL.LU R87, [R1+0x3970] ;  /* 0x0039700001577983 */ /* 0x000ee20000300800 */
[----:B------:R-:W3:Y:S02]  /*71c30*/  LDL.LU R94, [R1+0x3994] ;  /* 0x00399400015e7983 */ /* 0x000ee40000300800 */
[----:B------:R-:W3:Y:S01]  /*71c40*/  LDL.LU R96, [R1+0x39b4] ;  /* 0x0039b40001607983 */ /* 0x000ee20000300800 */
[----:B------:R1:W-:Y:S01]  /*71c50*/  LDGSTS.E [R3+0x3c00], [R76.64], P0 ;  /* 0x03c000004c037fae */ /* 0x0003e20008121844 */
[----:B----4-:R-:W-:-:S02]  /*71c60*/  IADD3 R88, P1, R88, R157, RZ ;  /* 0x0000009d58587210 */ /* 0x010fc40007f3e0ff */
[----:B------:R-:W-:-:S03]  /*71c70*/  IADD3 R82, P2, R82, R157, RZ ;  /* 0x0000009d52527210 */ /* 0x000fc60007f5e0ff */
[--C-:B------:R-:W-:Y:S01]  /*71c80*/  IMAD.X R89, R89, 0x1, R2.reuse, P1 ;  /* 0x0000000159597824 */ /* 0x100fe200008e0602 */
[----:B------:R-:W-:Y:S04]  /*71c90*/  STL [R1+0x38d4], R88 ;  /* 0x0038d45801007387 */ /* 0x000fe80000100800 */
[----:B------:R-:W-:Y:S01]  /*71ca0*/  STL [R1+0x38d0], R89 ;  /* 0x0038d05901007387 */ /* 0x000fe20000100800 */
[----:B------:R-:W-:Y:S02]  /*71cb0*/  STL [R1+0x38f4], R82 ;  /* 0x0038f45201007387 */ /* 0x000fe40000100800 */
[----:B------:R-:W3:Y:S02]  /*71cc0*/  LDL.LU R95, [R1+0x3990] ;  /* 0x00399000015f7983 */ /* 0x000ee40000300800 */
[----:B------:R-:W-:-:S05]  /*71cd0*/  IMAD.X R83, R83, 0x1, R2, P2 ;  /* 0x0000000153537824 */ /* 0x000fca00010e0602 */
[----:B------:R-:W-:Y:S01]  /*71ce0*/  STL [R1+0x38f0], R83 ;  /* 0x0038f05301007387 */ /* 0x000fe20000100800 */
[----:B------:R-:W3:Y:S02]  /*71cf0*/  LDL.LU R97, [R1+0x39b0] ;  /* 0x0039b00001617983 */ /* 0x000ee40000300800 */
[----:B-1----:R-:W-:Y:S02]  /*71d00*/  IMAD.MOV.U32 R76, RZ, RZ, R90 ;  /* 0x000000ffff4c7224 */ /* 0x002fe400078e005a */
[----:B------:R-:W-:Y:S01]  /*71d10*/  IMAD.MOV.U32 R77, RZ, RZ, R91 ;  /* 0x000000ffff4d7224 */ /* 0x000fe200078e005b */
[----:B------:R-:W-:-:S04]  /*71d20*/  IADD3 R78, P1, R78, R157, RZ ;  /* 0x0000009d4e4e7210 */ /* 0x000fc80007f3e0ff */
[----:B------:R1:W-:Y:S01]  /*71d30*/  LDGSTS.E [R3+0x4000], [R76.64], P0 ;  /* 0x040000004c037fae */ /* 0x0003e20008121844 */
[----:B------:R-:W-:-:S03]  /*71d40*/  IADD3 R80, P2, R80, R157, RZ ;  /* 0x0000009d50507210 */ /* 0x000fc60007f5e0ff */
[----:B------:R-:W-:Y:S01]  /*71d50*/  STL [R1+0x3914], R78 ;  /* 0x0039144e01007387 */ /* 0x000fe20000100800 */
[----:B-1----:R-:W-:Y:S02]  /*71d60*/  IMAD.MOV.U32 R76, RZ, RZ, R88 ;  /* 0x000000ffff4c7224 */ /* 0x002fe400078e0058 */
[----:B------:R-:W-:-:S05]  /*71d70*/  IMAD.MOV.U32 R77, RZ, RZ, R89 ;  /* 0x000000ffff4d7224 */ /* 0x000fca00078e0059 */
[----:B------:R1:W-:Y:S02]  /*71d80*/  LDGSTS.E [R3+0x4400], [R76.64], P0 ;  /* 0x044000004c037fae */ /* 0x0003e40008121844 */
[----:B-1----:R-:W-:Y:S02]  /*71d90*/  IMAD.MOV.U32 R76, RZ, RZ, R82 ;  /* 0x000000ffff4c7224 */ /* 0x002fe400078e0052 */
[----:B------:R-:W-:-:S05]  /*71da0*/  IMAD.MOV.U32 R77, RZ, RZ, R83 ;  /* 0x000000ffff4d7224 */ /* 0x000fca00078e0053 */
[----:B------:R1:W-:Y:S02]  /*71db0*/  LDGSTS.E [R3+0x4800], [R76.64], P0 ;  /* 0x048000004c037fae */ /* 0x0003e40008121844 */
[----:B-1----:R-:W-:Y:S02]  /*71dc0*/  IMAD.MOV.U32 R76, RZ, RZ, R78 ;  /* 0x000000ffff4c7224 */ /* 0x002fe400078e004e */
[----:B--2---:R-:W-:-:S04]  /*71dd0*/  IMAD.X R79, R79, 0x1, R2, P1 ;  /* 0x000000014f4f7824 */ /* 0x004fc800008e0602 */
[----:B------:R-:W-:Y:S01]  /*71de0*/  IMAD.MOV.U32 R77, RZ, RZ, R79 ;  /* 0x000000ffff4d7224 */ /* 0x000fe200078e004f */
[----:B------:R1:W-:Y:S01]  /*71df0*/  STL [R1+0x3910], R79 ;  /* 0x0039104f01007387 */ /* 0x0003e20000100800 */
[----:B------:R-:W-:Y:S02]  /*71e00*/  STL [R1+0x3934], R80 ;  /* 0x0039345001007387 */ /* 0x000fe40000100800 */
[----:B------:R-:W-:Y:S01]  /*71e10*/  IMAD.X R81, R81, 0x1, R2, P2 ;  /* 0x0000000151517824 */ /* 0x000fe200010e0602 */
[----:B------:R2:W-:Y:S04]  /*71e20*/  LDGSTS.E [R3+0x4c00], [R76.64], P0 ;  /* 0x04c000004c037fae */ /* 0x0005e80008121844 */
[----:B-1----:R-:W4:Y:S01]  /*71e30*/  LDL.LU.64 R78, [R1+0x3298] ;  /* 0x00329800014e7983 */ /* 0x002f220000300a00 */
[----:B------:R1:W-:Y:S02]  /*71e40*/  STL [R1+0x3930], R81 ;  /* 0x0039305101007387 */ /* 0x0003e40000100800 */
[----:B--2---:R-:W-:-:S02]  /*71e50*/  IMAD.MOV.U32 R76, RZ, RZ, R80 ;  /* 0x000000ffff4c7224 */ /* 0x004fc400078e0050 */
[----:B------:R-:W-:Y:S01]  /*71e60*/  IMAD.MOV.U32 R77, RZ, RZ, R81 ;  /* 0x000000ffff4d7224 */ /* 0x000fe200078e0051 */
[-C--:B---3--:R-:W-:Y:S01]  /*71e70*/  IADD3 R84, P1, R84, R157.reuse, RZ ;  /* 0x0000009d54547210 */ /* 0x088fe20007f3e0ff */
[----:B-1----:R-:W2:Y:S01]  /*71e80*/  LDL.LU.64 R80, [R1+0x3278] ;  /* 0x0032780001507983 */ /* 0x002ea20000300a00 */
[----:B------:R-:W3:Y:S01]  /*71e90*/  LDL.LU.64 R82, [R1+0x3258] ;  /* 0x0032580001527983 */ /* 0x000ee20000300a00 */
[----:B------:R-:W-:Y:S02]  /*71ea0*/  IADD3 R86, P2, R86, R157, RZ ;  /* 0x0000009d56567210 */ /* 0x000fe40007f5e0ff */
[----:B------:R-:W-:Y:S04]  /*71eb0*/  STL [R1+0x3954], R84 ;  /* 0x0039545401007387 */ /* 0x000fe80000100800 */
[----:B------:R1:W-:Y:S01]  /*71ec0*/  LDGSTS.E [R3+0x5000], [R76.64], P0 ;  /* 0x050000004c037fae */ /* 0x0003e20008121844 */
[----:B------:R-:W-:-:S02]  /*71ed0*/  IMAD.X R85, R85, 0x1, R2, P1 ;  /* 0x0000000155557824 */ /* 0x000fc400008e0602 */
[----:B-1----:R-:W-:Y:S02]  /*71ee0*/  IMAD.MOV.U32 R76, RZ, RZ, R84 ;  /* 0x000000ffff4c7224 */ /* 0x002fe400078e0054 */
[----:B------:R-:W-:Y:S01]  /*71ef0*/  IMAD.MOV.U32 R77, RZ, RZ, R85 ;  /* 0x000000ffff4d7224 */ /* 0x000fe200078e0055 */
[----:B------:R1:W-:Y:S01]  /*71f00*/  STL [R1+0x3950], R85 ;  /* 0x0039505501007387 */ /* 0x0003e20000100800 */
[----:B------:R-:W-:Y:S02]  /*71f10*/  STL [R1+0x3974], R86 ;  /* 0x0039745601007387 */ /* 0x000fe40000100800 */
[----:B------:R-:W-:Y:S01]  /*71f20*/  IMAD.X R87, R87, 0x1, R2, P2 ;  /* 0x0000000157577824 */ /* 0x000fe200010e0602 */
[----:B------:R1:W-:Y:S04]  /*71f30*/  LDGSTS.E [R3+0x5400], [R76.64], P0 ;  /* 0x054000004c037fae */ /* 0x0003e80008121844 */
[----:B-1----:R-:W3:Y:S01]  /*71f40*/  LDL.LU.64 R84, [R1+0x3238] ;  /* 0x0032380001547983 */ /* 0x002ee20000300a00 */
[----:B------:R1:W-:Y:S02]  /*71f50*/  STL [R1+0x3970], R87 ;  /* 0x0039705701007387 */ /* 0x0003e40000100800 */
[----:B------:R-:W-:-:S02]  /*71f60*/  IMAD.MOV.U32 R76, RZ, RZ, R86 ;  /* 0x000000ffff4c7224 */ /* 0x000fc400078e0056 */
[----:B------:R-:W-:Y:S02]  /*71f70*/  IMAD.MOV.U32 R77, RZ, RZ, R87 ;  /* 0x000000ffff4d7224 */ /* 0x000fe400078e0057 */
[----:B-1----:R-:W3:Y:S01]  /*71f80*/  LDL.LU.64 R86, [R1+0x3218] ;  /* 0x0032180001567983 */ /* 0x002ee20000300a00 */
[----:B------:R-:W3:Y:S02]  /*71f90*/  LDL.LU.64 R88, [R1+0x31f8] ;  /* 0x0031f80001587983 */ /* 0x000ee40000300a00 */
[----:B------:R-:W3:Y:S01]  /*71fa0*/  LDL.LU.64 R90, [R1+0x31d8] ;  /* 0x0031d800015a7983 */ /* 0x000ee20000300a00 */
[-C--:B------:R-:W-:Y:S01]  /*71fb0*/  IADD3 R94, P1, R94, R157.reuse, RZ ;  /* 0x0000009d5e5e7210 */ /* 0x080fe20007f3e0ff */
[----:B------:R-:W3:Y:S01]  /*71fc0*/  LDL.LU.64 R92, [R1+0x31b8] ;  /* 0x0031b800015c7983 */ /* 0x000ee20000300a00 */
[----:B------:R-:W-:-:S03]  /*71fd0*/  IADD3 R96, P2, R96, R157, RZ ;  /* 0x0000009d60607210 */ /* 0x000fc60007f5e0ff */
[----:B------:R1:W-:Y:S04]  /*71fe0*/  LDGSTS.E [R3+0x5800], [R76.64], P0 ;  /* 0x058000004c037fae */ /* 0x0003e80008121844 */
[----:B------:R-:W-:Y:S01]  /*71ff0*/  STL [R1+0x3994], R94 ;  /* 0x0039945e01007387 */ /* 0x000fe20000100800 */
[----:B-1----:R-:W-:Y:S02]  /*72000*/  IMAD.MOV.U32 R76, RZ, RZ, R94 ;  /* 0x000000ffff4c7224 */ /* 0x002fe400078e005e */
[----:B------:R-:W-:-:S04]  /*72010*/  IMAD.X R95, R95, 0x1, R2, P1 ;  /* 0x000000015f5f7824 */ /* 0x000fc800008e0602 */
        /* <DEDUP_REMOVED lines=11> */
[----:B------:R-:W3:Y:S02]  /*720d0*/  LDL.LU R154, [R1+0x36bc] ;  /* 0x0036bc00019a7983 */ /* 0x000ee40000300800 */
[----:B------:R-:W3:Y:S01]  /*720e0*/  LDL.LU.64 R100, [R1+0x3138] ;  /* 0x0031380001647983 */ /* 0x000ee20000300a00 */
[----:B------:R-:W3:Y:S01]  /*720f0*/  LDL.LU.64 R102, [R1+0x3118] ;  /* 0x0031180001667983 */ /* 0x000ee20000300a00 */
[----:B------:R-:W3:Y:S02]  /*72100*/  LDL.LU.64 R104, [R1+0x30f8] ;  /* 0x0030f80001687983 */ /* 0x000ee40000300a00 */
[----:B------:R-:W3:Y:S02]  /*72110*/  LDL.LU.64 R106, [R1+0x30d8] ;  /* 0x0030d800016a7983 */ /* 0x000ee40000300a00 */
        /* <DEDUP_REMOVED lines=23> */
[----:B------:R-:W3:Y:S01]  /*72290*/  LDL.LU.64 R160, [R1+0x2dd8] ;  /* 0x002dd80001a07983 */ /* 0x000ee20000300a00 */
[----:B------:R4:W-:Y:S02]  /*722a0*/  LDGSTS.E [R3+0x6000], [R76.64], P0 ;  /* 0x060000004c037fae */ /* 0x0009e40008121844 */
[----:B----4-:R-:W-:-:S05]  /*722b0*/  IADD3 R77, P1, R78, R157, RZ ;  /* 0x0000009d4e4d7210 */ /* 0x010fca0007f3e0ff */
[----:B------:R-:W-:Y:S01]  /*722c0*/  IMAD.X R76, R79, 0x1, R2, P1 ;  /* 0x000000014f4c7824 */ /* 0x000fe200008e0602 */
[----:B--2---:R-:W-:-:S05]  /*722d0*/  IADD3 R79, P1, R80, R157, RZ ;  /* 0x0000009d504f7210 */ /* 0x004fca0007f3e0ff */
[----:B------:R-:W-:Y:S01]  /*722e0*/  IMAD.X R78, R81, 0x1, R2, P1 ;  /* 0x00000001514e7824 */ /* 0x000fe200008e0602 */
[----:B---3--:R-:W-:-:S05]  /*722f0*/  IADD3 R81, P1, R82, R157, RZ ;  /* 0x0000009d52517210 */ /* 0x008fca0007f3e0ff */
[----:B------:R-:W-:Y:S01]  /*72300*/  IMAD.X R80, R83, 0x1, R2, P1 ;  /* 0x0000000153507824 */ /* 0x000fe200008e0602 */
[----:B------:R-:W-:-:S05]  /*72310*/  IADD3 R83, P1, R84, R157, RZ ;  /* 0x0000009d54537210 */ /* 0x000fca0007f3e0ff */
        /* <DEDUP_REMOVED lines=66> */
[--C-:B------:R-:W-:Y:S01]  /*72740*/  IMAD.X R148, R151, 0x1, R2.reuse, P1 ;  /* 0x0000000197947824 */ /* 0x100fe200008e0602 */
[-C--:B------:R-:W-:Y:S02]  /*72750*/  IADD3 R151, P1, R152, R157.reuse, RZ ;  /* 0x0000009d98977210 */ /* 0x080fe40007f3e0ff */
[----:B------:R-:W-:Y:S02]  /*72760*/  LOP3.LUT R77, R77, R76, RZ, 0x3c, !PT ;  /* 0x0000004c4d4d7212 */ /* 0x000fe400078e3cff */
[----:B------:R-:W-:Y:S02]  /*72770*/  LOP3.LUT R79, R79, R78, RZ, 0x3c, !PT ;  /* 0x0000004e4f4f7212 */ /* 0x000fe400078e3cff */
[----:B------:R-:W-:Y:S01]  /*72780*/  LOP3.LUT R81, R81, R80, RZ, 0x3c, !PT ;  /* 0x0000005051517212 */ /* 0x000fe200078e3cff */
[----:B------:R-:W-:Y:S01]  /*72790*/  IMAD.X R150, R153, 0x1, R2, P1 ;  /* 0x0000000199967824 */ /* 0x000fe200008e0602 */
[----:B------:R-:W-:Y:S02]  /*727a0*/  IADD3 R153, P1, R160, R157, RZ ;  /* 0x0000009da0997210 */ /* 0x000fe40007f3e0ff */
[----:B------:R-:W-:-:S02]  /*727b0*/  LOP3.LUT R83, R83, R82, RZ, 0x3c, !PT ;  /* 0x0000005253537212 */ /* 0x000fc400078e3cff */
[----:B------:R-:W-:Y:S02]  /*727c0*/  LOP3.LUT R76, R77, R76, RZ, 0x3c, !PT ;  /* 0x0000004c4d4c7212 */ /* 0x000fe400078e3cff */
[----:B------:R-:W-:Y:S02]  /*727d0*/  LOP3.LUT R85, R85, R84, RZ, 0x3c, !PT ;  /* 0x0000005455557212 */ /* 0x000fe400078e3cff */
[----:B------:R-:W-:Y:S02]  /*727e0*/  LOP3.LUT R78, R79, R78, RZ, 0x3c, !PT ;  /* 0x0000004e4f4e7212 */ /* 0x000fe400078e3cff */
[----:B------:R-:W-:Y:S01]  /*727f0*/  LOP3.LUT R87, R87, R86, RZ, 0x3c, !PT ;  /* 0x0000005657577212 */ /* 0x000fe200078e3cff */
[----:B------:R-:W-:Y:S01]  /*72800*/  IMAD.X R152, R161, 0x1, R2, P1 ;  /* 0x00000001a1987824 */ /* 0x000fe200008e0602 */
[----:B------:R-:W-:Y:S02]  /*72810*/  LOP3.LUT R80, R81, R80, RZ, 0x3c, !PT ;  /* 0x0000005051507212 */ /* 0x000fe400078e3cff */
[----:B------:R-:W-:-:S02]  /*72820*/  LOP3.LUT R89, R89, R88, RZ, 0x3c, !PT ;  /* 0x0000005859597212 */ /* 0x000fc400078e3cff */
[----:B------:R-:W-:Y:S02]  /*72830*/  IADD3 R154, P1, R154, R157, RZ ;  /* 0x0000009d9a9a7210 */ /* 0x000fe40007f3e0ff */
[----:B------:R-:W-:Y:S02]  /*72840*/  LOP3.LUT R82, R83, R82, RZ, 0x3c, !PT ;  /* 0x0000005253527212 */ /* 0x000fe400078e3cff */
[----:B------:R-:W-:Y:S02]  /*72850*/  LOP3.LUT R91, R91, R90, RZ, 0x3c, !PT ;  /* 0x0000005a5b5b7212 */ /* 0x000fe400078e3cff */
[----:B------:R-:W-:Y:S02]  /*72860*/  LOP3.LUT R77, R77, R76, RZ, 0x3c, !PT ;  /* 0x0000004c4d4d7212 */ /* 0x000fe400078e3cff */
[----:B------:R-:W-:Y:S02]  /*72870*/  LOP3.LUT R84, R85, R84, RZ, 0x3c, !PT ;  /* 0x0000005455547212 */ /* 0x000fe400078e3cff */
[----:B------:R-:W-:-:S02]  /*72880*/  LOP3.LUT R93, R93, R92, RZ, 0x3c, !PT ;  /* 0x0000005c5d5d7212 */ /* 0x000fc400078e3cff */
[----:B------:R-:W-:Y:S02]  /*72890*/  LOP3.LUT R79, R79, R78, RZ, 0x3c, !PT ;  /* 0x0000004e4f4f7212 */ /* 0x000fe400078e3cff */
[----:B------:R-:W-:Y:S02]  /*728a0*/  LOP3.LUT R86, R87, R86, RZ, 0x3c, !PT ;  /* 0x0000005657567212 */ /* 0x000fe400078e3cff */
[----:B------:R-:W-:Y:S02]  /*728b0*/  LOP3.LUT R95, R95, R94, RZ, 0x3c, !PT ;  /* 0x0000005e5f5f7212 */ /* 0x000fe400078e3cff */
[----:B------:R-:W-:Y:S02]  /*728c0*/  LOP3.LUT R81, R81, R80, RZ, 0x3c, !PT ;  /* 0x0000005051517212 */ /* 0x000fe400078e3cff */
[----:B------:R-:W-:Y:S02]  /*728d0*/  LOP3.LUT R88, R89, R88, RZ, 0x3c, !PT ;  /* 0x0000005859587212 */ /* 0x000fe400078e3cff */
[----:B------:R-:W-:-:S02]  /*728e0*/  LOP3.LUT R97, R97, R96, RZ, 0x3c, !PT ;  /* 0x0000006061617212 */ /* 0x000fc400078e3cff */
[----:B------:R-:W-:Y:S02]  /*728f0*/  LOP3.LUT R83, R83, R82, RZ, 0x3c, !PT ;  /* 0x0000005253537212 */ /* 0x000fe400078e3cff */
[----:B------:R-:W-:Y:S02]  /*72900*/  LOP3.LUT R90, R91, R90, RZ, 0x3c, !PT ;  /* 0x0000005a5b5a7212 */ /* 0x000fe400078e3cff */
[----:B------:R-:W-:Y:S01]  /*72910*/  LOP3.LUT R99, R99, R98, RZ, 0x3c, !PT ;  /* 0x0000006263637212 */ /* 0x000fe200078e3cff */
[----:B------:R-:W-:Y:S01]  /*72920*/  STL [R1+0x36bc], R154 ;  /* 0x0036bc9a01007387 */ /* 0x000fe20000100800 */
[----:B------:R-:W-:Y:S02]  /*72930*/  LOP3.LUT R85, R85, R84, RZ, 0x3c, !PT ;  /* 0x0000005455557212 */ /* 0x000fe400078e3cff */
[----:B------:R-:W-:Y:S02]  /*72940*/  LOP3.LUT R92, R93, R92, RZ, 0x3c, !PT ;  /* 0x0000005c5d5c7212 */ /* 0x000fe400078e3cff */
[----:B------:R-:W-:Y:S01]  /*72950*/  LOP3.LUT R101, R101, R100, RZ, 0x3c, !PT ;  /* 0x0000006465657212 */ /* 0x000fe200078e3cff */
[----:B------:R-:W-:Y:S01]  /*72960*/  STL.64 [R1+0x3298], R76 ;  /* 0x0032984c01007387 */ /* 0x000fe20000100a00 */
[----:B------:R-:W-:-:S02]  /*72970*/  LOP3.LUT R87, R87, R86, RZ, 0x3c, !PT ;  /* 0x0000005657577212 */ /* 0x000fc400078e3cff */
[----:B------:R-:W-:Y:S02]  /*72980*/  LOP3.LUT R94, R95, R94, RZ, 0x3c, !PT ;  /* 0x0000005e5f5e7212 */ /* 0x000fe400078e3cff */
[----:B------:R-:W-:Y:S01]  /*72990*/  LOP3.LUT R103, R103, R102, RZ, 0x3c, !PT ;  /* 0x0000006667677212 */ /* 0x000fe200078e3cff */
[----:B------:R1:W-:Y:S01]  /*729a0*/  STL.64 [R1+0x3278], R78 ;  /* 0x0032784e01007387 */ /* 0x0003e20000100a00 */
[----:B------:R-:W-:Y:S02]  /*729b0*/  LOP3.LUT R89, R89, R88, RZ, 0x3c, !PT ;  /* 0x0000005859597212 */ /* 0x000fe400078e3cff */
[----:B------:R-:W-:Y:S02]  /*729c0*/  LOP3.LUT R96, R97, R96, RZ, 0x3c, !PT ;  /* 0x0000006061607212 */ /* 0x000fe400078e3cff */
[----:B------:R-:W-:Y:S01]  /*729d0*/  LOP3.LUT R105, R105, R104, RZ, 0x3c, !PT ;  /* 0x0000006869697212 */ /* 0x000fe200078e3cff */
[----:B------:R-:W-:Y:S01]  /*729e0*/  STL.64 [R1+0x3258], R80 ;  /* 0x0032585001007387 */ /* 0x000fe20000100a00 */
[----:B------:R-:W-:-:S02]  /*729f0*/  LOP3.LUT R91, R91, R90, RZ, 0x3c, !PT ;  /* 0x0000005a5b5b7212 */ /* 0x000fc400078e3cff */
[----:B------:R-:W-:Y:S02]  /*72a00*/  LOP3.LUT R98, R99, R98, RZ, 0x3c, !PT ;  /* 0x0000006263627212 */ /* 0x000fe400078e3cff */
[----:B------:R-:W-:Y:S01]  /*72a10*/  LOP3.LUT R107, R107, R106, RZ, 0x3c, !PT ;  /* 0x0000006a6b6b7212 */ /* 0x000fe200078e3cff */
[----:B------:R-:W-:Y:S01]  /*72a20*/  STL.64 [R1+0x3238], R82 ;  /* 0x0032385201007387 */ /* 0x000fe20000100a00 */
        /* <DEDUP_REMOVED lines=11> */
[----:B------:R3:W-:Y:S01]  /*72ae0*/  STL.64 [R1+0x31d8], R88 ;  /* 0x0031d85801007387 */ /* 0x0007e20000100a00 */
[----:B------:R-:W-:-:S02]  /*72af0*/  LOP3.LUT R99, R99, R98, RZ, 0x3c, !PT ;  /* 0x0000006263637212 */ /* 0x000fc400078e3cff */
[----:B------:R-:W-:Y:S02]  /*72b00*/  LOP3.LUT R106, R107, R106, RZ, 0x3c, !PT ;  /* 0x0000006a6b6a7212 */ /* 0x000fe400078e3cff */
[----:B------:R-:W-:Y:S01]  /*72b10*/  LOP3.LUT R115, R115, R114, RZ, 0x3c, !PT ;  /* 0x0000007273737212 */ /* 0x000fe200078e3cff */
[----:B------:R-:W-:Y:S01]  /*72b20*/  STL.64 [R1+0x31b8], R90 ;  /* 0x0031b85a01007387 */ /* 0x000fe20000100a00 */
        /* <DEDUP_REMOVED lines=73> */
[----:B------:R-:W-:Y:S01]  /*72fc0*/  LOP3.LUT R144, R145, R144, RZ, 0x3c, !PT ;  /* 0x0000009091907212 */ /* 0x000fe200078e3cff */
[----:B------:R-:W-:Y:S01]  /*72fd0*/  STL.64 [R1+0x2f58], R128 ;  /* 0x002f588001007387 */ /* 0x000fe20000100a00 */
[----:B------:R-:W-:Y:S02]  /*72fe0*/  LOP3.LUT R139, R139, R138, RZ, 0x3c, !PT ;  /* 0x0000008a8b8b7212 */ /* 0x000fe400078e3cff */
[----:B------:R-:W-:Y:S01]  /*72ff0*/  LOP3.LUT R146, R147, R146, RZ, 0x3c, !PT ;  /* 0x0000009293927212 */ /* 0x000fe200078e3cff */
[----:B------:R-:W-:Y:S01]  /*73000*/  STL.64 [R1+0x2f38], R130 ;  /* 0x002f388201007387 */ /* 0x000fe20000100a00 */
[----:B------:R-:W-:-:S02]  /*73010*/  LOP3.LUT R141, R141, R140, RZ, 0x3c, !PT ;  /* 0x0000008c8d8d7212 */ /* 0x000fc400078e3cff */
[----:B------:R-:W-:Y:S01]  /*73020*/  LOP3.LUT R148, R149, R148, RZ, 0x3c, !PT ;  /* 0x0000009495947212 */ /* 0x000fe200078e3cff */
[----:B------:R-:W-:Y:S01]  /*73030*/  STL.64 [R1+0x2f18], R132 ;  /* 0x002f188401007387 */ /* 0x000fe20000100a00 */
[----:B------:R-:W-:Y:S02]  /*73040*/  LOP3.LUT R143, R143, R142, RZ, 0x3c, !PT ;  /* 0x0000008e8f8f7212 */ /* 0x000fe400078e3cff */
[----:B------:R-:W-:Y:S01]  /*73050*/  LOP3.LUT R150, R151, R150, RZ, 0x3c, !PT ;  /* 0x0000009697967212 */ /* 0x000fe200078e3cff */
[----:B------:R-:W-:Y:S01]  /*73060*/  STL.64 [R1+0x2ef8], R134 ;  /* 0x002ef88601007387 */ /* 0x000fe20000100a00 */
        /* <DEDUP_REMOVED lines=8> */
[----:B------:R-:W-:-:S02]  /*730f0*/  IMAD.MOV.U32 R160, RZ, RZ, R153 ;  /* 0x000000ffffa07224 */ /* 0x000fc400078e0099 */
[----:B------:R-:W-:Y:S02]  /*73100*/  IMAD.MOV.U32 R161, RZ, RZ, R152 ;  /* 0x000000ffffa17224 */ /* 0x000fe400078e0098 */
[----:B------:R-:W-:Y:S01]  /*73110*/  STL.64 [R1+0x2e58], R144 ;  /* 0x002e589001007387 */ /* 0x000fe20000100a00 */
[----:B------:R-:W-:Y:S01]  /*73120*/  STL.64 [R1+0x2e38], R146 ;  /* 0x002e389201007387 */ /* 0x000fe20000100a00 */
[----:B------:R-:W-:Y:S03]  /*73130*/  STL.64 [R1+0x2e18], R148 ;  /* 0x002e189401007387 */ /* 0x000fe60000100a00 */
[----:B------:R1:W-:Y:S01]  /*73140*/  LDGSTS.E [R3+0x6400], [R76.64], P0 ;  /* 0x064000004c037fae */ /* 0x0003e20008121844 */
[----:B------:R-:W-:Y:S02]  /*73150*/  STL.64 [R1+0x2df8], R150 ;  /* 0x002df89601007387 */ /* 0x000fe40000100a00 */
[----:B------:R1:W-:Y:S02]  /*73160*/  LDGSTS.E [R3+0x6800], [R78.64], P0 ;  /* 0x068000004e037fae */ /* 0x0003e40008121844 */
[----:B------:R-:W-:Y:S01]  /*73170*/  STL.64 [R1+0x2dd8], R160 ;  /* 0x002dd8a001007387 */ /* 0x000fe20000100a00 */
[----:B------:R2:W-:Y:S01]  /*73180*/  LDGSTS.E [R3+0x6c00], [R80.64], P0 ;  /* 0x06c0000050037fae */ /* 0x0005e20008121844 */
[----:B------:R2:W-:Y:S02]  /*73190*/  LDGSTS.E [R3+0x7000], [R82.64], P0 ;  /* 0x0700000052037fae */ /* 0x0005e40008121844 */
[----:B------:R2:W-:Y:S02]  /*731a0*/  LDGSTS.E [R3+0x7400], [R84.64], P0 ;  /* 0x0740000054037fae */ /* 0x0005e40008121844 */
[----:B------:R2:W-:Y:S01]  /*731b0*/  LDGSTS.E [R3+0x7800], [R86.64], P0 ;  /* 0x0780000056037fae */ /* 0x0005e20008121844 */
[----:B------:R3:W-:Y:S01]  /*731c0*/  LDGSTS.E [R3+0x7c00], [R88.64], P0 ;  /* 0x07c0000058037fae */ /* 0x0007e20008121844 */
[----:B------:R3:W-:Y:S02]  /*731d0*/  LDGSTS.E [R3+0x8000], [R90.64], P0 ;  /* 0x080000005a037fae */ /* 0x0007e40008121844 */
[----:B------:R3:W-:Y:S02]  /*731e0*/  LDGSTS.E [R3+0x8400], [R92.64], P0 ;  /* 0x084000005c037fae */ /* 0x0007e40008121844 */
[----:B------:R3:W-:Y:S01]  /*731f0*/  LDGSTS.E [R3+0x8800], [R94.64], P0 ;  /* 0x088000005e037fae */ /* 0x0007e20008121844 */
[----:B------:R3:W-:Y:S04]  /*73200*/  LDGSTS.E [R3+0x8c00], [R96.64], P0 ;  /* 0x08c0000060037fae */ /* 0x0007e80008121844 */
[----:B-1----:R-:W4:Y:S01]  /*73210*/  LDL.LU R78, [R1+0x36b8] ;  /* 0x0036b800014e7983 */ /* 0x002f220000300800 */
[----:B------:R1:W-:Y:S02]  /*73220*/  LDGSTS.E [R3+0x9000], [R98.64], P0 ;  /* 0x0900000062037fae */ /* 0x0003e40008121844 */
[----:B------:R1:W-:Y:S02]  /*73230*/  LDGSTS.E [R3+0x9400], [R100.64], P0 ;  /* 0x0940000064037fae */ /* 0x0003e40008121844 */
[----:B------:R1:W-:Y:S01]  /*73240*/  LDGSTS.E [R3+0x9800], [R102.64], P0 ;  /* 0x0980000066037fae */ /* 0x0003e20008121844 */
[----:B------:R1:W-:Y:S04]  /*73250*/  LDGSTS.E [R3+0x9c00], [R104.64], P0 ;  /* 0x09c0000068037fae */ /* 0x0003e80008121844 */
[----:B--2---:R-:W2:Y:S01]  /*73260*/  LDL.LU R86, [R1+0x36dc] ;  /* 0x0036dc0001567983 */ /* 0x004ea20000300800 */
[----:B------:R-:W2:Y:S02]  /*73270*/  LDL.LU R85, [R1+0x36fc] ;  /* 0x0036fc0001557983 */ /* 0x000ea40000300800 */
[----:B---3--:R-:W4:Y:S01]  /*73280*/  LDL.LU R88, [R1+0x36d8] ;  /* 0x0036d80001587983 */ /* 0x008f220000300800 */
[----:B------:R1:W-:Y:S04]  /*73290*/  LDGSTS.E [R3+0xa000], [R106.64], P0 ;  /* 0x0a0000006a037fae */ /* 0x0003e80008121844 */
[----:B------:R-:W4:Y:S01]  /*732a0*/  LDL.LU R92, [R1+0x36f8] ;  /* 0x0036f800015c7983 */ /* 0x000f220000300800 */
[----:B------:R-:W4:Y:S02]  /*732b0*/  LDL.LU R87, [R1+0x371c] ;  /* 0x00371c0001577983 */ /* 0x000f240000300800 */
[----:B------:R-:W4:Y:S02]  /*732c0*/  LDL.LU R77, [R1+0x373c] ;  /* 0x00373c00014d7983 */ /* 0x000f240000300800 */
[----:B------:R-:W4:Y:S01]  /*732d0*/  LDL.LU R89, [R1+0x3718] ;  /* 0x0037180001597983 */ /* 0x000f220000300800 */
[----:B------:R-:W4:Y:S04]  /*732e0*/  LDL.LU R80, [R1+0x3738] ;  /* 0x0037380001507983 */ /* 0x000f280000300800 */
[----:B------:R1:W-:Y:S01]  /*732f0*/  LDGSTS.E [R3+0xa400], [R108.64], P0 ;  /* 0x0a4000006c037fae */ /* 0x0003e20008121844 */
[----:B------:R1:W-:Y:S01]  /*73300*/  LDGSTS.E [R3+0xa800], [R110.64], P0 ;  /* 0x0a8000006e037fae */ /* 0x0003e20008121844 */
[----:B------:R-:W-:Y:S01]  /*73310*/  SHF.R.S32.HI R79, RZ, 0x5, R205 ;  /* 0x00000005ff4f7819 */ /* 0x000fe200000114cd */
[----:B------:R-:W4:Y:S01]  /*73320*/  LDL.LU R82, [R1+0x375c] ;  /* 0x00375c0001527983 */ /* 0x000f220000300800 */
[----:B------:R1:W-:Y:S01]  /*73330*/  LDGSTS.E [R3+0xac00], [R112.64], P0 ;  /* 0x0ac0000070037fae */ /* 0x0003e20008121844 */
[----:B------:R1:W-:Y:S02]  /*73340*/  LDGSTS.E [R3+0xb000], [R114.64], P0 ;  /* 0x0b00000072037fae */ /* 0x0003e40008121844 */
[----:B------:R1:W-:Y:S02]  /*73350*/  LDGSTS.E [R3+0xb400], [R116.64], P0 ;  /* 0x0b40000074037fae */ /* 0x0003e40008121844 */
[----:B------:R-:W-:Y:S01]  /*73360*/  IMAD.SHL.U32 R76, R208, 0x4, RZ ;  /* 0x00000004d04c7824 */ /* 0x000fe200078e00ff */
[----:B------:R-:W4:Y:S04]  /*73370*/  LDL.LU R90, [R1+0x377c] ;  /* 0x00377c00015a7983 */ /* 0x000f280000300800 */
[----:B------:R1:W-:Y:S01]  /*73380*/  LDGSTS.E [R3+0xb800], [R118.64], P0 ;  /* 0x0b80000076037fae */ /* 0x0003e20008121844 */
[----:B------:R-:W-:Y:S01]  /*73390*/  SGXT R79, R79, 0x1 ;  /* 0x000000014f4f781a */ /* 0x000fe20000000200 */
[----:B------:R1:W-:Y:S02]  /*733a0*/  LDGSTS.E [R3+0xbc00], [R120.64], P0 ;  /* 0x0bc0000078037fae */ /* 0x0003e40008121844 */
[----:B------:R1:W-:Y:S01]  /*733b0*/  LDGSTS.E [R3+0xc000], [R122.64], P0 ;  /* 0x0c0000007a037fae */ /* 0x0003e20008121844 */
[----:B------:R1:W-:Y:S01]  /*733c0*/  LDGSTS.E [R3+0xc400], [R124.64], P0 ;  /* 0x0c4000007c037fae */ /* 0x0003e20008121844 */
[----:B------:R1:W-:Y:S01]  /*733d0*/  LDGSTS.E [R3+0xc800], [R126.64], P0 ;  /* 0x0c8000007e037fae */ /* 0x0003e20008121844 */
[----:B------:R-:W-:Y:S01]  /*733e0*/  LOP3.LUT R76, R76, 0x90, R79, 0x78, !PT ;  /* 0x000000904c4c7812 */ /* 0x000fe200078e784f */
[----:B------:R1:W-:Y:S01]  /*733f0*/  LDGSTS.E [R3+0xcc00], [R128.64], P0 ;  /* 0x0cc0000080037fae */ /* 0x0003e20008121844 */
[----:B------:R1:W-:Y:S01]  /*73400*/  LDGSTS.E [R3+0xd000], [R130.64], P0 ;  /* 0x0d00000082037fae */ /* 0x0003e20008121844 */
[----:B------:R1:W-:Y:S02]  /*73410*/  LDGSTS.E [R3+0xd400], [R132.64], P0 ;  /* 0x0d40000084037fae */ /* 0x0003e40008121844 */
[----:B------:R1:W-:Y:S01]  /*73420*/  LDGSTS.E [R3+0xd800], [R134.64], P0 ;  /* 0x0d80000086037fae */ /* 0x0003e20008121844 */
[----:B------:R-:W-:Y:S01]  /*73430*/  LOP3.LUT R76, R76, 0x20, RZ, 0x3c, !PT ;  /* 0x000000204c4c7812 */ /* 0x000fe200078e3cff */
[----:B------:R1:W-:Y:S01]  /*73440*/  LDGSTS.E [R3+0xdc00], [R136.64], P0 ;  /* 0x0dc0000088037fae */ /* 0x0003e20008121844 */
[----:B------:R1:W-:Y:S02]  /*73450*/  LDGSTS.E [R3+0xe000], [R138.64], P0 ;  /* 0x0e0000008a037fae */ /* 0x0003e40008121844 */
[----:B------:R1:W-:Y:S02]  /*73460*/  LDGSTS.E [R3+0xe400], [R140.64], P0 ;  /* 0x0e4000008c037fae */ /* 0x0003e40008121844 */
[----:B------:R1:W-:Y:S01]  /*73470*/  LDGSTS.E [R3+0xe800], [R142.64], P0 ;  /* 0x0e8000008e037fae */ /* 0x0003e20008121844 */
[----:B------:R1:W-:Y:S01]  /*73480*/  LDGSTS.E [R3+0xec00], [R144.64], P0 ;  /* 0x0ec0000090037fae */ /* 0x0003e20008121844 */
[----:B------:R-:W-:-:S02]  /*73490*/  IMAD R76, R158, 0x10000, R76 ;  /* 0x000100009e4c7824 */ /* 0x000fc400078e024c */
[----:B------:R1:W-:Y:S02]  /*734a0*/  LDGSTS.E [R3+0xf000], [R146.64], P0 ;  /* 0x0f00000092037fae */ /* 0x0003e40008121844 */
[----:B------:R1:W-:Y:S01]  /*734b0*/  LDGSTS.E [R3+0xf400], [R148.64], P0 ;  /* 0x0f40000094037fae */ /* 0x0003e20008121844 */
[----:B------:R1:W-:Y:S01]  /*734c0*/  LDGSTS.E [R3+0xf800], [R150.64], P0 ;  /* 0x0f80000096037fae */ /* 0x0003e20008121844 */
[----:B------:R1:W-:Y:S02]  /*734d0*/  LDGSTS.E [R3+0xfc00], [R160.64], P0 ;  /* 0x0fc00000a0037fae */ /* 0x0003e40008121844 */
[----:B----4-:R-:W-:-:S05]  /*734e0*/  IMAD.X R78, R78, 0x1, R2, P1 ;  /* 0x000000014e4e7824 */ /* 0x010fca00008e0602 */
[----:B------:R4:W-:Y:S01]  /*734f0*/  STL [R1+0x36b8], R78 ;  /* 0x0036b84e01007387 */ /* 0x0009e20000100800 */
[----:B------:R-:W3:Y:S02]  /*73500*/  LDL.LU R84, [R1+0x3758] ;  /* 0x0037580001547983 */ /* 0x000ee40000300800 */
[----:B------:R-:W3:Y:S01]  /*73510*/  LDL.LU R91, [R1+0x3778] ;  /* 0x00377800015b7983 */ /* 0x000ee20000300800 */
[-C--:B--2---:R-:W-:Y:S01]  /*73520*/  IADD3 R86, P1, R86, R157.reuse, RZ ;  /* 0x0000009d56567210 */ /* 0x084fe20007f3e0ff */
[----:B------:R-:W-:Y:S01]  /*73530*/  IMAD.MOV.U32 R79, RZ, RZ, R78 ;  /* 0x000000ffff4f7224 */ /* 0x000fe200078e004e */
[----:B------:R-:W-:Y:S01]  /*73540*/  IADD3 R85, P2, R85, R157, RZ ;  /* 0x0000009d55557210 */ /* 0x000fe20007f5e0ff */
[----:B------:R-:W2:Y:S01]  /*73550*/  LDL.LU R81, [R1+0x379c] ;  /* 0x00379c0001517983 */ /* 0x000ea20000300800 */
[----:B------:R-:W2:Y:S02]  /*73560*/  LDL.LU R83, [R1+0x37bc] ;  /* 0x0037bc0001537983 */ /* 0x000ea40000300800 */
[----:B----4-:R-:W-:-:S02]  /*73570*/  IMAD.X R88, R88, 0x1, R2, P1 ;  /* 0x0000000158587824 */ /* 0x010fc400008e0602 */
[----:B------:R-:W-:Y:S01]  /*73580*/  IMAD.MOV.U32 R78, RZ, RZ, R154 ;  /* 0x000000ffff4e7224 */ /* 0x000fe200078e009a */
[----:B------:R4:W-:Y:S02]  /*73590*/  STL [R1+0x36dc], R86 ;  /* 0x0036dc5601007387 */ /* 0x0009e40000100800 */
[----:B------:R1:W-:Y:S02]  /*735a0*/  STL [R1+0x36d8], R88 ;  /* 0x0036d85801007387 */ /* 0x0003e40000100800 */
[----:B------:R-:W-:Y:S02]  /*735b0*/  IMAD.X R92, R92, 0x1, R2, P2 ;  /* 0x000000015c5c7824 */ /* 0x000fe400010e0602 */
[----:B------:R1:W-:Y:S01]  /*735c0*/  STL [R1+0x36fc], R85 ;  /* 0x0036fc5501007387 */ /* 0x0003e20000100800 */
[----:B------:R1:W-:Y:S02]  /*735d0*/  LDGSTS.E [R76+0x100], [R78.64], P0 ;  /* 0x001000004e4c7fae */ /* 0x0003e40008121844 */
[----:B-1----:R-:W-:-:S02]  /*735e0*/  IMAD.MOV.U32 R78, RZ, RZ, R86 ;  /* 0x000000ffff4e7224 */ /* 0x002fc400078e0056 */
[----:B----4-:R-:W4:Y:S01]  /*735f0*/  LDL.LU R86, [R1+0x3798] ;  /* 0x0037980001567983 */ /* 0x010f220000300800 */
[----:B------:R-:W-:Y:S02]  /*73600*/  IMAD.MOV.U32 R79, RZ, RZ, R88 ;  /* 0x000000ffff4f7224 */ /* 0x000fe400078e0058 */
[----:B------:R-:W-:Y:S02]  /*73610*/  STL [R1+0x36f8], R92 ;  /* 0x0036f85c01007387 */ /* 0x000fe40000100800 */
[----:B------:R-:W4:Y:S01]  /*73620*/  LDL.LU R88, [R1+0x37b8] ;  /* 0x0037b80001587983 */ /* 0x000f220000300800 */
[-C--:B------:R-:W-:Y:S02]  /*73630*/  IADD3 R87, P1, R87, R157.reuse, RZ ;  /* 0x0000009d57577210 */ /* 0x080fe40007f3e0ff */
[----:B------:R-:W-:Y:S01]  /*73640*/  IADD3 R77, P2, R77, R157, RZ ;  /* 0x0000009d4d4d7210 */ /* 0x000fe20007f5e0ff */
[----:B------:R1:W-:Y:S04]  /*73650*/  LDGSTS.E [R76+0x500], [R78.64], P0 ;  /* 0x005000004e4c7fae */ /* 0x0003e80008121844 */
[----:B------:R-:W4:Y:S01]  /*73660*/  LDL.LU R3, [R1+0x37dc] ;  /* 0x0037dc0001037983 */ /* 0x000f220000300800 */
[----:B------:R-:W-:-:S02]  /*73670*/  IMAD.X R89, R89, 0x1, R2, P1 ;  /* 0x0000000159597824 */ /* 0x000fc400008e0602 */
[----:B------:R-:W-:Y:S02]  /*73680*/  IMAD.X R80, R80, 0x1, R2, P2 ;  /* 0x0000000150507824 */ /* 0x000fe400010e0602 */
[----:B-1----:R-:W-:Y:S02]  /*73690*/  IMAD.MOV.U32 R78, RZ, RZ, R85 ;  /* 0x000000ffff4e7224 */ /* 0x002fe400078e0055 */
[----:B------:R-:W-:Y:S01]  /*736a0*/  IMAD.MOV.U32 R79, RZ, RZ, R92 ;  /* 0x000000ffff4f7224 */ /* 0x000fe200078e005c */
[----:B------:R-:W4:Y:S01]  /*736b0*/  LDL.LU R85, [R1+0x37fc] ;  /* 0x0037fc0001557983 */ /* 0x000f220000300800 */
[----:B------:R1:W-:Y:S02]  /*736c0*/  STL [R1+0x371c], R87 ;  /* 0x00371c5701007387 */ /* 0x0003e40000100800 */
[----:B------:R1:W-:Y:S02]  /*736d0*/  STL [R1+0x3718], R89 ;  /* 0x0037185901007387 */ /* 0x0003e40000100800 */
[----:B------:R1:W-:Y:S01]  /*736e0*/  STL [R1+0x373c], R77 ;  /* 0x00373c4d01007387 */ /* 0x0003e20000100800 */
[----:B------:R1:W-:Y:S02]  /*736f0*/  LDGSTS.E [R76+0x900], [R78.64], P0 ;  /* 0x009000004e4c7fae */ /* 0x0003e40008121844 */
[----:B-1----:R-:W-:-:S02]  /*73700*/  IMAD.MOV.U32 R78, RZ, RZ, R87 ;  /* 0x000000ffff4e7224 */ /* 0x002fc400078e0057 */
[----:B------:R-:W4:Y:S01]  /*73710*/  LDL.LU R87, [R1+0x37d8] ;  /* 0x0037d80001577983 */ /* 0x000f220000300800 */
[----:B------:R-:W-:Y:S02]  /*73720*/  IMAD.MOV.U32 R79, RZ, RZ, R89 ;  /* 0x000000ffff4f7224 */ /* 0x000fe400078e0059 */
[----:B------:R1:W-:Y:S02]  /*73730*/  STL [R1+0x3738], R80 ;  /* 0x0037385001007387 */ /* 0x0003e40000100800 */
[----:B------:R-:W4:Y:S01]  /*73740*/  LDL.LU R89, [R1+0x37f8] ;  /* 0x0037f80001597983 */ /* 0x000f220000300800 */
[-C--:B------:R-:W-:Y:S01]  /*73750*/  IADD3 R82, P1, R82, R157.reuse, RZ ;  /* 0x0000009d52527210 */ /* 0x080fe20007f3e0ff */
[----:B------:R1:W-:Y:S01]  /*73760*/  LDGSTS.E [R76+0xd00], [R78.64], P0 ;  /* 0x00d000004e4c7fae */ /* 0x0003e20008121844 */
[----:B------:R-:W-:Y:S01]  /*73770*/  IADD3 R90, P2, R90, R157, RZ ;  /* 0x0000009d5a5a7210 */ /* 0x000fe20007f5e0ff */
[----:B-1----:R-:W-:Y:S02]  /*73780*/  IMAD.MOV.U32 R78, RZ, RZ, R77 ;  /* 0x000000ffff4e7224 */ /* 0x002fe400078e004d */
[----:B------:R-:W-:Y:S01]  /*73790*/  IMAD.MOV.U32 R79, RZ, RZ, R80 ;  /* 0x000000ffff4f7224 */ /* 0x000fe200078e0050 */
[----:B------:R-:W4:Y:S01]  /*737a0*/  LDL.LU R77, [R1+0x381c] ;  /* 0x00381c00014d7983 */ /* 0x000f220000300800 */
[----:B------:R-:W4:Y:S02]  /*737b0*/  LDL.LU R80, [R1+0x383c] ;  /* 0x00383c0001507983 */ /* 0x000f240000300800 */
[----:B------:R-:W-:Y:S01]  /*737c0*/  STL [R1+0x375c], R82 ;  /* 0x00375c5201007387 */ /* 0x000fe20000100800 */
[----:B------:R1:W-:Y:S02]  /*737d0*/  LDGSTS.E [R76+0x1100], [R78.64], P0 ;  /* 0x011000004e4c7fae */ /* 0x0003e40008121844 */
[----:B-1----:R-:W-:-:S02]  /*737e0*/  IMAD.MOV.U32 R78, RZ, RZ, R82 ;  /* 0x000000ffff4e7224 */ /* 0x002fc400078e0052 */
[--C-:B---3--:R-:W-:Y:S02]  /*737f0*/  IMAD.X R84, R84, 0x1, R2.reuse, P1 ;  /* 0x0000000154547824 */ /* 0x108fe400008e0602 */
[----:B------:R-:W-:Y:S02]  /*73800*/  IMAD.X R91, R91, 0x1, R2, P2 ;  /* 0x000000015b5b7824 */ /* 0x000fe400010e0602 */
[----:B------:R-:W-:Y:S01]  /*73810*/  IMAD.MOV.U32 R79, RZ, RZ, R84 ;  /* 0x000000ffff4f7224 */ /* 0x000fe200078e0054 */
[----:B------:R1:W-:Y:S01]  /*73820*/  STL [R1+0x3758], R84 ;  /* 0x0037585401007387 */ /* 0x0003e20000100800 */
[----:B------:R-:W-:Y:S01]  /*73830*/  STL [R1+0x377c], R90 ;  /* 0x00377c5a01007387 */ /* 0x000fe20000100800 */
[-C--:B--2---:R-:W-:Y:S02]  /*73840*/  IADD3 R81, P1, R81, R157.reuse, RZ ;  /* 0x0000009d51517210 */ /* 0x084fe40007f3e0ff */
[----:B------:R2:W-:Y:S04]  /*73850*/  LDGSTS.E [R76+0x1500], [R78.64], P0 ;  /* 0x015000004e4c7fae */ /* 0x0005e80008121844 */
[----:B-1----:R-:W3:Y:S01]  /*73860*/  LDL.LU R84, [R1+0x3818] ;  /* 0x0038180001547983 */ /* 0x002ee20000300800 */
[----:B------:R-:W-:Y:S02]  /*73870*/  STL [R1+0x3778], R91 ;  /* 0x0037785b01007387 */ /* 0x000fe40000100800 */
[----:B------:R-:W3:Y:S01]  /*73880*/  LDL.LU R82, [R1+0x3838] ;  /* 0x0038380001527983 */ /* 0x000ee20000300800 */
[----:B------:R-:W-:Y:S01]  /*73890*/  IADD3 R83, P2, R83, R157, RZ ;  /* 0x0000009d53537210 */ /* 0x000fe20007f5e0ff */
[----:B--2---:R-:W-:-:S02]  /*738a0*/  IMAD.MOV.U32 R78, RZ, RZ, R90 ;  /* 0x000000ffff4e7224 */ /* 0x004fc400078e005a */
[----:B------:R-:W-:Y:S01]  /*738b0*/  IMAD.MOV.U32 R79, RZ, RZ, R91 ;  /* 0x000000ffff4f7224 */ /* 0x000fe200078e005b */
[----:B------:R1:W-:Y:S04]  /*738c0*/  STL [R1+0x379c], R81 ;  /* 0x00379c5101007387 */ /* 0x0003e80000100800 */
[----:B------:R2:W-:Y:S01]  /*738d0*/  LDGSTS.E [R76+0x1900], [R78.64], P0 ;  /* 0x019000004e4c7fae */ /* 0x0005e20008121844 */
[--C-:B----4-:R-:W-:Y:S02]  /*738e0*/  IMAD.X R86, R86, 0x1, R2.reuse, P1 ;  /* 0x0000000156567824 */ /* 0x110fe400008e0602 */
[----:B------:R-:W-:-:S03]  /*738f0*/  IMAD.X R88, R88, 0x1, R2, P2 ;  /* 0x0000000158587824 */ /* 0x000fc600010e0602 */
[----:B------:R4:W-:Y:S01]  /*73900*/  STL [R1+0x3798], R86 ;  /* 0x0037985601007387 */ /* 0x0009e20000100800 */
[----:B------:R4:W-:Y:S02]  /*73910*/  STL [R1+0x37bc], R83 ;  /* 0x0037bc5301007387 */ /* 0x0009e40000100800 */
[----:B--2---:R-:W-:Y:S02]  /*73920*/  IMAD.MOV.U32 R78, RZ, RZ, R81 ;  /* 0x000000ffff4e7224 */ /* 0x004fe400078e0051 */
[----:B------:R-:W-:Y:S01]  /*73930*/  IMAD.MOV.U32 R79, RZ, RZ, R86 ;  /* 0x000000ffff4f7224 */ /* 0x000fe200078e0056 */
[----:B-1----:R-:W2:Y:S01]  /*73940*/  LDL.LU R81, [R1+0x385c] ;  /* 0x00385c0001517983 */ /* 0x002ea20000300800 */
[----:B------:R1:W-:Y:S03]  /*73950*/  STL [R1+0x37b8], R88 ;  /* 0x0037b85801007387 */ /* 0x0003e60000100800 */
[----:B----4-:R-:W4:Y:S04]  /*73960*/  LDL.LU R86, [R1+0x387c] ;  /* 0x00387c0001567983 */ /* 0x010f280000300800 */
[----:B------:R1:W-:Y:S02]  /*73970*/  LDGSTS.E [R76+0x1d00], [R78.64], P0 ;  /* 0x01d000004e4c7fae */ /* 0x0003e40008121844 */
[----:B-1----:R-:W-:-:S02]  /*73980*/  IMAD.MOV.U32 R78, RZ, RZ, R83 ;  /* 0x000000ffff4e7224 */ /* 0x002fc400078e0053 */
[----:B------:R-:W4:Y:S01]  /*73990*/  LDL.LU R83, [R1+0x3858] ;  /* 0x0038580001537983 */ /* 0x000f220000300800 */
[----:B------:R-:W-:Y:S01]  /*739a0*/  IMAD.MOV.U32 R79, RZ, RZ, R88 ;  /* 0x000000ffff4f7224 */ /* 0x000fe200078e0058 */
[-C--:B------:R-:W-:Y:S01]  /*739b0*/  IADD3 R3, P1, R3, R157.reuse, RZ ;  /* 0x0000009d03037210 */ /* 0x080fe20007f3e0ff */
[----:B------:R-:W4:Y:S01]  /*739c0*/  LDL.LU R88, [R1+0x3878] ;  /* 0x0038780001587983 */ /* 0x000f220000300800 */
[----:B------:R-:W-:Y:S02]  /*739d0*/  IADD3 R85, P2, R85, R157, RZ ;  /* 0x0000009d55557210 */ /* 0x000fe40007f5e0ff */
[----:B------:R1:W-:Y:S01]  /*739e0*/  LDGSTS.E [R76+0x2100], [R78.64], P0 ;  /* 0x021000004e4c7fae */ /* 0x0003e20008121844 */
[----:B------:R-:W-:-:S03]  /*739f0*/  IMAD.X R87, R87, 0x1, R2, P1 ;  /* 0x0000000157577824 */ /* 0x000fc600008e0602 */
[----:B------:R-:W-:Y:S01]  /*73a00*/  STL [R1+0x37dc], R3 ;  /* 0x0037dc0301007387 */ /* 0x000fe20000100800 */
[----:B------:R-:W-:-:S03]  /*73a10*/  IMAD.X R89, R89, 0x1, R2, P2 ;  /* 0x0000000159597824 */ /* 0x000fc600010e0602 */
[----:B------:R1:W-:Y:S01]  /*73a20*/  STL [R1+0x37d8], R87 ;  /* 0x0037d85701007387 */ /* 0x0003e20000100800 */
[----:B------:R-:W-:Y:S02]  /*73a30*/  STL [R1+0x37fc], R85 ;  /* 0x0037fc5501007387 */ /* 0x000fe40000100800 */
[----:B-1----:R-:W-:Y:S02]  /*73a40*/  IMAD.MOV.U32 R78, RZ, RZ, R3 ;  /* 0x000000ffff4e7224 */ /* 0x002fe400078e0003 */
[----:B------:R-:W-:Y:S02]  /*73a50*/  IMAD.MOV.U32 R79, RZ, RZ, R87 ;  /* 0x000000ffff4f7224 */ /* 0x000fe400078e0057 */
[----:B------:R-:W4:Y:S01]  /*73a60*/  LDL.LU R87, [R1+0x389c] ;  /* 0x00389c0001577983 */ /* 0x000f220000300800 */
[----:B------:R1:W-:Y:S03]  /*73a70*/  STL [R1+0x37f8], R89 ;  /* 0x0037f85901007387 */ /* 0x0003e60000100800 */
[----:B------:R1:W-:Y:S01]  /*73a80*/  LDGSTS.E [R76+0x2500], [R78.64], P0 ;  /* 0x025000004e4c7fae */ /* 0x0003e20008121844 */
[----:B------:R-:W4:Y:S01]  /*73a90*/  LDL.LU R3, [R1+0x38bc] ;  /* 0x0038bc0001037983 */ /* 0x000f220000300800 */
[----:B------:R-:W-:Y:S01]  /*73aa0*/  IADD3 R77, P1, R77, R157, RZ ;  /* 0x0000009d4d4d7210 */ /* 0x000fe20007f3e0ff */
[----:B-1----:R-:W-:-:S02]  /*73ab0*/  IMAD.MOV.U32 R79, RZ, RZ, R89 ;  /* 0x000000ffff4f7224 */ /* 0x002fc400078e0059 */
[----:B------:R-:W4:Y:S01]  /*73ac0*/  LDL.LU R89, [R1+0x3898] ;  /* 0x0038980001597983 */ /* 0x000f220000300800 */
[----:B------:R-:W4:Y:S02]  /*73ad0*/  LDL.LU R91, [R1+0x38b8] ;  /* 0x0038b800015b7983 */ /* 0x000f240000300800 */
[----:B------:R-:W-:Y:S01]  /*73ae0*/  IMAD.MOV.U32 R78, RZ, RZ, R85 ;  /* 0x000000ffff4e7224 */ /* 0x000fe200078e0055 */
[----:B------:R-:W-:Y:S01]  /*73af0*/  IADD3 R80, P2, R80, R157, RZ ;  /* 0x0000009d50507210 */ /* 0x000fe20007f5e0ff */
[----:B------:R1:W-:Y:S04]  /*73b00*/  STL [R1+0x381c], R77 ;  /* 0x00381c4d01007387 */ /* 0x0003e80000100800 */
[----:B------:R1:W-:Y:S02]  /*73b10*/  LDGSTS.E [R76+0x2900], [R78.64], P0 ;  /* 0x029000004e4c7fae */ /* 0x0003e40008121844 */
[----:B-1----:R-:W-:-:S02]  /*73b20*/  IMAD.MOV.U32 R78, RZ, RZ, R77 ;  /* 0x000000ffff4e7224 */ /* 0x002fc400078e004d */
[--C-:B---3--:R-:W-:Y:S02]  /*73b30*/  IMAD.X R84, R84, 0x1, R2.reuse, P1 ;  /* 0x0000000154547824 */ /* 0x108fe400008e0602 */
[----:B------:R-:W-:-:S03]  /*73b40*/  IMAD.X R82, R82, 0x1, R2, P2 ;  /* 0x0000000152527824 */ /* 0x000fc600010e0602 */
[----:B------:R1:W-:Y:S01]  /*73b50*/  STL [R1+0x3818], R84 ;  /* 0x0038185401007387 */ /* 0x0003e20000100800 */
[----:B------:R-:W-:Y:S02]  /*73b60*/  STL [R1+0x383c], R80 ;  /* 0x00383c5001007387 */ /* 0x000fe40000100800 */
[----:B------:R-:W3:Y:S02]  /*73b70*/  LDL.LU R77, [R1+0x38dc] ;  /* 0x0038dc00014d7983 */ /* 0x000ee40000300800 */
[----:B------:R-:W-:Y:S01]  /*73b80*/  IMAD.MOV.U32 R79, RZ, RZ, R84 ;  /* 0x000000ffff4f7224 */ /* 0x000fe200078e0054 */
[----:B------:R2:W-:Y:S04]  /*73b90*/  STL [R1+0x3838], R82 ;  /* 0x0038385201007387 */ /* 0x0005e80000100800 */
[----:B------:R2:W-:Y:S04]  /*73ba0*/  LDGSTS.E [R76+0x2d00], [R78.64], P0 ;  /* 0x02d000004e4c7fae */ /* 0x0005e80008121844 */
[----:B-1----:R-:W3:Y:S01]  /*73bb0*/  LDL.LU R84, [R1+0x38fc] ;  /* 0x0038fc0001547983 */ /* 0x002ee20000300800 */
[----:B------:R-:W3:Y:S02]  /*73bc0*/  LDL.LU R90, [R1+0x38d8] ;  /* 0x0038d800015a7983 */ /* 0x000ee40000300800 */
[----:B------:R-:W3:Y:S01]  /*73bd0*/  LDL.LU R85, [R1+0x38f8] ;  /* 0x0038f80001557983 */ /* 0x000ee20000300800 */
[----:B--2---:R-:W-:Y:S01]  /*73be0*/  IADD3 R81, P1, R81, R157, RZ ;  /* 0x0000009d51517210 */ /* 0x004fe20007f3e0ff */
[----:B------:R-:W-:-:S02]  /*73bf0*/  IMAD.MOV.U32 R78, RZ, RZ, R80 ;  /* 0x000000ffff4e7224 */ /* 0x000fc400078e0050 */
[----:B------:R-:W-:Y:S01]  /*73c00*/  IMAD.MOV.U32 R79, RZ, RZ, R82 ;  /* 0x000000ffff4f7224 */ /* 0x000fe200078e0052 */
[----:B----4-:R-:W-:Y:S01]  /*73c10*/  IADD3 R86, P2, R86, R157, RZ ;  /* 0x0000009d56567210 */ /* 0x010fe20007f5e0ff */
[----:B------:R-:W2:Y:S01]  /*73c20*/  LDL.LU R82, [R1+0x391c] ;  /* 0x00391c0001527983 */ /* 0x000ea20000300800 */
[----:B------:R-:W2:Y:S02]  /*73c30*/  LDL.LU R80, [R1+0x393c] ;  /* 0x00393c0001507983 */ /* 0x000ea40000300800 */
[----:B------:R-:W-:Y:S01]  /*73c40*/  STL [R1+0x385c], R81 ;  /* 0x00385c5101007387 */ /* 0x000fe20000100800 */
[----:B------:R1:W-:Y:S01]  /*73c50*/  LDGSTS.E [R76+0x3100], [R78.64], P0 ;  /* 0x031000004e4c7fae */ /* 0x0003e20008121844 */
[----:B------:R-:W-:-:S04]  /*73c60*/  IMAD.X R83, R83, 0x1, R2, P1 ;  /* 0x0000000153537824 */ /* 0x000fc800008e0602 */
[----:B-1----:R-:W-:Y:S01]  /*73c70*/  IMAD.MOV.U32 R79, RZ, RZ, R83 ;  /* 0x000000ffff4f7224 */ /* 0x002fe200078e0053 */
[----:B------:R1:W-:Y:S01]  /*73c80*/  STL [R1+0x3858], R83 ;  /* 0x0038585301007387 */ /* 0x0003e20000100800 */
[----:B------:R1:W-:Y:S03]  /*73c90*/  STL [R1+0x387c], R86 ;  /* 0x00387c5601007387 */ /* 0x0003e60000100800 */
[----:B-1----:R-:W2:Y:S01]  /*73ca0*/  LDL.LU R83, [R1+0x3918] ;  /* 0x0039180001537983 */ /* 0x002ea20000300800 */
[----:B------:R-:W-:Y:S02]  /*73cb0*/  IMAD.X R88, R88, 0x1, R2, P2 ;  /* 0x0000000158587824 */ /* 0x000fe400010e0602 */
[----:B------:R-:W-:-:S03]  /*73cc0*/  IMAD.MOV.U32 R78, RZ, RZ, R81 ;  /* 0x000000ffff4e7224 */ /* 0x000fc600078e0051 */
[----:B------:R1:W-:Y:S01]  /*73cd0*/  STL [R1+0x3878], R88 ;  /* 0x0038785801007387 */ /* 0x0003e20000100800 */
[----:B------:R-:W2:Y:S01]  /*73ce0*/  LDL.LU R81, [R1+0x3938] ;  /* 0x0039380001517983 */ /* 0x000ea20000300800 */
[-C--:B------:R-:W-:Y:S02]  /*73cf0*/  IADD3 R87, P1, R87, R157.reuse, RZ ;  /* 0x0000009d57577210 */ /* 0x080fe40007f3e0ff */
[----:B------:R1:W-:Y:S01]  /*73d00*/  LDGSTS.E [R76+0x3500], [R78.64], P0 ;  /* 0x035000004e4c7fae */ /* 0x0003e20008121844 */
[----:B------:R-:W-:Y:S01]  /*73d10*/  IADD3 R3, P2, R3, R157, RZ ;  /* 0x0000009d03037210 */ /* 0x000fe20007f5e0ff */
[----:B-1----:R-:W-:Y:S02]  /*73d20*/  IMAD.MOV.U32 R78, RZ, RZ, R86 ;  /* 0x000000ffff4e7224 */ /* 0x002fe400078e0056 */
[----:B------:R-:W-:Y:S02]  /*73d30*/  IMAD.MOV.U32 R79, RZ, RZ, R88 ;  /* 0x000000ffff4f7224 */ /* 0x000fe400078e0058 */
[--C-:B------:R-:W-:Y:S01]  /*73d40*/  IMAD.X R89, R89, 0x1, R2.reuse, P1 ;  /* 0x0000000159597824 */ /* 0x100fe200008e0602 */
[----:B------:R-:W2:Y:S01]  /*73d50*/  LDL.LU R86, [R1+0x395c] ;  /* 0x00395c0001567983 */ /* 0x000ea20000300800 */
[----:B------:R-:W2:Y:S02]  /*73d60*/  LDL.LU R88, [R1+0x397c] ;  /* 0x00397c0001587983 */ /* 0x000ea40000300800 */
[----:B------:R1:W-:Y:S01]  /*73d70*/  STL [R1+0x389c], R87 ;  /* 0x00389c5701007387 */ /* 0x0003e20000100800 */
[----:B------:R1:W-:Y:S04]  /*73d80*/  LDGSTS.E [R76+0x3900], [R78.64], P0 ;  /* 0x039000004e4c7fae */ /* 0x0003e80008121844 */
[----:B------:R1:W-:Y:S01]  /*73d90*/  STL [R1+0x3898], R89 ;  /* 0x0038985901007387 */ /* 0x0003e20000100800 */
[----:B------:R1:W-:Y:S02]  /*73da0*/  STL [R1+0x38bc], R3 ;  /* 0x0038bc0301007387 */ /* 0x0003e40000100800 */
[----:B------:R-:W-:-:S02]  /*73db0*/  IMAD.X R91, R91, 0x1, R2, P2 ;  /* 0x000000015b5b7824 */ /* 0x000fc400010e0602 */
[----:B-1----:R-:W-:Y:S02]  /*73dc0*/  IMAD.MOV.U32 R78, RZ, RZ, R87 ;  /* 0x000000ffff4e7224 */ /* 0x002fe400078e0057 */
[----:B------:R-:W2:Y:S01]  /*73dd0*/  LDL.LU R87, [R1+0x3958] ;  /* 0x0039580001577983 */ /* 0x000ea20000300800 */
[----:B------:R-:W-:Y:S02]  /*73de0*/  IMAD.MOV.U32 R79, RZ, RZ, R89 ;  /* 0x000000ffff4f7224 */ /* 0x000fe400078e0059 */
[----:B------:R-:W-:Y:S02]  /*73df0*/  STL [R1+0x38b8], R91 ;  /* 0x0038b85b01007387 */ /* 0x000fe40000100800 */
[----:B------:R-:W2:Y:S01]  /*73e00*/  LDL.LU R89, [R1+0x3978] ;  /* 0x0039780001597983 */ /* 0x000ea20000300800 */
[----:B------:R-:W2:Y:S04]  /*73e10*/  LDL.LU R94, [R1+0x399c] ;  /* 0x00399c00015e7983 */ /* 0x000ea80000300800 */
[----:B------:R1:W-:Y:S02]  /*73e20*/  LDGSTS.E [R76+0x3d00], [R78.64], P0 ;  /* 0x03d000004e4c7fae */ /* 0x0003e40008121844 */
[----:B-1----:R-:W-:-:S02]  /*73e30*/  IMAD.MOV.U32 R78, RZ, RZ, R3 ;  /* 0x000000ffff4e7224 */ /* 0x002fc400078e0003 */
[----:B------:R-:W2:Y:S01]  /*73e40*/  LDL.LU R3, [R1+0x39bc] ;  /* 0x0039bc0001037983 */ /* 0x000ea20000300800 */
[----:B------:R-:W-:-:S05]  /*73e50*/  IMAD.MOV.U32 R79, RZ, RZ, R91 ;  /* 0x000000ffff4f7224 */ /* 0x000fca00078e005b */
[----:B------:R1:W-:Y:S01]  /*73e60*/  LDGSTS.E [R76+0x4100], [R78.64], P0 ;  /* 0x041000004e4c7fae */ /* 0x0003e20008121844 */
[-C--:B---3--:R-:W-:Y:S02]  /*73e70*/  IADD3 R77, P1, R77, R157.reuse, RZ ;  /* 0x0000009d4d4d7210 */ /* 0x088fe40007f3e0ff */
[----:B------:R-:W-:-:S03]  /*73e80*/  IADD3 R84, P2, R84, R157, RZ ;  /* 0x0000009d54547210 */ /* 0x000fc60007f5e0ff */
[--C-:B------:R-:W-:Y:S01]  /*73e90*/  IMAD.X R90, R90, 0x1, R2.reuse, P1 ;  /* 0x000000015a5a7824 */ /* 0x100fe200008e0602 */
[----:B------:R3:W-:Y:S04]  /*73ea0*/  STL [R1+0x38dc], R77 ;  /* 0x0038dc4d01007387 */ /* 0x0007e80000100800 */
[----:B------:R-:W-:Y:S01]  /*73eb0*/  STL [R1+0x38d8], R90 ;  /* 0x0038d85a01007387 */ /* 0x000fe20000100800 */
[----:B------:R-:W-:Y:S02]  /*73ec0*/  STL [R1+0x38fc], R84 ;  /* 0x0038fc5401007387 */ /* 0x000fe40000100800 */
[----:B------:R-:W4:Y:S02]  /*73ed0*/  LDL.LU R95, [R1+0x3998] ;  /* 0x00399800015f7983 */ /* 0x000f240000300800 */
[----:B------:R-:W-:-:S02]  /*73ee0*/  IMAD.X R85, R85, 0x1, R2, P2 ;  /* 0x0000000155557824 */ /* 0x000fc400010e0602 */
[----:B-1----:R-:W-:-:S03]  /*73ef0*/  IMAD.MOV.U32 R78, RZ, RZ, R77 ;  /* 0x000000ffff4e7224 */ /* 0x002fc600078e004d */
[----:B------:R-:W-:Y:S01]  /*73f00*/  STL [R1+0x38f8], R85 ;  /* 0x0038f85501007387 */ /* 0x000fe20000100800 */
[----:B---3--:R-:W3:Y:S01]  /*73f10*/  LDL.LU R77, [R1+0x39b8] ;  /* 0x0039b800014d7983 */ /* 0x008ee20000300800 */
[-C--:B--2---:R-:W-:Y:S02]  /*73f20*/  IADD3 R82, P1, R82, R157.reuse, RZ ;  /* 0x0000009d52527210 */ /* 0x084fe40007f3e0ff */
[----:B------:R-:W-:-:S03]  /*73f30*/  IADD3 R80, P2, R80, R157, RZ ;  /* 0x0000009d50507210 */ /* 0x000fc60007f5e0ff */
[----:B------:R-:W-:Y:S01]  /*73f40*/  STL [R1+0x391c], R82 ;  /* 0x00391c5201007387 */ /* 0x000fe20000100800 */
[----:B------:R-:W-:-:S05]  /*73f50*/  IMAD.X R83, R83, 0x1, R2, P1 ;  /* 0x0000000153537824 */ /* 0x000fca00008e0602 */
[----:B------:R-:W-:Y:S01]  /*73f60*/  STL [R1+0x3918], R83 ;  /* 0x0039185301007387 */ /* 0x000fe20000100800 */
[----:B------:R-:W-:Y:S02]  /*73f70*/  STL [R1+0x393c], R80 ;  /* 0x00393c5001007387 */ /* 0x000fe40000100800 */
[----:B------:R-:W2:Y:S02]  /*73f80*/  LDL.LU.64 R100, [R1+0x3290] ;  /* 0x0032900001647983 */ /* 0x000ea40000300a00 */
[----:B------:R-:W-:-:S05]  /*73f90*/  IMAD.MOV.U32 R79, RZ, RZ, R90 ;  /* 0x000000ffff4f7224 */ /* 0x000fca00078e005a */
[----:B------:R1:W-:Y:S01]  /*73fa0*/  LDGSTS.E [R76+0x4500], [R78.64], P0 ;  /* 0x045000004e4c7fae */ /* 0x0003e20008121844 */
[----:B------:R-:W-:Y:S02]  /*73fb0*/  IMAD.X R81, R81, 0x1, R2, P2 ;  /* 0x0000000151517824 */ /* 0x000fe400010e0602 */
[----:B-1----:R-:W-:Y:S02]  /*73fc0*/  IMAD.MOV.U32 R78, RZ, RZ, R84 ;  /* 0x000000ffff4e7224 */ /* 0x002fe400078e0054 */
[----:B------:R-:W-:-:S05]  /*73fd0*/  IMAD.MOV.U32 R79, RZ, RZ, R85 ;  /* 0x000000ffff4f7224 */ /* 0x000fca00078e0055 */
[----:B------:R1:W-:Y:S04]  /*73fe0*/  LDGSTS.E [R76+0x4900], [R78.64], P0 ;  /* 0x049000004e4c7fae */ /* 0x0003e80008121844 */
[----:B------:R1:W-:Y:S02]  /*73ff0*/  STL [R1+0x3938], R81 ;  /* 0x0039385101007387 */ /* 0x0003e40000100800 */
[----:B-1----:R-:W-:Y:S02]  /*74000*/  IMAD.MOV.U32 R78, RZ, RZ, R82 ;  /* 0x000000ffff4e7224 */ /* 0x002fe400078e0052 */
[----:B------:R-:W-:-:S05]  /*74010*/  IMAD.MOV.U32 R79, RZ, RZ, R83 ;  /* 0x000000ffff4f7224 */ /* 0x000fca00078e0053 */
[----:B------:R1:W-:Y:S01]  /*74020*/  LDGSTS.E [R76+0x4d00], [R78.64], P0 ;  /* 0x04d000004e4c7fae */ /* 0x0003e20008121844 */
[-C--:B------:R-:W-:Y:S01]  /*74030*/  IADD3 R86, P1, R86, R157.reuse, RZ ;  /* 0x0000009d56567210 */ /* 0x080fe20007f3e0ff */
[----:B-1----:R-:W-:Y:S02]  /*74040*/  IMAD.MOV.U32 R78, RZ, RZ, R80 ;  /* 0x000000ffff4e7224 */ /* 0x002fe400078e0050 */
[----:B------:R-:W-:Y:S02]  /*74050*/  IMAD.MOV.U32 R79, RZ, RZ, R81 ;  /* 0x000000ffff4f7224 */ /* 0x000fe400078e0051 */
[----:B------:R-:W2:Y:S01]  /*74060*/  LDL.LU.64 R80, [R1+0x3270] ;  /* 0x0032700001507983 */ /* 0x000ea20000300a00 */
[----:B------:R-:W2:Y:S02]  /*74070*/  LDL.LU.64 R82, [R1+0x3250] ;  /* 0x0032500001527983 */ /* 0x000ea40000300a00 */
[--C-:B------:R-:W-:Y:S02]  /*74080*/  IMAD.X R87, R87, 0x1, R2.reuse, P1 ;  /* 0x0000000157577824 */ /* 0x100fe400008e0602 */
[----:B------:R-:W2:Y:S01]  /*74090*/  LDL.LU.64 R84, [R1+0x3230] ;  /* 0x0032300001547983 */ /* 0x000ea20000300a00 */
[----:B------:R-:W-:Y:S01]  /*740a0*/  IADD3 R88, P2, R88, R157, RZ ;  /* 0x0000009d58587210 */ /* 0x000fe20007f5e0ff */
[----:B------:R-:W-:Y:S04]  /*740b0*/  STL [R1+0x395c], R86 ;  /* 0x00395c5601007387 */ /* 0x000fe80000100800 */
[----:B------:R1:W-:Y:S01]  /*740c0*/  LDGSTS.E [R76+0x5100], [R78.64], P0 ;  /* 0x051000004e4c7fae */ /* 0x0003e20008121844 */
[----:B------:R1:W-:Y:S02]  /*740d0*/  STL [R1+0x3958], R87 ;  /* 0x0039585701007387 */ /* 0x0003e40000100800 */
[----:B------:R-:W-:Y:S02]  /*740e0*/  STL [R1+0x397c], R88 ;  /* 0x00397c5801007387 */ /* 0x000fe40000100800 */
[----:B------:R-:W-:-:S02]  /*740f0*/  IMAD.X R89, R89, 0x1, R2, P2 ;  /* 0x0000000159597824 */ /* 0x000fc400010e0602 */
[----:B-1----:R-:W-:Y:S02]  /*74100*/  IMAD.MOV.U32 R78, RZ, RZ, R86 ;  /* 0x000000ffff4e7224 */ /* 0x002fe400078e0056 */
[----:B------:R-:W-:Y:S02]  /*74110*/  IMAD.MOV.U32 R79, RZ, RZ, R87 ;  /* 0x000000ffff4f7224 */ /* 0x000fe400078e0057 */
[----:B------:R-:W2:Y:S04]  /*74120*/  LDL.LU.64 R86, [R1+0x3210] ;  /* 0x0032100001567983 */ /* 0x000ea80000300a00 */
[----:B------:R1:W-:Y:S01]  /*74130*/  LDGSTS.E [R76+0x5500], [R78.64], P0 ;  /* 0x055000004e4c7fae */ /* 0x0003e20008121844 */
[----:B------:R1:W-:Y:S01]  /*74140*/  STL [R1+0x3978], R89 ;  /* 0x0039785901007387 */ /* 0x0003e20000100800 */
[----:B------:R-:W-:Y:S01]  /*74150*/  IADD3 R94, P1, R94, R157, RZ ;  /* 0x0000009d5e5e7210 */ /* 0x000fe20007f3e0ff */
[----:B-1----:R-:W-:-:S02]  /*74160*/  IMAD.MOV.U32 R78, RZ, RZ, R88 ;  /* 0x000000ffff4e7224 */ /* 0x002fc400078e0058 */
[----:B------:R-:W-:Y:S02]  /*74170*/  IMAD.MOV.U32 R79, RZ, RZ, R89 ;  /* 0x000000ffff4f7224 */ /* 0x000fe400078e0059 */
[----:B------:R-:W2:Y:S01]  /*74180*/  LDL.LU.64 R88, [R1+0x31f0] ;  /* 0x0031f00001587983 */ /* 0x000ea20000300a00 */
[----:B------:R-:W2:Y:S02]  /*74190*/  LDL.LU.64 R90, [R1+0x31d0] ;  /* 0x0031d000015a7983 */ /* 0x000ea40000300a00 */
[----:B------:R-:W2:Y:S01]  /*741a0*/  LDL.LU.64 R92, [R1+0x31b0] ;  /* 0x0031b000015c7983 */ /* 0x000ea20000300a00 */
[----:B------:R-:W-:Y:S01]  /*741b0*/  IADD3 R3, P2, R3, R157, RZ ;  /* 0x0000009d03037210 */ /* 0x000fe20007f5e0ff */
[----:B------:R-:W-:Y:S04]  /*741c0*/  STL [R1+0x399c], R94 ;  /* 0x00399c5e01007387 */ /* 0x000fe80000100800 */
[----:B------:R1:W-:Y:S02]  /*741d0*/  LDGSTS.E [R76+0x5900], [R78.64], P0 ;  /* 0x059000004e4c7fae */ /* 0x0003e40008121844 */
[----:B-1----:R-:W-:-:S02]  /*741e0*/  IMAD.MOV.U32 R78, RZ, RZ, R94 ;  /* 0x000000ffff4e7224 */ /* 0x002fc400078e005e */
[----:B----4-:R-:W-:-:S04]  /*741f0*/  IMAD.X R95, R95, 0x1, R2, P1 ;  /* 0x000000015f5f7824 */ /* 0x010fc800008e0602 */
[----:B------:R-:W-:Y:S01]  /*74200*/  IMAD.MOV.U32 R79, RZ, RZ, R95 ;  /* 0x000000ffff4f7224 */ /* 0x000fe200078e005f */
[----:B------:R1:W-:Y:S01]  /*74210*/  STL [R1+0x3998], R95 ;  /* 0x0039985f01007387 */ /* 0x0003e20000100800 */
[----:B------:R-:W-:Y:S02]  /*74220*/  STL [R1+0x39bc], R3 ;  /* 0x0039bc0301007387 */ /* 0x000fe40000100800 */
[----:B---3--:R-:W-:Y:S01]  /*74230*/  IMAD.X R77, R77, 0x1, R2, P2 ;  /* 0x000000014d4d7824 */ /* 0x008fe200010e0602 */
[----:B------:R3:W-:Y:S04]  /*74240*/  LDGSTS.E [R76+0x5d00], [R78.64], P0 ;  /* 0x05d000004e4c7fae */ /* 0x0007e80008121844 */
[----:B-1----:R-:W4:Y:S01]  /*74250*/  LDL.LU.64 R94, [R1+0x3190] ;  /* 0x00319000015e7983 */ /* 0x002f220000300a00 */
[----:B------:R2:W-:Y:S02]  /*74260*/  STL [R1+0x39b8], R77 ;  /* 0x0039b84d01007387 */ /* 0x0005e40000100800 */
[----:B------:R-:W4:Y:S02]  /*74270*/  LDL.LU.64 R96, [R1+0x3170] ;  /* 0x0031700001607983 */ /* 0x000f240000300a00 */
[----:B------:R-:W4:Y:S02]  /*74280*/  LDL.LU.64 R98, [R1+0x3150] ;  /* 0x0031500001627983 */ /* 0x000f240000300a00 */
[----:B---3--:R-:W-:-:S02]  /*74290*/  IMAD.MOV.U32 R79, RZ, RZ, R77 ;  /* 0x000000ffff4f7224 */ /* 0x008fc400078e004d */
[----:B------:R-:W-:-:S05]  /*742a0*/  IMAD.MOV.U32 R78, RZ, RZ, R3 ;  /* 0x000000ffff4e7224 */ /* 0x000fca00078e0003 */
[----:B------:R1:W-:Y:S01]  /*742b0*/  LDGSTS.E [R76+0x6100], [R78.64], P0 ;  /* 0x061000004e4c7fae */ /* 0x0003e20008121844 */
[----:B--2---:R-:W-:-:S05]  /*742c0*/  IADD3 R77, P1, R100, R157, RZ ;  /* 0x0000009d644d7210 */ /* 0x004fca0007f3e0ff */
[----:B------:R-:W-:Y:S02]  /*742d0*/  IMAD.X R3, R101, 0x1, R2, P1 ;  /* 0x0000000165037824 */ /* 0x000fe400008e0602 */
[----:B------:R-:W2:Y:S01]  /*742e0*/  LDL.LU.64 R100, [R1+0x3130] ;  /* 0x0031300001647983 */ /* 0x000ea20000300a00 */
        /* <DEDUP_REMOVED lines=27> */
[----:B-1----:R-:W-:-:S05]  /*744a0*/  IADD3 R79, P1, R80, R157, RZ ;  /* 0x0000009d504f7210 */ /* 0x002fca0007f3e0ff */
        /* <DEDUP_REMOVED lines=13> */
[----:B------:R-:W-:Y:S02]  /*74580*/  LOP3.LUT R79, R79, R78, RZ, 0x3c, !PT ;  /* 0x0000004e4f4f7212 */ /* 0x000fe400078e3cff */
[----:B------:R-:W-:Y:S02]  /*74590*/  LOP3.LUT R81, R81, R80, RZ, 0x3c, !PT ;  /* 0x0000005051517212 */ /* 0x000fe400078e3cff */
[----:B------:R-:W-:Y:S02]  /*745a0*/  LOP3.LUT R83, R83, R82, RZ, 0x3c, !PT ;  /* 0x0000005253537212 */ /* 0x000fe400078e3cff */
[----:B------:R-:W-:Y:S02]  /*745b0*/  LOP3.LUT R85, R85, R84, RZ, 0x3c, !PT ;  /* 0x0000005455557212 */ /* 0x000fe400078e3cff */
[----:B------:R-:W-:Y:S02]  /*745c0*/  LOP3.LUT R78, R79, R78, RZ, 0x3c, !PT ;  /* 0x0000004e4f4e7212 */ /* 0x000fe400078e3cff */
[----:B------:R-:W-:-:S02]  /*745d0*/  LOP3.LUT R87, R87, R86, RZ, 0x3c, !PT ;  /* 0x0000005657577212 */ /* 0x000fc400078e3cff */
[----:B------:R-:W-:Y:S02]  /*745e0*/  LOP3.LUT R80, R81, R80, RZ, 0x3c, !PT ;  /* 0x0000005051507212 */ /* 0x000fe400078e3cff */
[----:B----4-:R-:W-:-:S05]  /*745f0*/  IADD3 R93, P1, R94, R157, RZ ;  /* 0x0000009d5e5d7210 */ /* 0x010fca0007f3e0ff */
[----:B------:R-:W-:Y:S01]  /*74600*/  IMAD.X R92, R95, 0x1, R2, P1 ;  /* 0x000000015f5c7824 */ /* 0x000fe200008e0602 */
[----:B------:R-:W-:-:S05]  /*74610*/  IADD3 R95, P1, R96, R157, RZ ;  /* 0x0000009d605f7210 */ /* 0x000fca0007f3e0ff */
[----:B------:R-:W-:Y:S01]  /*74620*/  IMAD.X R94, R97, 0x1, R2, P1 ;  /* 0x00000001615e7824 */ /* 0x000fe200008e0602 */
[----:B------:R-:W-:-:S05]  /*74630*/  IADD3 R97, P1, R98, R157, RZ ;  /* 0x0000009d62617210 */ /* 0x000fca0007f3e0ff */
        /* <DEDUP_REMOVED lines=43> */
[----:B------:R-:W-:Y:S02]  /*748f0*/  IADD3 R141, P1, R142, R157, RZ ;  /* 0x0000009d8e8d7210 */ /* 0x000fe40007f3e0ff */
[----:B------:R-:W-:-:S03]  /*74900*/  LOP3.LUT R89, R89, R88, RZ, 0x3c, !PT ;  /* 0x0000005859597212 */ /* 0x000fc600078e3cff */
[--C-:B------:R-:W-:Y:S01]  /*74910*/  IMAD.X R140, R143, 0x1, R2.reuse, P1 ;  /* 0x000000018f8c7824 */ /* 0x100fe200008e0602 */
[----:B------:R-:W-:Y:S02]  /*74920*/  IADD3 R143, P1, R144, R157, RZ ;  /* 0x0000009d908f7210 */ /* 0x000fe40007f3e0ff */
[----:B------:R-:W-:Y:S02]  /*74930*/  LOP3.LUT R82, R83, R82, RZ, 0x3c, !PT ;  /* 0x0000005253527212 */ /* 0x000fe400078e3cff */
[----:B------:R-:W-:Y:S01]  /*74940*/  LOP3.LUT R91, R91, R90, RZ, 0x3c, !PT ;  /* 0x0000005a5b5b7212 */ /* 0x000fe200078e3cff */
[----:B------:R-:W-:Y:S02]  /*74950*/  IMAD.MOV.U32 R160, RZ, RZ, R77 ;  /* 0x000000ffffa07224 */ /* 0x000fe400078e004d */
[----:B------:R-:W-:Y:S02]  /*74960*/  IMAD.MOV.U32 R161, RZ, RZ, R3 ;  /* 0x000000ffffa17224 */ /* 0x000fe400078e0003 */
[----:B------:R-:W-:Y:S01]  /*74970*/  IMAD.X R142, R145, 0x1, R2, P1 ;  /* 0x00000001918e7824 */ /* 0x000fe200008e0602 */
[----:B------:R-:W-:-:S02]  /*74980*/  LOP3.LUT R84, R85, R84, RZ, 0x3c, !PT ;  /* 0x0000005455547212 */ /* 0x000fc400078e3cff */
[----:B------:R-:W-:Y:S02]  /*74990*/  LOP3.LUT R93, R93, R92, RZ, 0x3c, !PT ;  /* 0x0000005c5d5d7212 */ /* 0x000fe400078e3cff */
[----:B------:R-:W-:Y:S02]  /*749a0*/  IADD3 R145, P1, R146, R157, RZ ;  /* 0x0000009d92917210 */ /* 0x000fe40007f3e0ff */
        /* <DEDUP_REMOVED lines=11> */
[----:B------:R-:W-:Y:S01]  /*74a60*/  LOP3.LUT R101, R101, R100, RZ, 0x3c, !PT ;  /* 0x0000006465657212 */ /* 0x000fe200078e3cff */
[----:B------:R-:W-:Y:S01]  /*74a70*/  STL.64 [R1+0x3290], R160 ;  /* 0x003290a001007387 */ /* 0x000fe20000100a00 */
[----:B------:R-:W-:Y:S02]  /*74a80*/  LOP3.LUT R87, R87, R86, RZ, 0x3c, !PT ;  /* 0x0000005657577212 */ /* 0x000fe400078e3cff */
[----:B------:R-:W-:Y:S02]  /*74a90*/  LOP3.LUT R94, R95, R94, RZ, 0x3c, !PT ;  /* 0x0000005e5f5e7212 */ /* 0x000fe400078e3cff */
[----:B------:R-:W-:Y:S01]  /*74aa0*/  LOP3.LUT R103, R103, R102, RZ, 0x3c, !PT ;  /* 0x0000006667677212 */ /* 0x000fe200078e3cff */
[----:B------:R-:W-:Y:S01]  /*74ab0*/  IMAD.X R144, R147, 0x1, R2, P1 ;  /* 0x0000000193907824 */ /* 0x000fe200008e0602 */
[----:B------:R-:W-:Y:S01]  /*74ac0*/  STL.64 [R1+0x3270], R78 ;  /* 0x0032704e01007387 */ /* 0x000fe20000100a00 */
[----:B------:R-:W-:-:S02]  /*74ad0*/  LOP3.LUT R89, R89, R88, RZ, 0x3c, !PT ;  /* 0x0000005859597212 */ /* 0x000fc400078e3cff */
[----:B------:R-:W-:Y:S02]  /*74ae0*/  LOP3.LUT R96, R97, R96, RZ, 0x3c, !PT ;  /* 0x0000006061607212 */ /* 0x000fe400078e3cff */
[----:B------:R-:W-:Y:S02]  /*74af0*/  LOP3.LUT R105, R105, R104, RZ, 0x3c, !PT ;  /* 0x0000006869697212 */ /* 0x000fe400078e3cff */
[----:B------:R-:W-:Y:S01]  /*74b00*/  IADD3 R147, P1, R148, R157, RZ ;  /* 0x0000009d94937210 */ /* 0x000fe20007f3e0ff */
        /* <DEDUP_REMOVED lines=16> */
[----:B------:R3:W-:Y:S01]  /*74c10*/  STL.64 [R1+0x31d0], R88 ;  /* 0x0031d05801007387 */ /* 0x0007e20000100a00 */
[----:B------:R-:W-:Y:S02]  /*74c20*/  LOP3.LUT R99, R99, R98, RZ, 0x3c, !PT ;  /* 0x0000006263637212 */ /* 0x000fe400078e3cff */
[----:B------:R-:W-:Y:S02]  /*74c30*/  LOP3.LUT R106, R107, R106, RZ, 0x3c, !PT ;  /* 0x0000006a6b6a7212 */ /* 0x000fe400078e3cff */
[----:B------:R-:W-:Y:S01]  /*74c40*/  LOP3.LUT R115, R115, R114, RZ, 0x3c, !PT ;  /* 0x0000007273737212 */ /* 0x000fe200078e3cff */
[----:B------:R-:W-:Y:S01]  /*74c50*/  IMAD.X R146, R149, 0x1, R2, P1 ;  /* 0x0000000195927824 */ /* 0x000fe200008e0602 */
[----:B------:R2:W-:Y:S01]  /*74c60*/  STL.64 [R1+0x31b0], R90 ;  /* 0x0031b05a01007387 */ /* 0x0005e20000100a00 */
        /* <DEDUP_REMOVED lines=88> */
[----:B------:R-:W-:Y:S01]  /*751f0*/  IMAD.X R152, R155, 0x1, R2, P1 ;  /* 0x000000019b987824 */ /* 0x000fe200008e0602 */
        /* <DEDUP_REMOVED lines=13> */
[----:B------:R-:W-:Y:S02]  /*752d0*/  STL.64 [R1+0x2e10], R148 ;  /* 0x002e109401007387 */ /* 0x000fe40000100a00 */
[----:B------:R-:W-:Y:S01]  /*752e0*/  STL.64 [R1+0x2df0], R150 ;  /* 0x002df09601007387 */ /* 0x000fe20000100a00 */
[----:B------:R1:W-:Y:S01]  /*752f0*/  LDGSTS.E [R76+0x6500], [R160.64], P0 ;  /* 0x06500000a04c7fae */ /* 0x0003e20008121844 */
[----:B------:R-:W-:Y:S02]  /*75300*/  STL.64 [R1+0x2dd0], R154 ;  /* 0x002dd09a01007387 */ /* 0x000fe40000100a00 */
[----:B------:R1:W-:Y:S02]  /*75310*/  LDGSTS.E [R76+0x6900], [R78.64], P0 ;  /* 0x069000004e4c7fae */ /* 0x0003e40008121844 */
[----:B------:R-:W4:Y:S01]  /*75320*/  LDL.LU R77, [R1+0x36c4] ;  /* 0x0036c400014d7983 */ /* 0x000f220000300800 */
        /* <DEDUP_REMOVED lines=14> */
[----:B--2---:R-:W2:Y:S02]  /*75410*/  LDL.LU R86, [R1+0x36c0] ;  /* 0x0036c00001567983 */ /* 0x004ea40000300800 */
[----:B------:R-:W2:Y:S02]  /*75420*/  LDL.LU R87, [R1+0x36e0] ;  /* 0x0036e00001577983 */ /* 0x000ea40000300800 */
[----:B------:R-:W2:Y:S01]  /*75430*/  LDL.LU R85, [R1+0x3704] ;  /* 0x0037040001557983 */ /* 0x000ea20000300800 */
[----:B------:R-:W2:Y:S01]  /*75440*/  LDL.LU R78, [R1+0x3724] ;  /* 0x00372400014e7983 */ /* 0x000ea20000300800 */
[----:B---3--:R-:W2:Y:S02]  /*75450*/  LDL.LU R89, [R1+0x3700] ;  /* 0x0037000001597983 */ /* 0x008ea40000300800 */
[----:B------:R-:W2:Y:S02]  /*75460*/  LDL.LU R82, [R1+0x3720] ;  /* 0x0037200001527983 */ /* 0x000ea40000300800 */
[----:B------:R-:W2:Y:S01]  /*75470*/  LDL.LU R80, [R1+0x3744] ;  /* 0x0037440001507983 */ /* 0x000ea20000300800 */
[----:B------:R-:W2:Y:S01]  /*75480*/  LDL.LU R90, [R1+0x3764] ;  /* 0x00376400015a7983 */ /* 0x000ea20000300800 */
[----:B------:R-:W2:Y:S02]  /*75490*/  LDL.LU R83, [R1+0x3740] ;  /* 0x0037400001537983 */ /* 0x000ea40000300800 */
[----:B------:R-:W2:Y:S01]  /*754a0*/  LDL.LU R91, [R1+0x3760] ;  /* 0x00376000015b7983 */ /* 0x000ea20000300800 */
        /* <DEDUP_REMOVED lines=12> */
[----:B------:R-:W-:Y:S01]  /*75570*/  SHF.R.S32.HI R79, RZ, 0x5, R205 ;  /* 0x00000005ff4f7819 */ /* 0x000fe200000114cd */
[----:B------:R1:W-:Y:S01]  /*75580*/  LDGSTS.E [R76+0xd100], [R130.64], P0 ;  /* 0x0d100000824c7fae */ /* 0x0003e20008121844 */
[----:B------:R1:W-:Y:S02]  /*75590*/  LDGSTS.E [R76+0xd500], [R132.64], P0 ;  /* 0x0d500000844c7fae */ /* 0x0003e40008121844 */
[----:B------:R1:W-:Y:S02]  /*755a0*/  LDGSTS.E [R76+0xd900], [R134.64], P0 ;  /* 0x0d900000864c7fae */ /* 0x0003e40008121844 */
[----:B------:R1:W-:Y:S01]  /*755b0*/  LDGSTS.E [R76+0xdd00], [R136.64], P0 ;  /* 0x0dd00000884c7fae */ /* 0x0003e20008121844 */
[----:B------:R-:W-:Y:S01]  /*755c0*/  SGXT R79, R79, 0x1 ;  /* 0x000000014f4f781a */ /* 0x000fe20000000200 */
[----:B------:R-:W-:Y:S01]  /*755d0*/  IMAD.SHL.U32 R3, R208, 0x4, RZ ;  /* 0x00000004d0037824 */ /* 0x000fe200078e00ff */
[----:B------:R1:W-:Y:S01]  /*755e0*/  LDGSTS.E [R76+0xe100], [R138.64], P0 ;  /* 0x0e1000008a4c7fae */ /* 0x0003e20008121844 */
[----:B------:R1:W-:Y:S02]  /*755f0*/  LDGSTS.E [R76+0xe500], [R140.64], P0 ;  /* 0x0e5000008c4c7fae */ /* 0x0003e40008121844 */
[----:B------:R1:W-:Y:S02]  /*75600*/  LDGSTS.E [R76+0xe900], [R142.64], P0 ;  /* 0x0e9000008e4c7fae */ /* 0x0003e40008121844 */
[----:B------:R1:W-:Y:S01]  /*75610*/  LDGSTS.E [R76+0xed00], [R144.64], P0 ;  /* 0x0ed00000904c7fae */ /* 0x0003e20008121844 */
[----:B------:R1:W-:Y:S01]  /*75620*/  LDGSTS.E [R76+0xf100], [R146.64], P0 ;  /* 0x0f100000924c7fae */ /* 0x0003e20008121844 */
[----:B------:R-:W-:Y:S01]  /*75630*/  LOP3.LUT R3, R3, 0x90, R79, 0x78, !PT ;  /* 0x0000009003037812 */ /* 0x000fe200078e784f */
[----:B------:R1:W-:Y:S02]  /*75640*/  LDGSTS.E [R76+0xf500], [R148.64], P0 ;  /* 0x0f500000944c7fae */ /* 0x0003e40008121844 */
[----:B------:R1:W-:Y:S01]  /*75650*/  LDGSTS.E [R76+0xf900], [R150.64], P0 ;  /* 0x0f900000964c7fae */ /* 0x0003e20008121844 */
[----:B------:R1:W-:Y:S01]  /*75660*/  LDGSTS.E [R76+0xfd00], [R154.64], P0 ;  /* 0x0fd000009a4c7fae */ /* 0x0003e20008121844 */
[----:B------:R-:W-:-:S05]  /*75670*/  LOP3.LUT R3, R3, 0x40, RZ, 0x3c, !PT ;  /* 0x0000004003037812 */ /* 0x000fca00078e3cff */
[----:B------:R-:W-:Y:S01]  /*75680*/  IMAD R3, R158, 0x10000, R3 ;  /* 0x000100009e037824 */ /* 0x000fe200078e0203 */
[----:B----4-:R-:W-:-:S05]  /*75690*/  IADD3 R77, P1, R77, R157, RZ ;  /* 0x0000009d4d4d7210 */ /* 0x010fca0007f3e0ff */
[----:B------:R4:W-:Y:S01]  /*756a0*/  STL [R1+0x36c4], R77 ;  /* 0x0036c44d01007387 */ /* 0x0009e20000100800 */
[----:B------:R-:W-:Y:S01]  /*756b0*/  IADD3 R84, P2, R84, R157, RZ ;  /* 0x0000009d54547210 */ /* 0x000fe20007f5e0ff */
[----:B--2---:R-:W-:-:S04]  /*756c0*/  IMAD.X R86, R86, 0x1, R2, P1 ;  /* 0x0000000156567824 */ /* 0x004fc800008e0602 */
[----:B------:R-:W-:Y:S01]  /*756d0*/  IMAD.X R87, R87, 0x1, R2, P2 ;  /* 0x0000000157577824 */ /* 0x000fe200010e0602 */
[----:B------:R2:W-:Y:S01]  /*756e0*/  STL [R1+0x36c0], R86 ;  /* 0x0036c05601007387 */ /* 0x0005e20000100800 */
[----:B------:R-:W-:Y:S02]  /*756f0*/  STL [R1+0x36e4], R84 ;  /* 0x0036e45401007387 */ /* 0x000fe40000100800 */
[----:B------:R-:W3:Y:S02]  /*75700*/  LDL.LU R79, [R1+0x3784] ;  /* 0x00378400014f7983 */ /* 0x000ee40000300800 */
[----:B-1----:R-:W-:Y:S01]  /*75710*/  IMAD.MOV.U32 R76, RZ, RZ, R77 ;  /* 0x000000ffff4c7224 */ /* 0x002fe200078e004d */
[----:B------:R1:W-:Y:S01]  /*75720*/  STL [R1+0x36e0], R87 ;  /* 0x0036e05701007387 */ /* 0x0003e20000100800 */
[----:B------:R-:W3:Y:S02]  /*75730*/  LDL.LU R81, [R1+0x37a4] ;  /* 0x0037a40001517983 */ /* 0x000ee40000300800 */
[----:B----4-:R-:W-:-:S02]  /*75740*/  IMAD.MOV.U32 R77, RZ, RZ, R86 ;  /* 0x000000ffff4d7224 */ /* 0x010fc400078e0056 */
[----:B--2---:R-:W2:Y:S01]  /*75750*/  LDL.LU R86, [R1+0x3780] ;  /* 0x0037800001567983 */ /* 0x004ea20000300800 */
[----:B------:R-:W4:Y:S01]  /*75760*/  LDL.LU R88, [R1+0x37a0] ;  /* 0x0037a00001587983 */ /* 0x000f220000300800 */
[-C--:B------:R-:W-:Y:S02]  /*75770*/  IADD3 R85, P1, R85, R157.reuse, RZ ;  /* 0x0000009d55557210 */ /* 0x080fe40007f3e0ff */
[----:B------:R1:W-:Y:S01]  /*75780*/  LDGSTS.E [R3+0x200], [R76.64], P0 ;  /* 0x002000004c037fae */ /* 0x0003e20008121844 */
[----:B------:R-:W-:Y:S02]  /*75790*/  IADD3 R78, P2, R78, R157, RZ ;  /* 0x0000009d4e4e7210 */ /* 0x000fe40007f5e0ff */
[----:B------:R-:W-:-:S03]  /*757a0*/  IMAD.X R89, R89, 0x1, R2, P1 ;  /* 0x0000000159597824 */ /* 0x000fc600008e0602 */
[----:B------:R-:W-:Y:S02]  /*757b0*/  IMAD.X R82, R82, 0x1, R2, P2 ;  /* 0x0000000152527824 */ /* 0x000fe400010e0602 */
[----:B-1----:R-:W-:Y:S02]  /*757c0*/  IMAD.MOV.U32 R76, RZ, RZ, R84 ;  /* 0x000000ffff4c7224 */ /* 0x002fe400078e0054 */
[----:B------:R-:W-:Y:S02]  /*757d0*/  IMAD.MOV.U32 R77, RZ, RZ, R87 ;  /* 0x000000ffff4d7224 */ /* 0x000fe400078e0057 */
[----:B------:R-:W4:Y:S01]  /*757e0*/  LDL.LU R87, [R1+0x37c4] ;  /* 0x0037c40001577983 */ /* 0x000f220000300800 */
[----:B------:R-:W4:Y:S02]  /*757f0*/  LDL.LU R84, [R1+0x37e4] ;  /* 0x0037e40001547983 */ /* 0x000f240000300800 */
[----:B------:R-:W-:Y:S01]  /*75800*/  STL [R1+0x3704], R85 ;  /* 0x0037045501007387 */ /* 0x000fe20000100800 */
[----:B------:R1:W-:Y:S01]  /*75810*/  LDGSTS.E [R3+0x600], [R76.64], P0 ;  /* 0x006000004c037fae */ /* 0x0003e20008121844 */
[----:B------:R1:W-:Y:S02]  /*75820*/  STL [R1+0x3700], R89 ;  /* 0x0037005901007387 */ /* 0x0003e40000100800 */
[----:B------:R-:W-:Y:S02]  /*75830*/  STL [R1+0x3724], R78 ;  /* 0x0037244e01007387 */ /* 0x000fe40000100800 */
[----:B-1----:R-:W-:-:S02]  /*75840*/  IMAD.MOV.U32 R77, RZ, RZ, R89 ;  /* 0x000000ffff4d7224 */ /* 0x002fc400078e0059 */
[----:B------:R-:W4:Y:S01]  /*75850*/  LDL.LU R89, [R1+0x37c0] ;  /* 0x0037c00001597983 */ /* 0x000f220000300800 */
[----:B------:R-:W-:Y:S02]  /*75860*/  IMAD.MOV.U32 R76, RZ, RZ, R85 ;  /* 0x000000ffff4c7224 */ /* 0x000fe400078e0055 */
[----:B------:R1:W-:Y:S02]  /*75870*/  STL [R1+0x3720], R82 ;  /* 0x0037205201007387 */ /* 0x0003e40000100800 */
[----:B------:R-:W4:Y:S01]  /*75880*/  LDL.LU R85, [R1+0x37e0] ;  /* 0x0037e00001557983 */ /* 0x000f220000300800 */
[-C--:B------:R-:W-:Y:S01]  /*75890*/  IADD3 R80, P1, R80, R157.reuse, RZ ;  /* 0x0000009d50507210 */ /* 0x080fe20007f3e0ff */
[----:B------:R1:W-:Y:S01]  /*758a0*/  LDGSTS.E [R3+0xa00], [R76.64], P0 ;  /* 0x00a000004c037fae */ /* 0x0003e20008121844 */
[----:B------:R-:W-:-:S03]  /*758b0*/  IADD3 R90, P2, R90, R157, RZ ;  /* 0x0000009d5a5a7210 */ /* 0x000fc60007f5e0ff */
[--C-:B------:R-:W-:Y:S02]  /*758c0*/  IMAD.X R83, R83, 0x1, R2.reuse, P1 ;  /* 0x0000000153537824 */ /* 0x100fe400008e0602 */
        /* <DEDUP_REMOVED lines=12> */
[----:B------:R-:W-:Y:S02]  /*75990*/  STL [R1+0x3760], R91 ;  /* 0x0037605b01007387 */ /* 0x000fe40000100800 */
[----:B------:R-:W4:Y:S01]  /*759a0*/  LDL.LU R80, [R1+0x3820] ;  /* 0x0038200001507983 */ /* 0x000f220000300800 */
[----:B------:R1:W-:Y:S02]  /*759b0*/  LDGSTS.E [R3+0x1200], [R76.64], P0 ;  /* 0x012000004c037fae */ /* 0x0003e40008121844 */
[----:B-1----:R-:W-:Y:S02]  /*759c0*/  IMAD.MOV.U32 R76, RZ, RZ, R90 ;  /* 0x000000ffff4c7224 */ /* 0x002fe400078e005a */
[----:B------:R-:W-:-:S05]  /*759d0*/  IMAD.MOV.U32 R77, RZ, RZ, R91 ;  /* 0x000000ffff4d7224 */ /* 0x000fca00078e005b */
[----:B------:R1:W-:Y:S01]  /*759e0*/  LDGSTS.E [R3+0x1600], [R76.64], P0 ;  /* 0x016000004c037fae */ /* 0x0003e20008121844 */
[-C--:B---3--:R-:W-:Y:S02]  /*759f0*/  IADD3 R79, P1, R79, R157.reuse, RZ ;  /* 0x0000009d4f4f7210 */ /* 0x088fe40007f3e0ff */
[----:B------:R-:W-:-:S03]  /*75a00*/  IADD3 R81, P2, R81, R157, RZ ;  /* 0x0000009d51517210 */ /* 0x000fc60007f5e0ff */
[--C-:B--2---:R-:W-:Y:S01]  /*75a10*/  IMAD.X R86, R86, 0x1, R2.reuse, P1 ;  /* 0x0000000156567824 */ /* 0x104fe200008e0602 */
[----:B------:R2:W-:Y:S01]  /*75a20*/  STL [R1+0x3784], R79 ;  /* 0x0037844f01007387 */ /* 0x0005e20000100800 */
[----:B----4-:R-:W-:Y:S02]  /*75a30*/  IMAD.X R88, R88, 0x1, R2, P2 ;  /* 0x0000000158587824 */ /* 0x010fe400010e0602 */
[----:B-1----:R-:W-:Y:S02]  /*75a40*/  IMAD.MOV.U32 R76, RZ, RZ, R79 ;  /* 0x000000ffff4c7224 */ /* 0x002fe400078e004f */
[----:B------:R-:W-:Y:S01]  /*75a50*/  IMAD.MOV.U32 R77, RZ, RZ, R86 ;  /* 0x000000ffff4d7224 */ /* 0x000fe200078e0056 */
[----:B------:R1:W-:Y:S01]  /*75a60*/  STL [R1+0x3780], R86 ;  /* 0x0037805601007387 */ /* 0x0003e20000100800 */
[----:B------:R3:W-:Y:S03]  /*75a70*/  STL [R1+0x37a4], R81 ;  /* 0x0037a45101007387 */ /* 0x0007e60000100800 */
[----:B------:R4:W-:Y:S04]  /*75a80*/  LDGSTS.E [R3+0x1a00], [R76.64], P0 ;  /* 0x01a000004c037fae */ /* 0x0009e80008121844 */
[----:B--2---:R-:W2:Y:S01]  /*75a90*/  LDL.LU R79, [R1+0x3844] ;  /* 0x00384400014f7983 */ /* 0x004ea20000300800 */
[----:B------:R3:W-:Y:S03]  /*75aa0*/  STL [R1+0x37a0], R88 ;  /* 0x0037a05801007387 */ /* 0x0007e60000100800 */
[----:B-1----:R-:W2:Y:S01]  /*75ab0*/  LDL.LU R86, [R1+0x3864] ;  /* 0x0038640001567983 */ /* 0x002ea20000300800 */
[----:B----4-:R-:W-:-:S03]  /*75ac0*/  IMAD.MOV.U32 R76, RZ, RZ, R81 ;  /* 0x000000ffff4c7224 */ /* 0x010fc600078e0051 */
[----:B---3--:R-:W3:Y:S01]  /*75ad0*/  LDL.LU R81, [R1+0x3840] ;  /* 0x0038400001517983 */ /* 0x008ee20000300800 */
[----:B------:R-:W-:Y:S01]  /*75ae0*/  IMAD.MOV.U32 R77, RZ, RZ, R88 ;  /* 0x000000ffff4d7224 */ /* 0x000fe200078e0058 */
[-C--:B------:R-:W-:Y:S01]  /*75af0*/  IADD3 R87, P1, R87, R157.reuse, RZ ;  /* 0x0000009d57577210 */ /* 0x080fe20007f3e0ff */
[----:B------:R-:W4:Y:S01]  /*75b00*/  LDL.LU R88, [R1+0x3860] ;  /* 0x0038600001587983 */ /* 0x000f220000300800 */
[----:B------:R-:W-:Y:S02]  /*75b10*/  IADD3 R84, P2, R84, R157, RZ ;  /* 0x0000009d54547210 */ /* 0x000fe40007f5e0ff */
[----:B------:R1:W-:Y:S04]  /*75b20*/  LDGSTS.E [R3+0x1e00], [R76.64], P0 ;  /* 0x01e000004c037fae */ /* 0x0003e80008121844 */
[----:B------:R1:W-:Y:S01]  /*75b30*/  STL [R1+0x37c4], R87 ;  /* 0x0037c45701007387 */ /* 0x0003e20000100800 */
[----:B------:R-:W-:-:S02]  /*75b40*/  IMAD.X R89, R89, 0x1, R2, P1 ;  /* 0x0000000159597824 */ /* 0x000fc400008e0602 */
[----:B------:R-:W-:-:S03]  /*75b50*/  IMAD.X R85, R85, 0x1, R2, P2 ;  /* 0x0000000155557824 */ /* 0x000fc600010e0602 */
[----:B------:R1:W-:Y:S02]  /*75b60*/  STL [R1+0x37c0], R89 ;  /* 0x0037c05901007387 */ /* 0x0003e40000100800 */
[----:B-1----:R-:W-:Y:S02]  /*75b70*/  IMAD.MOV.U32 R76, RZ, RZ, R87 ;  /* 0x000000ffff4c7224 */ /* 0x002fe400078e0057 */
[----:B------:R1:W-:Y:S01]  /*75b80*/  STL [R1+0x37e4], R84 ;  /* 0x0037e45401007387 */ /* 0x0003e20000100800 */
[----:B------:R-:W4:Y:S03]  /*75b90*/  LDL.LU R87, [R1+0x3884] ;  /* 0x0038840001577983 */ /* 0x000f260000300800 */
[----:B------:R-:W-:Y:S01]  /*75ba0*/  STL [R1+0x37e0], R85 ;  /* 0x0037e05501007387 */ /* 0x000fe20000100800 */
[----:B------:R-:W-:Y:S02]  /*75bb0*/  IMAD.MOV.U32 R77, RZ, RZ, R89 ;  /* 0x000000ffff4d7224 */ /* 0x000fe400078e0059 */
[----:B------:R-:W4:Y:S01]  /*75bc0*/  LDL.LU R90, [R1+0x38a4] ;  /* 0x0038a400015a7983 */ /* 0x000f220000300800 */
[----:B------:R-:W4:Y:S01]  /*75bd0*/  LDL.LU R89, [R1+0x3880] ;  /* 0x0038800001597983 */ /* 0x000f220000300800 */
[----:B------:R-:W4:Y:S03]  /*75be0*/  LDL.LU R91, [R1+0x38a0] ;  /* 0x0038a000015b7983 */ /* 0x000f260000300800 */
[----:B------:R1:W-:Y:S01]  /*75bf0*/  LDGSTS.E [R3+0x2200], [R76.64], P0 ;  /* 0x022000004c037fae */ /* 0x0003e20008121844 */
[----:B------:R-:W-:-:S02]  /*75c00*/  IADD3 R82, P1, R82, R157, RZ ;  /* 0x0000009d52527210 */ /* 0x000fc40007f3e0ff */
[----:B------:R-:W-:-:S03]  /*75c10*/  IADD3 R78, P2, R78, R157, RZ ;  /* 0x0000009d4e4e7210 */ /* 0x000fc60007f5e0ff */
[----:B------:R1:W-:Y:S02]  /*75c20*/  STL [R1+0x3804], R82 ;  /* 0x0038045201007387 */ /* 0x0003e40000100800 */
[----:B-1----:R-:W-:Y:S02]  /*75c30*/  IMAD.MOV.U32 R76, RZ, RZ, R84 ;  /* 0x000000ffff4c7224 */ /* 0x002fe400078e0054 */
[----:B------:R-:W-:-:S05]  /*75c40*/  IMAD.MOV.U32 R77, RZ, RZ, R85 ;  /* 0x000000ffff4d7224 */ /* 0x000fca00078e0055 */
[----:B------:R1:W-:Y:S01]  /*75c50*/  LDGSTS.E [R3+0x2600], [R76.64], P0 ;  /* 0x026000004c037fae */ /* 0x0003e20008121844 */
[--C-:B------:R-:W-:Y:S02]  /*75c60*/  IMAD.X R83, R83, 0x1, R2.reuse, P1 ;  /* 0x0000000153537824 */ /* 0x100fe400008e0602 */
[----:B------:R-:W-:-:S03]  /*75c70*/  IMAD.X R80, R80, 0x1, R2, P2 ;  /* 0x0000000150507824 */ /* 0x000fc600010e0602 */
[----:B------:R1:W-:Y:S01]  /*75c80*/  STL [R1+0x3800], R83 ;  /* 0x0038005301007387 */ /* 0x0003e20000100800 */
[----:B------:R1:W-:Y:S02]  /*75c90*/  STL [R1+0x3824], R78 ;  /* 0x0038244e01007387 */ /* 0x0003e40000100800 */
[----:B------:R-:W4:Y:S02]  /*75ca0*/  LDL.LU R84, [R1+0x38c4] ;  /* 0x0038c40001547983 */ /* 0x000f240000300800 */
[----:B------:R1:W-:Y:S02]  /*75cb0*/  STL [R1+0x3820], R80 ;  /* 0x0038205001007387 */ /* 0x0003e40000100800 */
[----:B-1----:R-:W-:Y:S02]  /*75cc0*/  IMAD.MOV.U32 R76, RZ, RZ, R82 ;  /* 0x000000ffff4c7224 */ /* 0x002fe400078e0052 */
[----:B------:R-:W4:Y:S01]  /*75cd0*/  LDL.LU R82, [R1+0x38e4] ;  /* 0x0038e40001527983 */ /* 0x000f220000300800 */
[----:B------:R-:W4:Y:S02]  /*75ce0*/  LDL.LU R85, [R1+0x38c0] ;  /* 0x0038c00001557983 */ /* 0x000f240000300800 */
[----:B------:R-:W-:-:S02]  /*75cf0*/  IMAD.MOV.U32 R77, RZ, RZ, R83 ;  /* 0x000000ffff4d7224 */ /* 0x000fc400078e0053 */
[----:B------:R-:W4:Y:S04]  /*75d00*/  LDL.LU R83, [R1+0x38e0] ;  /* 0x0038e00001537983 */ /* 0x000f280000300800 */
[----:B------:R1:W-:Y:S02]  /*75d10*/  LDGSTS.E [R3+0x2a00], [R76.64], P0 ;  /* 0x02a000004c037fae */ /* 0x0003e40008121844 */
[----:B-1----:R-:W-:Y:S02]  /*75d20*/  IMAD.MOV.U32 R76, RZ, RZ, R78 ;  /* 0x000000ffff4c7224 */ /* 0x002fe400078e004e */
[----:B------:R-:W-:Y:S01]  /*75d30*/  IMAD.MOV.U32 R77, RZ, RZ, R80 ;  /* 0x000000ffff4d7224 */ /* 0x000fe200078e0050 */
[----:B------:R-:W4:Y:S01]  /*75d40*/  LDL.LU R78, [R1+0x3904] ;  /* 0x00390400014e7983 */ /* 0x000f220000300800 */
[----:B------:R-:W4:Y:S03]  /*75d50*/  LDL.LU R80, [R1+0x3924] ;  /* 0x0039240001507983 */ /* 0x000f260000300800 */
[----:B------:R1:W-:Y:S01]  /*75d60*/  LDGSTS.E [R3+0x2e00], [R76.64], P0 ;  /* 0x02e000004c037fae */ /* 0x0003e20008121844 */
[----:B--2---:R-:W-:-:S02]  /*75d70*/  IADD3 R79, P1, R79, R157, RZ ;  /* 0x0000009d4f4f7210 */ /* 0x004fc40007f3e0ff */
[----:B------:R-:W-:-:S03]  /*75d80*/  IADD3 R86, P2, R86, R157, RZ ;  /* 0x0000009d56567210 */ /* 0x000fc60007f5e0ff */
[----:B------:R2:W-:Y:S01]  /*75d90*/  STL [R1+0x3844], R79 ;  /* 0x0038444f01007387 */ /* 0x0005e20000100800 */
[----:B-1----:R-:W-:Y:S02]  /*75da0*/  IMAD.MOV.U32 R76, RZ, RZ, R79 ;  /* 0x000000ffff4c7224 */ /* 0x002fe400078e004f */
[----:B---3--:R-:W-:-:S05]  /*75db0*/  IMAD.X R81, R81, 0x1, R2, P1 ;  /* 0x0000000151517824 */ /* 0x008fca00008e0602 */
[----:B------:R1:W-:Y:S01]  /*75dc0*/  STL [R1+0x3840], R81 ;  /* 0x0038405101007387 */ /* 0x0003e20000100800 */
[----:B------:R3:W-:Y:S02]  /*75dd0*/  STL [R1+0x3864], R86 ;  /* 0x0038645601007387 */ /* 0x0007e40000100800 */
[----:B--2---:R-:W2:Y:S02]  /*75de0*/  LDL.LU R79, [R1+0x3900] ;  /* 0x00390000014f7983 */ /* 0x004ea40000300800 */
[----:B----4-:R-:W-:Y:S02]  /*75df0*/  IMAD.X R88, R88, 0x1, R2, P2 ;  /* 0x0000000158587824 */ /* 0x010fe400010e0602 */
[----:B------:R-:W-:-:S03]  /*75e00*/  IMAD.MOV.U32 R77, RZ, RZ, R81 ;  /* 0x000000ffff4d7224 */ /* 0x000fc600078e0051 */
[----:B------:R4:W-:Y:S01]  /*75e10*/  STL [R1+0x3860], R88 ;  /* 0x0038605801007387 */ /* 0x0009e20000100800 */
[----:B-1----:R-:W2:Y:S03]  /*75e20*/  LDL.LU R81, [R1+0x3920] ;  /* 0x0039200001517983 */ /* 0x002ea60000300800 */
[----:B------:R1:W-:Y:S01]  /*75e30*/  LDGSTS.E [R3+0x3200], [R76.64], P0 ;  /* 0x032000004c037fae */ /* 0x0003e20008121844 */
[-C--:B------:R-:W-:Y:S02]  /*75e40*/  IADD3 R87, P1, R87, R157.reuse, RZ ;  /* 0x0000009d57577210 */ /* 0x080fe40007f3e0ff */
[----:B------:R-:W-:Y:S01]  /*75e50*/  IADD3 R90, P2, R90, R157, RZ ;  /* 0x0000009d5a5a7210 */ /* 0x000fe20007f5e0ff */
[----:B-1----:R-:W-:Y:S02]  /*75e60*/  IMAD.MOV.U32 R76, RZ, RZ, R86 ;  /* 0x000000ffff4c7224 */ /* 0x002fe400078e0056 */
[----:B------:R-:W-:-:S02]  /*75e70*/  IMAD.MOV.U32 R77, RZ, RZ, R88 ;  /* 0x000000ffff4d7224 */ /* 0x000fc400078e0058 */
[--C-:B------:R-:W-:Y:S01]  /*75e80*/  IMAD.X R89, R89, 0x1, R2.reuse, P1 ;  /* 0x0000000159597824 */ /* 0x100fe200008e0602 */
[----:B---3--:R-:W3:Y:S01]  /*75e90*/  LDL.LU R86, [R1+0x3944] ;  /* 0x0039440001567983 */ /* 0x008ee20000300800 */
[----:B----4-:R-:W3:Y:S02]  /*75ea0*/  LDL.LU R88, [R1+0x3964] ;  /* 0x0039640001587983 */ /* 0x010ee40000300800 */
[----:B------:R1:W-:Y:S01]  /*75eb0*/  STL [R1+0x3884], R87 ;  /* 0x0038845701007387 */ /* 0x0003e20000100800 */
[----:B------:R1:W-:Y:S04]  /*75ec0*/  LDGSTS.E [R3+0x3600], [R76.64], P0 ;  /* 0x036000004c037fae */ /* 0x0003e80008121844 */
[----:B------:R1:W-:Y:S01]  /*75ed0*/  STL [R1+0x3880], R89 ;  /* 0x0038805901007387 */ /* 0x0003e20000100800 */
[----:B------:R-:W-:Y:S02]  /*75ee0*/  STL [R1+0x38a4], R90 ;  /* 0x0038a45a01007387 */ /* 0x000fe40000100800 */
[----:B------:R-:W-:-:S02]  /*75ef0*/  IMAD.X R91, R91, 0x1, R2, P2 ;  /* 0x000000015b5b7824 */ /* 0x000fc400010e0602 */
[----:B-1----:R-:W-:Y:S02]  /*75f00*/  IMAD.MOV.U32 R76, RZ, RZ, R87 ;  /* 0x000000ffff4c7224 */ /* 0x002fe400078e0057 */
[----:B------:R-:W3:Y:S01]  /*75f10*/  LDL.LU R87, [R1+0x3940] ;  /* 0x0039400001577983 */ /* 0x000ee20000300800 */
[----:B------:R-:W-:Y:S02]  /*75f20*/  IMAD.MOV.U32 R77, RZ, RZ, R89 ;  /* 0x000000ffff4d7224 */ /* 0x000fe400078e0059 */
[----:B------:R-:W-:Y:S02]  /*75f30*/  STL [R1+0x38a0], R91 ;  /* 0x0038a05b01007387 */ /* 0x000fe40000100800 */
[----:B------:R-:W3:Y:S01]  /*75f40*/  LDL.LU R89, [R1+0x3960] ;  /* 0x0039600001597983 */ /* 0x000ee20000300800 */
[----:B------:R-:W3:Y:S01]  /*75f50*/  LDL.LU R94, [R1+0x3984] ;  /* 0x00398400015e7983 */ /* 0x000ee20000300800 */
[----:B------:R-:W3:Y:S03]  /*75f60*/  LDL.LU R96, [R1+0x39a4] ;  /* 0x0039a40001607983 */ /* 0x000ee60000300800 */
[----:B------:R1:W-:Y:S01]  /*75f70*/  LDGSTS.E [R3+0x3a00], [R76.64], P0 ;  /* 0x03a000004c037fae */ /* 0x0003e20008121844 */
[----:B------:R-:W-:-:S02]  /*75f80*/  IADD3 R84, P1, R84, R157, RZ ;  /* 0x0000009d54547210 */ /* 0x000fc40007f3e0ff */
        /* <DEDUP_REMOVED lines=31> */
[----:B------:R-:W-:Y:S02]  /*76180*/  IMAD.MOV.U32 R77, RZ, RZ, R81 ;  /* 0x000000ffff4d7224 */ /* 0x000fe400078e0051 */
[----:B-1----:R-:W2:Y:S01]  /*76190*/  LDL.LU.64 R80, [R1+0x3288] ;  /* 0x0032880001507983 */ /* 0x002ea20000300a00 */
[----:B------:R-:W2:Y:S01]  /*761a0*/  LDL.LU.64 R82, [R1+0x3268] ;  /* 0x0032680001527983 */ /* 0x000ea20000300a00 */
[-C--:B---3--:R-:W-:Y:S02]  /*761b0*/  IADD3 R86, P1, R86, R157.reuse, RZ ;  /* 0x0000009d56567210 */ /* 0x088fe40007f3e0ff */
[----:B------:R-:W3:Y:S01]  /*761c0*/  LDL.LU.64 R84, [R1+0x3248] ;  /* 0x0032480001547983 */ /* 0x000ee20000300a00 */
[----:B------:R-:W-:-:S03]  /*761d0*/  IADD3 R88, P2, R88, R157, RZ ;  /* 0x0000009d58587210 */ /* 0x000fc60007f5e0ff */
[----:B------:R1:W-:Y:S04]  /*761e0*/  LDGSTS.E [R3+0x4e00], [R76.64], P0 ;  /* 0x04e000004c037fae */ /* 0x0003e80008121844 */
[----:B------:R-:W-:Y:S01]  /*761f0*/  STL [R1+0x3944], R86 ;  /* 0x0039445601007387 */ /* 0x000fe20000100800 */
[----:B------:R-:W-:Y:S02]  /*76200*/  IMAD.X R87, R87, 0x1, R2, P1 ;  /* 0x0000000157577824 */ /* 0x000fe400008e0602 */
        /* <DEDUP_REMOVED lines=11> */
[----:B------:R-:W3:Y:S01]  /*762c0*/  LDL.LU.64 R90, [R1+0x31e8] ;  /* 0x0031e800015a7983 */ /* 0x000ee20000300a00 */
[-C--:B------:R-:W-:Y:S01]  /*762d0*/  IADD3 R94, P1, R94, R157.reuse, RZ ;  /* 0x0000009d5e5e7210 */ /* 0x080fe20007f3e0ff */
[----:B------:R-:W3:Y:S01]  /*762e0*/  LDL.LU.64 R92, [R1+0x31c8] ;  /* 0x0031c800015c7983 */ /* 0x000ee20000300a00 */
[----:B------:R-:W-:Y:S01]  /*762f0*/  IADD3 R96, P2, R96, R157, RZ ;  /* 0x0000009d60607210 */ /* 0x000fe20007f5e0ff */
[----:B------:R1:W-:Y:S02]  /*76300*/  LDGSTS.E [R3+0x5600], [R76.64], P0 ;  /* 0x056000004c037fae */ /* 0x0003e40008121844 */
[--C-:B------:R-:W-:Y:S02]  /*76310*/  IMAD.X R95, R95, 0x1, R2.reuse, P1 ;  /* 0x000000015f5f7824 */ /* 0x100fe400008e0602 */
[----:B------:R-:W-:Y:S01]  /*76320*/  STL [R1+0x3984], R94 ;  /* 0x0039845e01007387 */ /* 0x000fe20000100800 */
[----:B------:R-:W-:-:S03]  /*76330*/  IMAD.X R97, R97, 0x1, R2, P2 ;  /* 0x0000000161617824 */ /* 0x000fc600010e0602 */
[----:B------:R1:W-:Y:S01]  /*76340*/  STL [R1+0x3980], R95 ;  /* 0x0039805f01007387 */ /* 0x0003e20000100800 */
[----:B------:R-:W-:Y:S02]  /*76350*/  STL [R1+0x39a4], R96 ;  /* 0x0039a46001007387 */ /* 0x000fe40000100800 */
[----:B-1----:R-:W-:Y:S02]  /*76360*/  IMAD.MOV.U32 R76, RZ, RZ, R94 ;  /* 0x000000ffff4c7224 */ /* 0x002fe400078e005e */
[----:B------:R-:W-:Y:S02]  /*76370*/  IMAD.MOV.U32 R77, RZ, RZ, R95 ;  /* 0x000000ffff4d7224 */ /* 0x000fe400078e005f */
[----:B------:R-:W3:Y:S04]  /*76380*/  LDL.LU.64 R94, [R1+0x31a8] ;  /* 0x0031a800015e7983 */ /* 0x000ee80000300a00 */
[----:B------:R1:W-:Y:S01]  /*76390*/  LDGSTS.E [R3+0x5a00], [R76.64], P0 ;  /* 0x05a000004c037fae */ /* 0x0003e20008121844 */
[----:B------:R1:W-:Y:S02]  /*763a0*/  STL [R1+0x39a0], R97 ;  /* 0x0039a06101007387 */ /* 0x0003e40000100800 */
[----:B-1----:R-:W-:-:S02]  /*763b0*/  IMAD.MOV.U32 R76, RZ, RZ, R96 ;  /* 0x000000ffff4c7224 */ /* 0x002fc400078e0060 */
[----:B------:R-:W-:Y:S02]  /*763c0*/  IMAD.MOV.U32 R77, RZ, RZ, R97 ;  /* 0x000000ffff4d7224 */ /* 0x000fe400078e0061 */
        /* <DEDUP_REMOVED lines=36> */
[----:B------:R-:W-:-:S05]  /*76610*/  IADD3 R81, P1, R82, R157, RZ ;  /* 0x0000009d52517210 */ /* 0x000fca0007f3e0ff */
        /* <DEDUP_REMOVED lines=62> */
[-C--:B------:R-:W-:Y:S02]  /*76a00*/  IADD3 R143, P1, R144, R157.reuse, RZ ;  /* 0x0000009d908f7210 */ /* 0x080fe40007f3e0ff */
[----:B------:R-:W-:Y:S02]  /*76a10*/  LOP3.LUT R79, R79, R78, RZ, 0x3c, !PT ;  /* 0x0000004e4f4f7212 */ /* 0x000fe400078e3cff */
[----:B------:R-:W-:Y:S02]  /*76a20*/  LOP3.LUT R81, R81, R80, RZ, 0x3c, !PT ;  /* 0x0000005051517212 */ /* 0x000fe400078e3cff */
[----:B------:R-:W-:Y:S02]  /*76a30*/  LOP3.LUT R83, R83, R82, RZ, 0x3c, !PT ;  /* 0x0000005253537212 */ /* 0x000fe400078e3cff */
[----:B------:R-:W-:Y:S01]  /*76a40*/  LOP3.LUT R76, R77, R76, RZ, 0x3c, !PT ;  /* 0x0000004c4d4c7212 */ /* 0x000fe200078e3cff */
[----:B------:R-:W-:Y:S01]  /*76a50*/  IMAD.X R142, R145, 0x1, R2, P1 ;  /* 0x00000001918e7824 */ /* 0x000fe200008e0602 */
[----:B------:R-:W-:-:S02]  /*76a60*/  IADD3 R145, P1, R146, R157, RZ ;  /* 0x0000009d92917210 */ /* 0x000fc40007f3e0ff */
        /* <DEDUP_REMOVED lines=176> */
[----:B-1----:R-:W4:Y:S04]  /*77570*/  LDL.LU R76, [R1+0x36cc] ;  /* 0x0036cc00014c7983 */ /* 0x002f280000300800 */
[----:B------:R1:W-:Y:S01]  /*77580*/  LDGSTS.E [R3+0x8e00], [R98.64], P0 ;  /* 0x08e0000062037fae */ /* 0x0003e20008121844 */
[----:B------:R1:W-:Y:S02]  /*77590*/  LDGSTS.E [R3+0x9200], [R100.64], P0 ;  /* 0x0920000064037fae */ /* 0x0003e40008121844 */
[----:B------:R1:W-:Y:S02]  /*775a0*/  LDGSTS.E [R3+0x9600], [R102.64], P0 ;  /* 0x0960000066037fae */ /* 0x0003e40008121844 */
[----:B------:R1:W-:Y:S01]  /*775b0*/  LDGSTS.E [R3+0x9a00], [R104.64], P0 ;  /* 0x09a0000068037fae */ /* 0x0003e20008121844 */
[----:B--2---:R-:W2:Y:S01]  /*775c0*/  LDL.LU R84, [R1+0x36ec] ;  /* 0x0036ec0001547983 */ /* 0x004ea20000300800 */
[----:B------:R-:W2:Y:S02]  /*775d0*/  LDL.LU R77, [R1+0x36c8] ;  /* 0x0036c800014d7983 */ /* 0x000ea40000300800 */
[----:B---3--:R-:W3:Y:S01]  /*775e0*/  LDL.LU R87, [R1+0x36e8] ;  /* 0x0036e80001577983 */ /* 0x008ee20000300800 */
[----:B------:R-:W3:Y:S04]  /*775f0*/  LDL.LU R85, [R1+0x370c] ;  /* 0x00370c0001557983 */ /* 0x000ee80000300800 */
[----:B------:R-:W3:Y:S01]  /*77600*/  LDL.LU R78, [R1+0x372c] ;  /* 0x00372c00014e7983 */ /* 0x000ee20000300800 */
[----:B------:R-:W3:Y:S02]  /*77610*/  LDL.LU R89, [R1+0x3708] ;  /* 0x0037080001597983 */ /* 0x000ee40000300800 */
[----:B------:R-:W3:Y:S02]  /*77620*/  LDL.LU R82, [R1+0x3728] ;  /* 0x0037280001527983 */ /* 0x000ee40000300800 */
[----:B------:R-:W3:Y:S01]  /*77630*/  LDL.LU R80, [R1+0x374c] ;  /* 0x00374c0001507983 */ /* 0x000ee20000300800 */
[----:B------:R-:W3:Y:S01]  /*77640*/  LDL.LU R90, [R1+0x376c] ;  /* 0x00376c00015a7983 */ /* 0x000ee20000300800 */
[----:B------:R-:W3:Y:S02]  /*77650*/  LDL.LU R83, [R1+0x3748] ;  /* 0x0037480001537983 */ /* 0x000ee40000300800 */
[----:B------:R-:W3:Y:S01]  /*77660*/  LDL.LU R91, [R1+0x3768] ;  /* 0x00376800015b7983 */ /* 0x000ee20000300800 */
        /* <DEDUP_REMOVED lines=9> */
[----:B------:R-:W-:Y:S01]  /*77700*/  SHF.R.S32.HI R81, RZ, 0x5, R209 ;  /* 0x00000005ff517819 */ /* 0x000fe200000114d1 */
[----:B------:R1:W-:Y:S02]  /*77710*/  LDGSTS.E [R3+0xc200], [R124.64], P0 ;  /* 0x0c2000007c037fae */ /* 0x0003e40008121844 */
[----:B------:R1:W-:Y:S01]  /*77720*/  LDGSTS.E [R3+0xc600], [R126.64], P0 ;  /* 0x0c6000007e037fae */ /* 0x0003e20008121844 */
[----:B------:R1:W-:Y:S01]  /*77730*/  LDGSTS.E [R3+0xca00], [R128.64], P0 ;  /* 0x0ca0000080037fae */ /* 0x0003e20008121844 */
[----:B------:R-:W-:-:S02]  /*77740*/  IMAD.SHL.U32 R79, R159, 0x4, RZ ;  /* 0x000000049f4f7824 */ /* 0x000fc400078e00ff */
[----:B------:R1:W-:Y:S01]  /*77750*/  LDGSTS.E [R3+0xce00], [R130.64], P0 ;  /* 0x0ce0000082037fae */ /* 0x0003e20008121844 */
[----:B------:R-:W-:Y:S01]  /*77760*/  SGXT R81, R81, 0x1 ;  /* 0x000000015151781a */ /* 0x000fe20000000200 */
[----:B------:R1:W-:Y:S01]  /*77770*/  LDGSTS.E [R3+0xd200], [R132.64], P0 ;  /* 0x0d20000084037fae */ /* 0x0003e20008121844 */
[----:B------:R1:W-:Y:S02]  /*77780*/  LDGSTS.E [R3+0xd600], [R134.64], P0 ;  /* 0x0d60000086037fae */ /* 0x0003e40008121844 */
[----:B------:R1:W-:Y:S02]  /*77790*/  LDGSTS.E [R3+0xda00], [R136.64], P0 ;  /* 0x0da0000088037fae */ /* 0x0003e40008121844 */
[----:B------:R1:W-:Y:S01]  /*777a0*/  LDGSTS.E [R3+0xde00], [R138.64], P0 ;  /* 0x0de000008a037fae */ /* 0x0003e20008121844 */
[----:B------:R-:W-:Y:S01]  /*777b0*/  LOP3.LUT R79, R79, 0x90, R81, 0x78, !PT ;  /* 0x000000904f4f7812 */ /* 0x000fe200078e7851 */
[----:B------:R1:W-:Y:S01]  /*777c0*/  LDGSTS.E [R3+0xe200], [R140.64], P0 ;  /* 0x0e2000008c037fae */ /* 0x0003e20008121844 */
[----:B------:R1:W-:Y:S02]  /*777d0*/  LDGSTS.E [R3+0xe600], [R142.64], P0 ;  /* 0x0e6000008e037fae */ /* 0x0003e40008121844 */
[----:B------:R1:W-:Y:S02]  /*777e0*/  LDGSTS.E [R3+0xea00], [R144.64], P0 ;  /* 0x0ea0000090037fae */ /* 0x0003e40008121844 */
[----:B------:R1:W-:Y:S01]  /*777f0*/  LDGSTS.E [R3+0xee00], [R146.64], P0 ;  /* 0x0ee0000092037fae */ /* 0x0003e20008121844 */
[----:B------:R-:W-:Y:S01]  /*77800*/  LOP3.LUT R79, R79, 0x60, RZ, 0x3c, !PT ;  /* 0x000000604f4f7812 */ /* 0x000fe200078e3cff */
[----:B------:R1:W-:Y:S01]  /*77810*/  LDGSTS.E [R3+0xf200], [R148.64], P0 ;  /* 0x0f20000094037fae */ /* 0x0003e20008121844 */
[----:B------:R1:W-:Y:S02]  /*77820*/  LDGSTS.E [R3+0xf600], [R150.64], P0 ;  /* 0x0f60000096037fae */ /* 0x0003e40008121844 */
[----:B------:R1:W-:Y:S02]  /*77830*/  LDGSTS.E [R3+0xfa00], [R152.64], P0 ;  /* 0x0fa0000098037fae */ /* 0x0003e40008121844 */
[----:B------:R1:W-:Y:S02]  /*77840*/  LDGSTS.E [R3+0xfe00], [R160.64], P0 ;  /* 0x0fe00000a0037fae */ /* 0x0003e40008121844 */
[----:B-1----:R-:W-:Y:S01]  /*77850*/  IMAD R3, R158, 0x10000, R79 ;  /* 0x000100009e037824 */ /* 0x002fe200078e024f */
[----:B----4-:R-:W-:-:S02]  /*77860*/  IADD3 R76, P1, R76, R157, RZ ;  /* 0x0000009d4c4c7210 */ /* 0x010fc40007f3e0ff */
[----:B--2---:R-:W-:-:S03]  /*77870*/  IADD3 R84, P2, R84, R157, RZ ;  /* 0x0000009d54547210 */ /* 0x004fc60007f5e0ff */
[--C-:B------:R-:W-:Y:S01]  /*77880*/  IMAD.X R77, R77, 0x1, R2.reuse, P1 ;  /* 0x000000014d4d7824 */ /* 0x100fe200008e0602 */
[----:B------:R1:W-:Y:S01]  /*77890*/  STL [R1+0x36cc], R76 ;  /* 0x0036cc4c01007387 */ /* 0x0003e20000100800 */
[----:B---3--:R-:W-:-:S03]  /*778a0*/  IMAD.X R87, R87, 0x1, R2, P2 ;  /* 0x0000000157577824 */ /* 0x008fc600010e0602 */
[----:B------:R2:W-:Y:S01]  /*778b0*/  STL [R1+0x36c8], R77 ;  /* 0x0036c84d01007387 */ /* 0x0005e20000100800 */
[----:B------:R-:W-:Y:S02]  /*778c0*/  STL [R1+0x36ec], R84 ;  /* 0x0036ec5401007387 */ /* 0x000fe40000100800 */
[----:B------:R-:W3:Y:S01]  /*778d0*/  LDL.LU R79, [R1+0x378c] ;  /* 0x00378c00014f7983 */ /* 0x000ee20000300800 */
[-C--:B------:R-:W-:Y:S01]  /*778e0*/  IADD3 R85, P1, R85, R157.reuse, RZ ;  /* 0x0000009d55557210 */ /* 0x080fe20007f3e0ff */
[----:B------:R4:W-:Y:S01]  /*778f0*/  STL [R1+0x36e8], R87 ;  /* 0x0036e85701007387 */ /* 0x0009e20000100800 */
[----:B------:R-:W3:Y:S02]  /*77900*/  LDL.LU R81, [R1+0x37ac] ;  /* 0x0037ac0001517983 */ /* 0x000ee40000300800 */
[----:B------:R-:W3:Y:S02]  /*77910*/  LDL.LU R86, [R1+0x3788] ;  /* 0x0037880001567983 */ /* 0x000ee40000300800 */
[----:B------:R-:W3:Y:S01]  /*77920*/  LDL.LU R88, [R1+0x37a8] ;  /* 0x0037a80001587983 */ /* 0x000ee20000300800 */
[----:B------:R1:W-:Y:S01]  /*77930*/  LDGSTS.E [R3+0x300], [R76.64], P0 ;  /* 0x003000004c037fae */ /* 0x0003e20008121844 */
[----:B------:R-:W-:Y:S01]  /*77940*/  IMAD.X R89, R89, 0x1, R2, P1 ;  /* 0x0000000159597824 */ /* 0x000fe200008e0602 */
[----:B------:R-:W-:Y:S01]  /*77950*/  IADD3 R78, P2, R78, R157, RZ ;  /* 0x0000009d4e4e7210 */ /* 0x000fe20007f5e0ff */
[----:B-1----:R-:W-:-:S02]  /*77960*/  IMAD.MOV.U32 R76, RZ, RZ, R84 ;  /* 0x000000ffff4c7224 */ /* 0x002fc400078e0054 */
[----:B--2---:R-:W-:Y:S02]  /*77970*/  IMAD.MOV.U32 R77, RZ, RZ, R87 ;  /* 0x000000ffff4d7224 */ /* 0x004fe400078e0057 */
[----:B----4-:R-:W2:Y:S01]  /*77980*/  LDL.LU R87, [R1+0x37cc] ;  /* 0x0037cc0001577983 */ /* 0x010ea20000300800 */
[----:B------:R-:W4:Y:S02]  /*77990*/  LDL.LU R84, [R1+0x37ec] ;  /* 0x0037ec0001547983 */ /* 0x000f240000300800 */
[----:B------:R-:W-:Y:S01]  /*779a0*/  STL [R1+0x370c], R85 ;  /* 0x00370c5501007387 */ /* 0x000fe20000100800 */
[----:B------:R1:W-:Y:S01]  /*779b0*/  LDGSTS.E [R3+0x700], [R76.64], P0 ;  /* 0x007000004c037fae */ /* 0x0003e20008121844 */
[----:B------:R1:W-:Y:S02]  /*779c0*/  STL [R1+0x3708], R89 ;  /* 0x0037085901007387 */ /* 0x0003e40000100800 */
[----:B------:R-:W-:Y:S02]  /*779d0*/  IMAD.X R82, R82, 0x1, R2, P2 ;  /* 0x0000000152527824 */ /* 0x000fe400010e0602 */
        /* <DEDUP_REMOVED lines=30> */
[--C-:B------:R-:W-:Y:S01]  /*77bc0*/  IMAD.X R86, R86, 0x1, R2.reuse, P1 ;  /* 0x0000000156567824 */ /* 0x100fe200008e0602 */
[----:B------:R3:W-:Y:S01]  /*77bd0*/  STL [R1+0x378c], R79 ;  /* 0x00378c4f01007387 */ /* 0x0007e20000100800 */
[----:B-1----:R-:W-:Y:S02]  /*77be0*/  IMAD.MOV.U32 R76, RZ, RZ, R79 ;  /* 0x000000ffff4c7224 */ /* 0x002fe400078e004f */
[----:B------:R-:W-:Y:S02]  /*77bf0*/  IMAD.X R88, R88, 0x1, R2, P2 ;  /* 0x0000000158587824 */ /* 0x000fe400010e0602 */
[----:B------:R-:W-:Y:S01]  /*77c00*/  IMAD.MOV.U32 R77, RZ, RZ, R86 ;  /* 0x000000ffff4d7224 */ /* 0x000fe200078e0056 */
[----:B------:R1:W-:Y:S01]  /*77c10*/  STL [R1+0x3788], R86 ;  /* 0x0037885601007387 */ /* 0x0003e20000100800 */
[----:B------:R2:W-:Y:S03]  /*77c20*/  STL [R1+0x37ac], R81 ;  /* 0x0037ac5101007387 */ /* 0x0005e60000100800 */
[----:B------:R2:W-:Y:S04]  /*77c30*/  LDGSTS.E [R3+0x1b00], [R76.64], P0 ;  /* 0x01b000004c037fae */ /* 0x0005e80008121844 */
[----:B---3--:R-:W3:Y:S01]  /*77c40*/  LDL.LU R79, [R1+0x384c] ;  /* 0x00384c00014f7983 */ /* 0x008ee20000300800 */
[----:B------:R2:W-:Y:S03]  /*77c50*/  STL [R1+0x37a8], R88 ;  /* 0x0037a85801007387 */ /* 0x0005e60000100800 */
[----:B-1----:R-:W3:Y:S01]  /*77c60*/  LDL.LU R86, [R1+0x386c] ;  /* 0x00386c0001567983 */ /* 0x002ee20000300800 */
[----:B--2---:R-:W-:-:S03]  /*77c70*/  IMAD.MOV.U32 R76, RZ, RZ, R81 ;  /* 0x000000ffff4c7224 */ /* 0x004fc600078e0051 */
[----:B------:R-:W2:Y:S01]  /*77c80*/  LDL.LU R81, [R1+0x3848] ;  /* 0x0038480001517983 */ /* 0x000ea20000300800 */
[----:B------:R-:W-:Y:S01]  /*77c90*/  IMAD.MOV.U32 R77, RZ, RZ, R88 ;  /* 0x000000ffff4d7224 */ /* 0x000fe200078e0058 */
[-C--:B------:R-:W-:Y:S01]  /*77ca0*/  IADD3 R87, P1, R87, R157.reuse, RZ ;  /* 0x0000009d57577210 */ /* 0x080fe20007f3e0ff */
[----:B------:R-:W2:Y:S01]  /*77cb0*/  LDL.LU R88, [R1+0x3868] ;  /* 0x0038680001587983 */ /* 0x000ea20000300800 */
[----:B----4-:R-:W-:Y:S02]  /*77cc0*/  IADD3 R84, P2, R84, R157, RZ ;  /* 0x0000009d54547210 */ /* 0x010fe40007f5e0ff */
[----:B------:R1:W-:Y:S01]  /*77cd0*/  LDGSTS.E [R3+0x1f00], [R76.64], P0 ;  /* 0x01f000004c037fae */ /* 0x0003e20008121844 */
[----:B------:R-:W-:-:S03]  /*77ce0*/  IMAD.X R89, R89, 0x1, R2, P1 ;  /* 0x0000000159597824 */ /* 0x000fc600008e0602 */
[----:B------:R4:W-:Y:S01]  /*77cf0*/  STL [R1+0x37cc], R87 ;  /* 0x0037cc5701007387 */ /* 0x0009e20000100800 */
[----:B------:R-:W-:-:S03]  /*77d00*/  IMAD.X R85, R85, 0x1, R2, P2 ;  /* 0x0000000155557824 */ /* 0x000fc600010e0602 */
[----:B------:R4:W-:Y:S01]  /*77d10*/  STL [R1+0x37c8], R89 ;  /* 0x0037c85901007387 */ /* 0x0009e20000100800 */
[----:B------:R4:W-:Y:S02]  /*77d20*/  STL [R1+0x37ec], R84 ;  /* 0x0037ec5401007387 */ /* 0x0009e40000100800 */
[----:B-1----:R-:W-:Y:S02]  /*77d30*/  IMAD.MOV.U32 R76, RZ, RZ, R87 ;  /* 0x000000ffff4c7224 */ /* 0x002fe400078e0057 */
[----:B----4-:R-:W4:Y:S01]  /*77d40*/  LDL.LU R87, [R1+0x388c] ;  /* 0x00388c0001577983 */ /* 0x010f220000300800 */
[----:B------:R-:W-:Y:S02]  /*77d50*/  STL [R1+0x37e8], R85 ;  /* 0x0037e85501007387 */ /* 0x000fe40000100800 */
        /* <DEDUP_REMOVED lines=28> */
[----:B---3--:R-:W-:-:S02]  /*77f20*/  IADD3 R79, P1, R79, R157, RZ ;  /* 0x0000009d4f4f7210 */ /* 0x008fc40007f3e0ff */
[----:B------:R-:W-:-:S03]  /*77f30*/  IADD3 R86, P2, R86, R157, RZ ;  /* 0x0000009d56567210 */ /* 0x000fc60007f5e0ff */
[----:B------:R3:W-:Y:S01]  /*77f40*/  STL [R1+0x384c], R79 ;  /* 0x00384c4f01007387 */ /* 0x0007e20000100800 */
[----:B-1----:R-:W-:Y:S02]  /*77f50*/  IMAD.MOV.U32 R76, RZ, RZ, R79 ;  /* 0x000000ffff4c7224 */ /* 0x002fe400078e004f */
[----:B--2---:R-:W-:-:S05]  /*77f60*/  IMAD.X R81, R81, 0x1, R2, P1 ;  /* 0x0000000151517824 */ /* 0x004fca00008e0602 */
[----:B------:R1:W-:Y:S01]  /*77f70*/  STL [R1+0x3848], R81 ;  /* 0x0038485101007387 */ /* 0x0003e20000100800 */
[----:B------:R2:W-:Y:S02]  /*77f80*/  STL [R1+0x386c], R86 ;  /* 0x00386c5601007387 */ /* 0x0005e40000100800 */
[----:B---3--:R-:W3:Y:S02]  /*77f90*/  LDL.LU R79, [R1+0x3908] ;  /* 0x00390800014f7983 */ /* 0x008ee40000300800 */
[----:B------:R-:W-:Y:S02]  /*77fa0*/  IMAD.X R88, R88, 0x1, R2, P2 ;  /* 0x0000000158587824 */ /* 0x000fe400010e0602 */
[----:B------:R-:W-:-:S03]  /*77fb0*/  IMAD.MOV.U32 R77, RZ, RZ, R81 ;  /* 0x000000ffff4d7224 */ /* 0x000fc600078e0051 */
[----:B------:R2:W-:Y:S01]  /*77fc0*/  STL [R1+0x3868], R88 ;  /* 0x0038685801007387 */ /* 0x0005e20000100800 */
[----:B-1----:R-:W3:Y:S03]  /*77fd0*/  LDL.LU R81, [R1+0x3928] ;  /* 0x0039280001517983 */ /* 0x002ee60000300800 */
[----:B------:R1:W-:Y:S01]  /*77fe0*/  LDGSTS.E [R3+0x3300], [R76.64], P0 ;  /* 0x033000004c037fae */ /* 0x0003e20008121844 */
[-C--:B----4-:R-:W-:Y:S02]  /*77ff0*/  IADD3 R87, P1, R87, R157.reuse, RZ ;  /* 0x0000009d57577210 */ /* 0x090fe40007f3e0ff */
[----:B------:R-:W-:-:S03]  /*78000*/  IADD3 R90, P2, R90, R157, RZ ;  /* 0x0000009d5a5a7210 */ /* 0x000fc60007f5e0ff */
[----:B------:R-:W-:Y:S02]  /*78010*/  IMAD.X R89, R89, 0x1, R2, P1 ;  /* 0x0000000159597824 */ /* 0x000fe400008e0602 */
[----:B-1----:R-:W-:Y:S02]  /*78020*/  IMAD.MOV.U32 R76, RZ, RZ, R86 ;  /* 0x000000ffff4c7224 */ /* 0x002fe400078e0056 */
[----:B------:R-:W-:Y:S01]  /*78030*/  IMAD.MOV.U32 R77, RZ, RZ, R88 ;  /* 0x000000ffff4d7224 */ /* 0x000fe200078e0058 */
[----:B--2---:R-:W2:Y:S01]  /*78040*/  LDL.LU R86, [R1+0x394c] ;  /* 0x00394c0001567983 */ /* 0x004ea20000300800 */
[----:B------:R-:W2:Y:S02]  /*78050*/  LDL.LU R88, [R1+0x396c] ;  /* 0x00396c0001587983 */ /* 0x000ea40000300800 */
[----:B------:R1:W-:Y:S02]  /*78060*/  STL [R1+0x388c], R87 ;  /* 0x00388c5701007387 */ /* 0x0003e40000100800 */
[----:B------:R1:W-:Y:S01]  /*78070*/  STL [R1+0x3888], R89 ;  /* 0x0038885901007387 */ /* 0x0003e20000100800 */
[----:B------:R1:W-:Y:S04]  /*78080*/  LDGSTS.E [R3+0x3700], [R76.64], P0 ;  /* 0x037000004c037fae */ /* 0x0003e80008121844 */
[----:B------:R-:W-:Y:S01]  /*78090*/  STL [R1+0x38ac], R90 ;  /* 0x0038ac5a01007387 */ /* 0x000fe20000100800 */
[----:B------:R-:W-:-:S02]  /*780a0*/  IMAD.X R91, R91, 0x1, R2, P2 ;  /* 0x000000015b5b7824 */ /* 0x000fc400010e0602 */
[----:B-1----:R-:W-:Y:S02]  /*780b0*/  IMAD.MOV.U32 R76, RZ, RZ, R87 ;  /* 0x000000ffff4c7224 */ /* 0x002fe400078e0057 */
[----:B------:R-:W2:Y:S01]  /*780c0*/  LDL.LU R87, [R1+0x3948] ;  /* 0x0039480001577983 */ /* 0x000ea20000300800 */
[----:B------:R-:W-:Y:S02]  /*780d0*/  IMAD.MOV.U32 R77, RZ, RZ, R89 ;  /* 0x000000ffff4d7224 */ /* 0x000fe400078e0059 */
[----:B------:R-:W-:Y:S02]  /*780e0*/  STL [R1+0x38a8], R91 ;  /* 0x0038a85b01007387 */ /* 0x000fe40000100800 */
[----:B------:R-:W2:Y:S01]  /*780f0*/  LDL.LU R89, [R1+0x3968] ;  /* 0x0039680001597983 */ /* 0x000ea20000300800 */
[----:B------:R-:W2:Y:S01]  /*78100*/  LDL.LU R94, [R1+0x398c] ;  /* 0x00398c00015e7983 */ /* 0x000ea20000300800 */
[----:B------:R-:W2:Y:S03]  /*78110*/  LDL.LU R96, [R1+0x39ac] ;  /* 0x0039ac0001607983 */ /* 0x000ea60000300800 */
[----:B------:R1:W-:Y:S01]  /*78120*/  LDGSTS.E [R3+0x3b00], [R76.64], P0 ;  /* 0x03b000004c037fae */ /* 0x0003e20008121844 */
[----:B------:R-:W-:-:S02]  /*78130*/  IADD3 R84, P1, R84, R157, RZ ;  /* 0x0000009d54547210 */ /* 0x000fc40007f3e0ff */
[----:B------:R-:W-:-:S03]  /*78140*/  IADD3 R82, P2, R82, R157, RZ ;  /* 0x0000009d52527210 */ /* 0x000fc60007f5e0ff */
[--C-:B------:R-:W-:Y:S01]  /*78150*/  IMAD.X R85, R85, 0x1, R2.reuse, P1 ;  /* 0x0000000155557824 */ /* 0x100fe200008e0602 */
[----:B------:R-:W-:Y:S04]  /*78160*/  STL [R1+0x38cc], R84 ;  /* 0x0038cc5401007387 */ /* 0x000fe80000100800 */
[----:B------:R-:W-:Y:S01]  /*78170*/  STL [R1+0x38c8], R85 ;  /* 0x0038c85501007387 */ /* 0x000fe20000100800 */
[----:B------:R-:W-:Y:S02]  /*78180*/  STL [R1+0x38ec], R82 ;  /* 0x0038ec5201007387 */ /* 0x000fe40000100800 */
[----:B------:R-:W2:Y:S02]  /*78190*/  LDL.LU R95, [R1+0x3988] ;  /* 0x00398800015f7983 */ /* 0x000ea40000300800 */
[----:B------:R-:W-:-:S05]  /*781a0*/  IMAD.X R83, R83, 0x1, R2, P2 ;  /* 0x0000000153537824 */ /* 0x000fca00010e0602 */
[----:B------:R-:W-:Y:S01]  /*781b0*/  STL [R1+0x38e8], R83 ;  /* 0x0038e85301007387 */ /* 0x000fe20000100800 */
[----:B------:R-:W2:Y:S02]  /*781c0*/  LDL.LU R97, [R1+0x39a8] ;  /* 0x0039a80001617983 */ /* 0x000ea40000300800 */
        /* <DEDUP_REMOVED lines=13> */
[----:B---3--:R-:W-:-:S04]  /*782a0*/  IMAD.X R79, R79, 0x1, R2, P1 ;  /* 0x000000014f4f7824 */ /* 0x008fc800008e0602 */
[----:B------:R-:W-:Y:S01]  /*782b0*/  IMAD.MOV.U32 R77, RZ, RZ, R79 ;  /* 0x000000ffff4d7224 */ /* 0x000fe200078e004f */
[----:B------:R1:W-:Y:S01]  /*782c0*/  STL [R1+0x3908], R79 ;  /* 0x0039084f01007387 */ /* 0x0003e20000100800 */
[----:B------:R-:W-:Y:S02]  /*782d0*/  STL [R1+0x392c], R80 ;  /* 0x00392c5001007387 */ /* 0x000fe40000100800 */
[----:B------:R-:W-:Y:S01]  /*782e0*/  IMAD.X R81, R81, 0x1, R2, P2 ;  /* 0x0000000151517824 */ /* 0x000fe200010e0602 */
[----:B------:R3:W-:Y:S04]  /*782f0*/  LDGSTS.E [R3+0x4b00], [R76.64], P0 ;  /* 0x04b000004c037fae */ /* 0x0007e80008121844 */
[----:B-1----:R-:W4:Y:S01]  /*78300*/  LDL.LU.64 R78, [R1+0x32a0] ;  /* 0x0032a000014e7983 */ /* 0x002f220000300a00 */
[----:B------:R1:W-:Y:S02]  /*78310*/  STL [R1+0x3928], R81 ;  /* 0x0039285101007387 */ /* 0x0003e40000100800 */
[----:B---3--:R-:W-:-:S02]  /*78320*/  IMAD.MOV.U32 R76, RZ, RZ, R80 ;  /* 0x000000ffff4c7224 */ /* 0x008fc400078e0050 */
[----:B------:R-:W-:Y:S02]  /*78330*/  IMAD.MOV.U32 R77, RZ, RZ, R81 ;  /* 0x000000ffff4d7224 */ /* 0x000fe400078e0051 */
[----:B-1----:R-:W3:Y:S01]  /*78340*/  LDL.LU.64 R80, [R1+0x3280] ;  /* 0x0032800001507983 */ /* 0x002ee20000300a00 */
[----:B------:R-:W3:Y:S01]  /*78350*/  LDL.LU.64 R82, [R1+0x3260] ;  /* 0x0032600001527983 */ /* 0x000ee20000300a00 */
[-C--:B--2---:R-:W-:Y:S02]  /*78360*/  IADD3 R86, P1, R86, R157.reuse, RZ ;  /* 0x0000009d56567210 */ /* 0x084fe40007f3e0ff */
[----:B------:R-:W2:Y:S01]  /*78370*/  LDL.LU.64 R84, [R1+0x3240] ;  /* 0x0032400001547983 */ /* 0x000ea20000300a00 */
        /* <DEDUP_REMOVED lines=10> */
[----:B-1----:R-:W2:Y:S01]  /*78420*/  LDL.LU.64 R86, [R1+0x3220] ;  /* 0x0032200001567983 */ /* 0x002ea20000300a00 */
[----:B------:R1:W-:Y:S02]  /*78430*/  STL [R1+0x3968], R89 ;  /* 0x0039685901007387 */ /* 0x0003e40000100800 */
[----:B------:R-:W-:-:S02]  /*78440*/  IMAD.MOV.U32 R76, RZ, RZ, R88 ;  /* 0x000000ffff4c7224 */ /* 0x000fc400078e0058 */
[----:B------:R-:W-:Y:S02]  /*78450*/  IMAD.MOV.U32 R77, RZ, RZ, R89 ;  /* 0x000000ffff4d7224 */ /* 0x000fe400078e0059 */
[----:B-1----:R-:W2:Y:S01]  /*78460*/  LDL.LU.64 R88, [R1+0x3200] ;  /* 0x0032000001587983 */ /* 0x002ea20000300a00 */
[----:B------:R-:W2:Y:S01]  /*78470*/  LDL.LU.64 R90, [R1+0x31e0] ;  /* 0x0031e000015a7983 */ /* 0x000ea20000300a00 */
[-C--:B------:R-:W-:Y:S01]  /*78480*/  IADD3 R94, P1, R94, R157.reuse, RZ ;  /* 0x0000009d5e5e7210 */ /* 0x080fe20007f3e0ff */
[----:B------:R-:W2:Y:S01]  /*78490*/  LDL.LU.64 R92, [R1+0x31c0] ;  /* 0x0031c000015c7983 */ /* 0x000ea20000300a00 */
        /* <DEDUP_REMOVED lines=9> */
[----:B------:R-:W2:Y:S04]  /*78530*/  LDL.LU.64 R94, [R1+0x31a0] ;  /* 0x0031a000015e7983 */ /* 0x000ea80000300a00 */
[----:B------:R1:W-:Y:S01]  /*78540*/  LDGSTS.E [R3+0x5b00], [R76.64], P0 ;  /* 0x05b000004c037fae */ /* 0x0003e20008121844 */
[----:B------:R1:W-:Y:S02]  /*78550*/  STL [R1+0x39a8], R97 ;  /* 0x0039a86101007387 */ /* 0x0003e40000100800 */
[----:B-1----:R-:W-:-:S02]  /*78560*/  IMAD.MOV.U32 R76, RZ, RZ, R96 ;  /* 0x000000ffff4c7224 */ /* 0x002fc400078e0060 */
[----:B------:R-:W-:Y:S02]  /*78570*/  IMAD.MOV.U32 R77, RZ, RZ, R97 ;  /* 0x000000ffff4d7224 */ /* 0x000fe400078e0061 */
[----:B------:R-:W2:Y:S01]  /*78580*/  LDL.LU.64 R96, [R1+0x3180] ;  /* 0x0031800001607983 */ /* 0x000ea20000300a00 */
[----:B------:R-:W2:Y:S02]  /*78590*/  LDL.LU.64 R98, [R1+0x3160] ;  /* 0x0031600001627983 */ /* 0x000ea40000300a00 */
[----:B------:R-:W2:Y:S02]  /*785a0*/  LDL.LU.64 R100, [R1+0x3140] ;  /* 0x0031400001647983 */ /* 0x000ea40000300a00 */
[----:B------:R-:W2:Y:S01]  /*785b0*/  LDL.LU.64 R102, [R1+0x3120] ;  /* 0x0031200001667983 */ /* 0x000ea20000300a00 */
        /* <DEDUP_REMOVED lines=26> */
[----:B------:R-:W2:Y:S01]  /*78760*/  LDL.LU.64 R158, [R1+0x2dc0] ;  /* 0x002dc000019e7983 */ /* 0x000ea20000300a00 */
[----:B------:R4:W-:Y:S02]  /*78770*/  LDGSTS.E [R3+0x5f00], [R76.64], P0 ;  /* 0x05f000004c037fae */ /* 0x0009e40008121844 */
[----:B----4-:R-:W-:-:S05]  /*78780*/  IADD3 R77, P1, R78, R157, RZ ;  /* 0x0000009d4e4d7210 */ /* 0x010fca0007f3e0ff */
[----:B------:R-:W-:Y:S01]  /*78790*/  IMAD.X R76, R79, 0x1, R2, P1 ;  /* 0x000000014f4c7824 */ /* 0x000fe200008e0602 */
[----:B---3--:R-:W-:-:S05]  /*787a0*/  IADD3 R79, P1, R80, R157, RZ ;  /* 0x0000009d504f7210 */ /* 0x008fca0007f3e0ff */
[----:B------:R-:W-:Y:S01]  /*787b0*/  IMAD.X R78, R81, 0x1, R2, P1 ;  /* 0x00000001514e7824 */ /* 0x000fe200008e0602 */
[----:B------:R-:W-:-:S05]  /*787c0*/  IADD3 R81, P1, R82, R157, RZ ;  /* 0x0000009d52517210 */ /* 0x000fca0007f3e0ff */
[----:B------:R-:W-:Y:S01]  /*787d0*/  IMAD.X R80, R83, 0x1, R2, P1 ;  /* 0x0000000153507824 */ /* 0x000fe200008e0602 */
[----:B--2---:R-:W-:-:S05]  /*787e0*/  IADD3 R83, P1, R84, R157, RZ ;  /* 0x0000009d54537210 */ /* 0x004fca0007f3e0ff */
        /* <DEDUP_REMOVED lines=117> */
[----:B------:R1:W-:Y:S04]  /*78f40*/  LDGSTS.E [R3+0x6300], [R76.64], P0 ;  /* 0x063000004c037fae */ /* 0x0003e80008121844 */
[----:B------:R2:W-:Y:S01]  /*78f50*/  STL.64 [R1+0x31e0], R88 ;  /* 0x0031e05801007387 */ /* 0x0005e20000100a00 */
[----:B------:R-:W-:-:S02]  /*78f60*/  LOP3.LUT R99, R99, R98, RZ, 0x3c, !PT ;  /* 0x0000006263637212 */ /* 0x000fc400078e3cff */
[----:B------:R-:W-:Y:S02]  /*78f70*/  LOP3.LUT R106, R107, R106, RZ, 0x3c, !PT ;  /* 0x0000006a6b6a7212 */ /* 0x000fe400078e3cff */
[----:B------:R-:W-:Y:S01]  /*78f80*/  LOP3.LUT R115, R115, R114, RZ, 0x3c, !PT ;  /* 0x0000007273737212 */ /* 0x000fe200078e3cff */
[----:B------:R2:W-:Y:S04]  /*78f90*/  LDGSTS.E [R3+0x6700], [R78.64], P0 ;  /* 0x067000004e037fae */ /* 0x0005e80008121844 */
[----:B------:R2:W-:Y:S01]  /*78fa0*/  STL.64 [R1+0x31c0], R90 ;  /* 0x0031c05a01007387 */ /* 0x0005e20000100a00 */
[----:B------:R-:W-:Y:S02]  /*78fb0*/  LOP3.LUT R101, R101, R100, RZ, 0x3c, !PT ;  /* 0x0000006465657212 */ /* 0x000fe400078e3cff */
[----:B------:R-:W-:-:S02]  /*78fc0*/  LOP3.LUT R108, R109, R108, RZ, 0x3c, !PT ;  /* 0x0000006c6d6c7212 */ /* 0x000fc400078e3cff */
[----:B------:R-:W-:Y:S01]  /*78fd0*/  LOP3.LUT R117, R117, R116, RZ, 0x3c, !PT ;  /* 0x0000007475757212 */ /* 0x000fe200078e3cff */
[----:B------:R2:W-:Y:S01]  /*78fe0*/  LDGSTS.E [R3+0x6b00], [R80.64], P0 ;  /* 0x06b0000050037fae */ /* 0x0005e20008121844 */
[----:B------:R-:W-:-:S03]  /*78ff0*/  IMAD.X R148, R151, 0x1, R2, P1 ;  /* 0x0000000197947824 */ /* 0x000fc600008e0602 */
[----:B------:R2:W-:Y:S01]  /*79000*/  STL.64 [R1+0x31a0], R92 ;  /* 0x0031a05c01007387 */ /* 0x0005e20000100a00 */
[----:B------:R-:W-:Y:S02]  /*79010*/  LOP3.LUT R103, R103, R102, RZ, 0x3c, !PT ;  /* 0x0000006667677212 */ /* 0x000fe400078e3cff */
[----:B------:R-:W-:Y:S02]  /*79020*/  LOP3.LUT R110, R111, R110, RZ, 0x3c, !PT ;  /* 0x0000006e6f6e7212 */ /* 0x000fe400078e3cff */
[----:B------:R-:W-:Y:S01]  /*79030*/  LOP3.LUT R119, R119, R118, RZ, 0x3c, !PT ;  /* 0x0000007677777212 */ /* 0x000fe200078e3cff */
[----:B------:R2:W-:Y:S01]  /*79040*/  LDGSTS.E [R3+0x6f00], [R82.64], P0 ;  /* 0x06f0000052037fae */ /* 0x0005e20008121844 */
[----:B------:R-:W-:-:S03]  /*79050*/  IADD3 R151, P1, R152, R157, RZ ;  /* 0x0000009d98977210 */ /* 0x000fc60007f3e0ff */
        /* <DEDUP_REMOVED lines=14> */
[----:B------:R2:W-:Y:S04]  /*79140*/  LDGSTS.E [R3+0x7b00], [R88.64], P0 ;  /* 0x07b0000058037fae */ /* 0x0005e80008121844 */
        /* <DEDUP_REMOVED lines=68> */
[----:B------:R-:W-:Y:S01]  /*79590*/  IMAD.MOV.U32 R209, RZ, RZ, 0x1f ;  /* 0x0000001fffd17424 */ /* 0x000fe200078e00ff */
[----:B------:R-:W-:Y:S02]  /*795a0*/  IADD3 R155, P1, R158, R157, RZ ;  /* 0x0000009d9e9b7210 */ /* 0x000fe40007f3e0ff */
[----:B------:R2:W-:Y:S01]  /*795b0*/  STL.64 [R1+0x2f80], R126 ;  /* 0x002f807e01007387 */ /* 0x0005e20000100a00 */
[----:B------:R-:W-:Y:S02]  /*795c0*/  LOP3.LUT R137, R137, R136, RZ, 0x3c, !PT ;  /* 0x0000008889897212 */ /* 0x000fe400078e3cff */
[----:B------:R-:W-:-:S02]  /*795d0*/  LOP3.LUT R144, R145, R144, RZ, 0x3c, !PT ;  /* 0x0000009091907212 */ /* 0x000fc400078e3cff */
[----:B------:R-:W-:Y:S01]  /*795e0*/  LOP3.LUT R153, R153, R152, RZ, 0x3c, !PT ;  /* 0x0000009899997212 */ /* 0x000fe200078e3cff */
[----:B------:R2:W-:Y:S04]  /*795f0*/  LDGSTS.E [R3+0xb300], [R116.64], P0 ;  /* 0x0b30000074037fae */ /* 0x0005e80008121844 */
[----:B------:R2:W-:Y:S01]  /*79600*/  STL.64 [R1+0x2f60], R128 ;  /* 0x002f608001007387 */ /* 0x0005e20000100a00 */
[----:B------:R-:W-:Y:S02]  /*79610*/  LOP3.LUT R139, R139, R138, RZ, 0x3c, !PT ;  /* 0x0000008a8b8b7212 */ /* 0x000fe400078e3cff */
[----:B------:R-:W-:Y:S01]  /*79620*/  LOP3.LUT R146, R147, R146, RZ, 0x3c, !PT ;  /* 0x0000009293927212 */ /* 0x000fe200078e3cff */
[----:B------:R2:W-:Y:S01]  /*79630*/  LDGSTS.E [R3+0xb700], [R118.64], P0 ;  /* 0x0b70000076037fae */ /* 0x0005e20008121844 */
[----:B------:R2:W-:Y:S01]  /*79640*/  STL.64 [R1+0x2f40], R130 ;  /* 0x002f408201007387 */ /* 0x0005e20000100a00 */
[----:B------:R-:W-:-:S02]  /*79650*/  LOP3.LUT R141, R141, R140, RZ, 0x3c, !PT ;  /* 0x0000008c8d8d7212 */ /* 0x000fc400078e3cff */
[----:B------:R-:W-:Y:S01]  /*79660*/  LOP3.LUT R148, R149, R148, RZ, 0x3c, !PT ;  /* 0x0000009495947212 */ /* 0x000fe200078e3cff */
[----:B------:R2:W-:Y:S01]  /*79670*/  LDGSTS.E [R3+0xbb00], [R120.64], P0 ;  /* 0x0bb0000078037fae */ /* 0x0005e20008121844 */
[----:B------:R2:W-:Y:S01]  /*79680*/  STL.64 [R1+0x2f20], R132 ;  /* 0x002f208401007387 */ /* 0x0005e20000100a00 */
[----:B------:R-:W-:Y:S02]  /*79690*/  LOP3.LUT R143, R143, R142, RZ, 0x3c, !PT ;  /* 0x0000008e8f8f7212 */ /* 0x000fe400078e3cff */
[----:B------:R-:W-:Y:S01]  /*796a0*/  LOP3.LUT R150, R151, R150, RZ, 0x3c, !PT ;  /* 0x0000009697967212 */ /* 0x000fe200078e3cff */
[----:B------:R2:W-:Y:S04]  /*796b0*/  LDGSTS.E [R3+0xbf00], [R122.64], P0 ;  /* 0x0bf000007a037fae */ /* 0x0005e80008121844 */
[----:B------:R2:W-:Y:S01]  /*796c0*/  STL.64 [R1+0x2f00], R134 ;  /* 0x002f008601007387 */ /* 0x0005e20000100a00 */
[----:B------:R-:W-:-:S02]  /*796d0*/  LOP3.LUT R145, R145, R144, RZ, 0x3c, !PT ;  /* 0x0000009091917212 */ /* 0x000fc400078e3cff */
[----:B------:R-:W-:Y:S01]  /*796e0*/  LOP3.LUT R152, R153, R152, RZ, 0x3c, !PT ;  /* 0x0000009899987212 */ /* 0x000fe200078e3cff */
[----:B------:R2:W-:Y:S01]  /*796f0*/  LDGSTS.E [R3+0xc300], [R124.64], P0 ;  /* 0x0c3000007c037fae */ /* 0x0005e20008121844 */
[----:B------:R-:W-:Y:S01]  /*79700*/  IADD3 R209, R209, c[0x0][0x180], RZ ;  /* 0x00006000d1d17a10 */ /* 0x000fe20007ffe0ff */
[----:B------:R-:W-:Y:S01]  /*79710*/  IMAD.X R154, R159, 0x1, R2, P1 ;  /* 0x000000019f9a7824 */ /* 0x000fe200008e0602 */
[----:B------:R2:W-:Y:S01]  /*79720*/  STL.64 [R1+0x2ee0], R136 ;  /* 0x002ee08801007387 */ /* 0x0005e20000100a00 */
[----:B------:R-:W-:-:S03]  /*79730*/  LOP3.LUT R147, R147, R146, RZ, 0x3c, !PT ;  /* 0x0000009293937212 */ /* 0x000fc600078e3cff */
[----:B------:R2:W-:Y:S01]  /*79740*/  LDGSTS.E [R3+0xc700], [R126.64], P0 ;  /* 0x0c7000007e037fae */ /* 0x0005e20008121844 */
[----:B------:R2:W-:Y:S01]  /*79750*/  STL.64 [R1+0x2ec0], R138 ;  /* 0x002ec08a01007387 */ /* 0x0005e20000100a00 */
[----:B------:R-:W-:Y:S01]  /*79760*/  LOP3.LUT R149, R149, R148, RZ, 0x3c, !PT ;  /* 0x0000009495957212 */ /* 0x000fe200078e3cff */
[----:B------:R2:W-:Y:S01]  /*79770*/  LDGSTS.E [R3+0xcb00], [R128.64], P0 ;  /* 0x0cb0000080037fae */ /* 0x0005e20008121844 */
[----:B------:R2:W-:Y:S01]  /*79780*/  STL.64 [R1+0x2ea0], R140 ;  /* 0x002ea08c01007387 */ /* 0x0005e20000100a00 */
[----:B------:R-:W-:-:S03]  /*79790*/  LOP3.LUT R151, R151, R150, RZ, 0x3c, !PT ;  /* 0x0000009697977212 */ /* 0x000fc600078e3cff */
[----:B------:R2:W-:Y:S01]  /*797a0*/  LDGSTS.E [R3+0xcf00], [R130.64], P0 ;  /* 0x0cf0000082037fae */ /* 0x0005e20008121844 */
[----:B------:R2:W-:Y:S01]  /*797b0*/  STL.64 [R1+0x2e80], R142 ;  /* 0x002e808e01007387 */ /* 0x0005e20000100a00 */
[----:B------:R-:W-:Y:S01]  /*797c0*/  LOP3.LUT R153, R153, R152, RZ, 0x3c, !PT ;  /* 0x0000009899997212 */ /* 0x000fe200078e3cff */
[----:B------:R2:W-:Y:S01]  /*797d0*/  LDGSTS.E [R3+0xd300], [R132.64], P0 ;  /* 0x0d30000084037fae */ /* 0x0005e20008121844 */
[----:B-1----:R-:W-:Y:S01]  /*797e0*/  SHF.R.S32.HI R76, RZ, 0x1f, R209 ;  /* 0x0000001fff4c7819 */ /* 0x002fe200000114d1 */
[----:B------:R2:W-:Y:S01]  /*797f0*/  STL.64 [R1+0x2e60], R144 ;  /* 0x002e609001007387 */ /* 0x0005e20000100a00 */
[----:B------:R-:W-:Y:S02]  /*79800*/  IMAD.MOV.U32 R158, RZ, RZ, R155 ;  /* 0x000000ffff9e7224 */ /* 0x000fe400078e009b */
[----:B------:R-:W-:Y:S01]  /*79810*/  IMAD.MOV.U32 R159, RZ, RZ, R154 ;  /* 0x000000ffff9f7224 */ /* 0x000fe200078e009a */
[----:B------:R2:W-:Y:S01]  /*79820*/  LDGSTS.E [R3+0xd700], [R134.64], P0 ;  /* 0x0d70000086037fae */ /* 0x0005e20008121844 */
[----:B------:R2:W-:Y:S02]  /*79830*/  STL.64 [R1+0x2e40], R146 ;  /* 0x002e409201007387 */ /* 0x0005e40000100a00 */
[----:B------:R2:W-:Y:S01]  /*79840*/  LDGSTS.E [R3+0xdb00], [R136.64], P0 ;  /* 0x0db0000088037fae */ /* 0x0005e20008121844 */
[----:B------:R-:W-:Y:S01]  /*79850*/  IADD3 R156, R156, 0x1, RZ ;  /* 0x000000019c9c7810 */ /* 0x000fe20007ffe0ff */
[----:B------:R2:W-:Y:S04]  /*79860*/  STL.64 [R1+0x2e20], R148 ;  /* 0x002e209401007387 */ /* 0x0005e80000100a00 */
[----:B------:R2:W-:Y:S01]  /*79870*/  LDGSTS.E [R3+0xdf00], [R138.64], P0 ;  /* 0x0df000008a037fae */ /* 0x0005e20008121844 */
[----:B------:R2:W-:Y:S02]  /*79880*/  STL.64 [R1+0x2e00], R150 ;  /* 0x002e009601007387 */ /* 0x0005e40000100a00 */
[----:B------:R2:W-:Y:S01]  /*79890*/  LDGSTS.E [R3+0xe300], [R140.64], P0 ;  /* 0x0e3000008c037fae */ /* 0x0005e20008121844 */
[----:B------:R-:W-:Y:S01]  /*798a0*/  LEA.HI R76, R76, R209, RZ, 0x5 ;  /* 0x000000d14c4c7211 */ /* 0x000fe200078f28ff */
[----:B------:R2:W-:Y:S04]  /*798b0*/  STL.64 [R1+0x2de0], R152 ;  /* 0x002de09801007387 */ /* 0x0005e80000100a00 */
[----:B------:R2:W-:Y:S01]  /*798c0*/  LDGSTS.E [R3+0xe700], [R142.64], P0 ;  /* 0x0e7000008e037fae */ /* 0x0005e20008121844 */
[----:B------:R2:W-:Y:S02]  /*798d0*/  STL.64 [R1+0x2dc0], R158 ;  /* 0x002dc09e01007387 */ /* 0x0005e40000100a00 */
[----:B------:R2:W-:Y:S02]  /*798e0*/  LDGSTS.E [R3+0xeb00], [R144.64], P0 ;  /* 0x0eb0000090037fae */ /* 0x0005e40008121844 */
[----:B------:R2:W-:Y:S01]  /*798f0*/  LDGSTS.E [R3+0xef00], [R146.64], P0 ;  /* 0x0ef0000092037fae */ /* 0x0005e20008121844 */
[----:B------:R2:W-:Y:S04]  /*79900*/  STL [R1+0x2dbc], R156 ;  /* 0x002dbc9c01007387 */ /* 0x0005e80000100800 */
[----:B------:R2:W-:Y:S01]  /*79910*/  LDGSTS.E [R3+0xf300], [R148.64], P0 ;  /* 0x0f30000094037fae */ /* 0x0005e20008121844 */
[----:B------:R-:W-:Y:S01]  /*79920*/  SHF.R.S32.HI R76, RZ, 0x5, R76 ;  /* 0x00000005ff4c7819 */ /* 0x000fe2000001144c */
[----:B------:R2:W-:Y:S02]  /*79930*/  LDGSTS.E [R3+0xf700], [R150.64], P0 ;  /* 0x0f70000096037fae */ /* 0x0005e40008121844 */
[----:B------:R2:W-:Y:S01]  /*79940*/  LDGSTS.E [R3+0xfb00], [R152.64], P0 ;  /* 0x0fb0000098037fae */ /* 0x0005e20008121844 */
[----:B------:R2:W-:Y:S01]  /*79950*/  LDGSTS.E [R3+0xff00], [R158.64], P0 ;  /* 0x0ff000009e037fae */ /* 0x0005e20008121844 */
[----:B------:R-:W-:Y:S01]  /*79960*/  ISETP.NE.U32.AND P0, PT, R156, R76, PT ;  /* 0x0000004c9c00720c */ /* 0x000fe20003f05070 */
[----:B------:R-:W0:Y:S11]  /*79970*/  LDGDEPBAR ;  /* 0x00000000000079af */ /* 0x000e360000000000 */
[----:B------:R-:W-:Y:S01]  /*79980*/  @!UPT UIADD3 URZ, URZ, URZ, URZ ;  /* 0x0000003f3f3ff290 */ /* 0x000fe2000fffe03f */
[----:B--2---:R-:W-:Y:S01]  /*79990*/  @!P0 CALL.REL.NOINC `(.L_x_0) ;  /* 0x0000001000008944 */ /* 0x004fe20003c00000 */
[----:B------:R-:W-:Y:S05]  /*799a0*/  BRA `(.L_x_1) ;  /* 0xfffb6dd000007947 */ /* 0x000fea000383ffff */
.L_x_0:
[----:B------:R-:W2:Y:S01]  /*799b0*/  LDL R3, [R1+0x1278] ;  /* 0x0012780001037983 */ /* 0x000ea20000100800 */
[----:B------:R-:W-:-:S04]  /*799c0*/  DEPBAR.LE SB0, 0x0 ;  /* 0x000080000000791a */ /* 0x000fc80000000000 */
[----:B------:R-:W-:Y:S01]  /*799d0*/  BAR.SYNC.DEFER_BLOCKING 0x0 ;  /* 0x0000000000007b1d */ /* 0x000fe20000010000 */
[C---:B--2---:R-:W-:Y:S02]  /*799e0*/  IADD3 R2, R3.reuse, 0x2, RZ ;  /* 0x0000000203027810 */ /* 0x044fe40007ffe0ff */
[----:B------:R-:W-:-:S03]  /*799f0*/  IADD3 R0, R3, 0x1, RZ ;  /* 0x0000000103007810 */ /* 0x000fc60007ffe0ff */
        /* <DEDUP_REMOVED lines=13> */
[----:B------:R-:W-:-:S02]  /*79ad0*/  ISETP.GE.AND P0, PT, R2, c[0x0][0x17c], PT ;  /* 0x00005f0002007a0c */ /* 0x000fc40003f06270 */
[----:B------:R-:W-:Y:S01]  /*79ae0*/  ISETP.GE.AND P1, PT, R0, c[0x0][0x17c], PT ;  /* 0x00005f0000007a0c */ /* 0x000fe20003f26270 */
        /* <DEDUP_REMOVED lines=8> */
[----:B--2---:R2:W-:Y:S04]  /*79b70*/  STS.128 [R3], R84 ;  /* 0x0000005403007388 */ /* 0x0045e80000000c00 */
[----:B--2---:R-:W2:Y:S04]  /*79b80*/  LDL.LU R84, [R1+0x10f8] ;  /* 0x0010f80001547983 */ /* 0x004ea80000300800 */
[----:B------:R-:W2:Y:S04]  /*79b90*/  LDL.LU R85, [R1+0x10fc] ;  /* 0x0010fc0001557983 */ /* 0x000ea80000300800 */
[----:B------:R-:W2:Y:S04]  /*79ba0*/  LDL.LU R86, [R1+0x10a8] ;  /* 0x0010a80001567983 */ /* 0x000ea80000300800 */
[----:B---3--:R3:W-:Y:S04]  /*79bb0*/  STS.128 [R3+0x80], R80 ;  /* 0x0000805003007388 */ /* 0x0087e80000000c00 */
[----:B------:R-:W2:Y:S04]  /*79bc0*/  LDL.LU R87, [R1+0x10ac] ;  /* 0x0010ac0001577983 */ /* 0x000ea80000300800 */
[----:B----4-:R4:W-:Y:S04]  /*79bd0*/  STS.128 [R3+0x100], R76 ;  /* 0x0001004c03007388 */ /* 0x0109e80000000c00 */
[----:B---3--:R-:W3:Y:S04]  /*79be0*/  LDL.LU R80, [R1+0xad0] ;  /* 0x000ad00001507983 */ /* 0x008ee80000300800 */
[----:B------:R-:W3:Y:S04]  /*79bf0*/  LDL.LU R81, [R1+0xad4] ;  /* 0x000ad40001517983 */ /* 0x000ee80000300800 */
[----:B------:R-:W3:Y:S04]  /*79c00*/  LDL.LU R82, [R1+0xac0] ;  /* 0x000ac00001527983 */ /* 0x000ee80000300800 */
[----:B------:R-:W3:Y:S04]  /*79c10*/  LDL.LU R83, [R1+0xac4] ;  /* 0x000ac40001537983 */ /* 0x000ee80000300800 */
[----:B----4-:R-:W4:Y:S04]  /*79c20*/  LDL.LU R76, [R1+0xad8] ;  /* 0x000ad800014c7983 */ /* 0x010f280000300800 */
[----:B------:R-:W4:Y:S04]  /*79c30*/  LDL.LU R77, [R1+0xadc] ;  /* 0x000adc00014d7983 */ /* 0x000f280000300800 */
[----:B------:R-:W4:Y:S04]  /*79c40*/  LDL.LU R78, [R1+0xac8] ;  /* 0x000ac800014e7983 */ /* 0x000f280000300800 */
[----:B------:R-:W4:Y:S04]  /*79c50*/  LDL.LU R79, [R1+0xacc] ;  /* 0x000acc00014f7983 */ /* 0x000f280000300800 */
[----:B------:R-:W-:Y:S04]  /*79c60*/  STS.128 [R3+0x180], R92 ;  /* 0x0001805c03007388 */ /* 0x000fe80000000c00 */
[----:B------:R-:W-:Y:S04]  /*79c70*/  STS.128 [R3+0x200], R88 ;  /* 0x0002005803007388 */ /* 0x000fe80000000c00 */
[----:B------:R-:W1:Y:S02]  /*79c80*/  S2R R97, SR_TID.X ;  /* 0x0000000000617919 */ /* 0x000e640000002100 */
[C---:B-1---5:R-:W-:Y:S01]  /*79c90*/  IMAD.SHL.U32 R184, R97.reuse, 0x400, RZ ;  /* 0x0000040061b87824 */ /* 0x062fe200078e00ff */
[----:B------:R-:W-:-:S04]  /*79ca0*/  LOP3.LUT R96, R97, 0x3f, RZ, 0xc0, !PT ;  /* 0x0000003f61607812 */ /* 0x000fc800078ec0ff */
[----:B------:R-:W-:-:S05]  /*79cb0*/  LOP3.LUT R184, R184, 0x1800, RZ, 0xc0, !PT ;  /* 0x00001800b8b87812 */ /* 0x000fca00078ec0ff */
[----:B------:R-:W-:Y:S01]  /*79cc0*/  IMAD R184, R96, 0x10, R184 ;  /* 0x0000001060b87824 */ /* 0x000fe200078e02b8 */
[----:B--2---:R1:W-:Y:S04]  /*79cd0*/  STS.128 [R3+0x280], R84 ;  /* 0x0002805403007388 */ /* 0x0043e80000000c00 */
[----:B-1----:R-:W2:Y:S04]  /*79ce0*/  LDL.LU R84, [R1+0x7d0] ;  /* 0x0007d00001547983 */ /* 0x002ea80000300800 */
[----:B------:R-:W2:Y:S04]  /*79cf0*/  LDL.LU R85, [R1+0x7d4] ;  /* 0x0007d40001557983 */ /* 0x000ea80000300800 */
[----:B------:R-:W2:Y:S04]  /*79d00*/  LDL.LU R86, [R1+0x7b0] ;  /* 0x0007b00001567983 */ /* 0x000ea80000300800 */
[----:B---3--:R1:W-:Y:S04]  /*79d10*/  STS.128 [R3+0x300], R80 ;  /* 0x0003005003007388 */ /* 0x0083e80000000c00 */
[----:B------:R-:W2:Y:S04]  /*79d20*/  LDL.LU R87, [R1+0x7b4] ;  /* 0x0007b40001577983 */ /* 0x000ea80000300800 */
[----:B----4-:R3:W-:Y:S04]  /*79d30*/  STS.128 [R3+0x380], R76 ;  /* 0x0003804c03007388 */ /* 0x0107e80000000c00 */
[----:B-1----:R-:W4:Y:S04]  /*79d40*/  LDL.LU R80, [R1+0x7d8] ;  /* 0x0007d80001507983 */ /* 0x002f280000300800 */
[----:B------:R-:W4:Y:S04]  /*79d50*/  LDL.LU R81, [R1+0x7dc] ;  /* 0x0007dc0001517983 */ /* 0x000f280000300800 */
[----:B------:R-:W4:Y:S04]  /*79d60*/  LDL.LU R82, [R1+0x7b8] ;  /* 0x0007b80001527983 */ /* 0x000f280000300800 */
[----:B------:R-:W4:Y:S04]  /*79d70*/  LDL.LU R83, [R1+0x7bc] ;  /* 0x0007bc0001537983 */ /* 0x000f280000300800 */
[----:B---3--:R-:W4:Y:S04]  /*79d80*/  LDL.LU R76, [R1+0x5d0] ;  /* 0x0005d000014c7983 */ /* 0x008f280000300800 */
[----:B------:R-:W4:Y:S04]  /*79d90*/  LDL.LU R77, [R1+0x5d4] ;  /* 0x0005d400014d7983 */ /* 0x000f280000300800 */
[----:B------:R-:W4:Y:S04]  /*79da0*/  LDL.LU R78, [R1+0x5c0] ;  /* 0x0005c000014e7983 */ /* 0x000f280000300800 */
[----:B------:R-:W4:Y:S04]  /*79db0*/  LDL.LU R79, [R1+0x5c4] ;  /* 0x0005c400014f7983 */ /* 0x000f280000300800 */
[----:B------:R-:W-:Y:S06]  /*79dc0*/  BAR.SYNC.DEFER_BLOCKING 0x0 ;  /* 0x0000000000007b1d */ /* 0x000fec0000010000 */
[----:B------:R-:W1:Y:S04]  /*79dd0*/  LDS.128 R92, [R184] ;  /* 0x00000000b85c7984 */ /* 0x000e680000000c00 */
[----:B------:R-:W1:Y:S01]  /*79de0*/  LDS.128 R88, [R184+0x400] ;  /* 0x00040000b8587984 */ /* 0x000e620000000c00 */
[----:B------:R-:W-:-:S02]  /*79df0*/  LOP3.LUT R2, R184, 0x20, RZ, 0x3c, !PT ;  /* 0x00000020b8027812 */ /* 0x000fc400078e3cff */
[----:B------:R-:W-:-:S03]  /*79e00*/  LOP3.LUT R0, R184, 0x40, RZ, 0x3c, !PT ;  /* 0x00000040b8007812 */ /* 0x000fc600078e3cff */
[----:B------:R-:W1:Y:S04]  /*79e10*/  LDS.128 R96, [R2] ;  /* 0x0000000002607984 */ /* 0x000e680000000c00 */
[----:B-1----:R-:W-:Y:S04]  /*79e20*/  STL.64 [R1+0x6a0], R92 ;  /* 0x0006a05c01007387 */ /* 0x002fe80000100a00 */
[----:B------:R-:W-:Y:S04]  /*79e30*/  STL.64 [R1+0x6a8], R94 ;  /* 0x0006a85e01007387 */ /* 0x000fe80000100a00 */
[----:B------:R-:W1:Y:S04]  /*79e40*/  LDS.128 R92, [R2+0x400] ;  /* 0x00040000025c7984 */ /* 0x000e680000000c00 */
[----:B------:R-:W-:Y:S04]  /*79e50*/  STL.64 [R1+0x8c0], R88 ;  /* 0x0008c05801007387 */ /* 0x000fe80000100a00 */
[----:B------:R-:W-:Y:S04]  /*79e60*/  STL.64 [R1+0x8c8], R90 ;  /* 0x0008c85a01007387 */ /* 0x000fe80000100a00 */
[----:B------:R-:W1:Y:S01]  /*79e70*/  LDS.128 R88, [R0] ;  /* 0x0000000000587984 */ /* 0x000e620000000c00 */
[----:B------:R-:W-:-:S03]  /*79e80*/  LOP3.LUT R252, R184, 0x60, RZ, 0x3c, !PT ;  /* 0x00000060b8fc7812 */ /* 0x000fc600078e3cff */
[----:B------:R-:W-:Y:S04]  /*79e90*/  STL.64 [R1+0x6f0], R96 ;  /* 0x0006f06001007387 */ /* 0x000fe80000100a00 */
[----:B------:R-:W-:Y:S04]  /*79ea0*/  STL.64 [R1+0x6f8], R98 ;  /* 0x0006f86201007387 */ /* 0x000fe80000100a00 */
[----:B------:R-:W1:Y:S04]  /*79eb0*/  LDS.128 R96, [R0+0x400] ;  /* 0x0004000000607984 */ /* 0x000e680000000c00 */
[----:B-1----:R-:W-:Y:S04]  /*79ec0*/  STL.64 [R1+0x8e0], R92 ;  /* 0x0008e05c01007387 */ /* 0x002fe80000100a00 */
[----:B------:R-:W-:Y:S04]  /*79ed0*/  STL.64 [R1+0x8e8], R94 ;  /* 0x0008e85e01007387 */ /* 0x000fe80000100a00 */
[----:B------:R-:W1:Y:S04]  /*79ee0*/  LDS.128 R92, [R252] ;  /* 0x00000000fc5c7984 */ /* 0x000e680000000c00 */
[----:B------:R-:W-:Y:S04]  /*79ef0*/  STL.64 [R1+0x720], R88 ;  /* 0x0007205801007387 */ /* 0x000fe80000100a00 */
[----:B------:R-:W-:Y:S04]  /*79f00*/  STL.64 [R1+0x728], R90 ;  /* 0x0007285a01007387 */ /* 0x000fe80000100a00 */
[----:B------:R-:W1:Y:S04]  /*79f10*/  LDS.128 R88, [R252+0x400] ;  /* 0x00040000fc587984 */ /* 0x000e680000000c00 */
[----:B------:R-:W-:Y:S06]  /*79f20*/  BAR.SYNC.DEFER_BLOCKING 0x0 ;  /* 0x0000000000007b1d */ /* 0x000fec0000010000 */
[----:B------:R-:W-:Y:S04]  /*79f30*/  STL.64 [R1+0x900], R96 ;  /* 0x0009006001007387 */ /* 0x000fe80000100a00 */
[----:B------:R-:W-:Y:S04]  /*79f40*/  STL.64 [R1+0x908], R98 ;  /* 0x0009086201007387 */ /* 0x000fe80000100a00 */
[----:B-1----:R-:W-:Y:S04]  /*79f50*/  STL.64 [R1+0x7b0], R92 ;  /* 0x0007b05c01007387 */ /* 0x002fe80000100a00 */
[----:B------:R-:W-:Y:S04]  /*79f60*/  STL.64 [R1+0x7b8], R94 ;  /* 0x0007b85e01007387 */ /* 0x000fe80000100a00 */
[----:B------:R1:W-:Y:S04]  /*79f70*/  STL.64 [R1+0x910], R88 ;  /* 0x0009105801007387 */ /* 0x0003e80000100a00 */
[----:B------:R1:W-:Y:S04]  /*79f80*/  STL.64 [R1+0x918], R90 ;  /* 0x0009185a01007387 */ /* 0x0003e80000100a00 */
[----:B-1----:R-:W3:Y:S04]  /*79f90*/  LDL.LU R88, [R1+0x5d8] ;  /* 0x0005d80001587983 */ /* 0x002ee80000300800 */
[----:B------:R-:W3:Y:S04]  /*79fa0*/  LDL.LU R89, [R1+0x5dc] ;  /* 0x0005dc0001597983 */ /* 0x000ee80000300800 */
[----:B------:R-:W3:Y:S04]  /*79fb0*/  LDL.LU R90, [R1+0x5c8] ;  /* 0x0005c800015a7983 */ /* 0x000ee80000300800 */
[----:B------:R-:W3:Y:S04]  /*79fc0*/  LDL.LU R91, [R1+0x5cc] ;  /* 0x0005cc00015b7983 */ /* 0x000ee80000300800 */
[----:B--2---:R-:W-:Y:S04]  /*79fd0*/  STS.128 [R3], R84 ;  /* 0x0000005403007388 */ /* 0x004fe80000000c00 */
[----:B----4-:R1:W-:Y:S04]  /*79fe0*/  STS.128 [R3+0x80], R80 ;  /* 0x0000805003007388 */ /* 0x0103e80000000c00 */
[----:B-1----:R-:W2:Y:S04]  /*79ff0*/  LDL.LU R82, [R1+0x90] ;  /* 0x0000900001527983 */ /* 0x002ea80000300800 */
[----:B------:R1:W-:Y:S04]  /*7a000*/  STS.128 [R3+0x100], R76 ;  /* 0x0001004c03007388 */ /* 0x0003e80000000c00 */
[----:B------:R-:W2:Y:S04]  /*7a010*/  LDL.LU R83, [R1+0x94] ;  /* 0x0000940001537983 */ /* 0x000ea80000300800 */
[----:B-1----:R-:W4:Y:S04]  /*7a020*/  LDL.LU R78, [R1+0x98] ;  /* 0x00009800014e7983 */ /* 0x002f280000300800 */
[----:B------:R-:W4:Y:S01]  /*7a030*/  LDL.LU R79, [R1+0x9c] ;  /* 0x00009c00014f7983 */ /* 0x000f220000300800 */
        /* <DEDUP_REMOVED lines=10> */
[----:B---3--:R-:W-:Y:S04]  /*7a0e0*/  STS.128 [R3+0x180], R88 ;  /* 0x0001805803007388 */ /* 0x008fe80000000c00 */
[----:B------:R1:W-:Y:S04]  /*7a0f0*/  STS.128 [R3+0x200], R84 ;  /* 0x0002005403007388 */ /* 0x0003e80000000c00 */
[----:B------:R-:W-:Y:S04]  /*7a100*/  STS.128 [R3+0x280], R224 ;  /* 0x000280e003007388 */ /* 0x000fe80000000c00 */
[----:B-1----:R-:W3:Y:S04]  /*7a110*/  LDL.LU R86, [R1+0x70] ;  /* 0x0000700001567983 */ /* 0x002ee80000300800 */
[----:B------:R-:W3:Y:S04]  /*7a120*/  LDL.LU R87, [R1+0x74] ;  /* 0x0000740001577983 */ /* 0x000ee80000300800 */
[----:B--2---:R1:W-:Y:S04]  /*7a130*/  STS.128 [R3+0x300], R80 ;  /* 0x0003005003007388 */ /* 0x0043e80000000c00 */
[----:B-1----:R-:W2:Y:S04]  /*7a140*/  LDL.LU R82, [R1+0x78] ;  /* 0x0000780001527983 */ /* 0x002ea80000300800 */
[----:B----4-:R1:W-:Y:S04]  /*7a150*/  STS.128 [R3+0x380], R76 ;  /* 0x0003804c03007388 */ /* 0x0103e80000000c00 */
[----:B------:R-:W2:Y:S04]  /*7a160*/  LDL.LU R83, [R1+0x7c] ;  /* 0x00007c0001537983 */ /* 0x000ea80000300800 */
[----:B------:R-:W-:Y:S06]  /*7a170*/  BAR.SYNC.DEFER_BLOCKING 0x0 ;  /* 0x0000000000007b1d */ /* 0x000fec0000010000 */
[----:B-1----:R-:W4:Y:S04]  /*7a180*/  LDL.LU R78, [R1+0x50] ;  /* 0x00005000014e7983 */ /* 0x002f280000300800 */
[----:B------:R-:W4:Y:S04]  /*7a190*/  LDL.LU R79, [R1+0x54] ;  /* 0x00005400014f7983 */ /* 0x000f280000300800 */
[----:B------:R-:W1:Y:S04]  /*7a1a0*/  LDS.128 R92, [R184] ;  /* 0x00000000b85c7984 */ /* 0x000e680000000c00 */
[----:B------:R-:W1:Y:S04]  /*7a1b0*/  LDS.128 R88, [R184+0x400] ;  /* 0x00040000b8587984 */ /* 0x000e680000000c00 */
[----:B------:R-:W1:Y:S04]  /*7a1c0*/  LDS.128 R96, [R2] ;  /* 0x0000000002607984 */ /* 0x000e680000000c00 */
[----:B-1----:R-:W-:Y:S04]  /*7a1d0*/  STL.64 [R1+0x5c0], R92 ;  /* 0x0005c05c01007387 */ /* 0x002fe80000100a00 */
[----:B------:R-:W-:Y:S04]  /*7a1e0*/  STL.64 [R1+0x5c8], R94 ;  /* 0x0005c85e01007387 */ /* 0x000fe80000100a00 */
[----:B------:R-:W1:Y:S04]  /*7a1f0*/  LDS.128 R92, [R2+0x400] ;  /* 0x00040000025c7984 */ /* 0x000e680000000c00 */
[----:B------:R-:W-:Y:S04]  /*7a200*/  STL.64 [R1+0x750], R88 ;  /* 0x0007505801007387 */ /* 0x000fe80000100a00 */
[----:B------:R-:W-:Y:S04]  /*7a210*/  STL.64 [R1+0x758], R90 ;  /* 0x0007585a01007387 */ /* 0x000fe80000100a00 */
[----:B------:R-:W1:Y:S04]  /*7a220*/  LDS.128 R88, [R0] ;  /* 0x0000000000587984 */ /* 0x000e680000000c00 */
        /* <DEDUP_REMOVED lines=8> */
[----:B------:R-:W1:Y:S01]  /*7a2b0*/  LDS.128 R88, [R252+0x400] ;  /* 0x00040000fc587984 */ /* 0x000e620000000c00 */
[----:B------:R-:W-:-:S02]  /*7a2c0*/  IMAD.MOV.U32 R84, RZ, RZ, R212 ;  /* 0x000000ffff547224 */ /* 0x000fc400078e00d4 */
[----:B------:R-:W-:Y:S01]  /*7a2d0*/  IMAD.MOV.U32 R85, RZ, RZ, R213 ;  /* 0x000000ffff557224 */ /* 0x000fe200078e00d5 */
[----:B------:R-:W-:Y:S01]  /*7a2e0*/  BAR.SYNC.DEFER_BLOCKING 0x0 ;  /* 0x0000000000007b1d */ /* 0x000fe20000010000 */
[----:B------:R-:W-:Y:S02]  /*7a2f0*/  IMAD.MOV.U32 R80, RZ, RZ, R214 ;  /* 0x000000ffff507224 */ /* 0x000fe400078e00d6 */
[----:B------:R-:W-:-:S03]  /*7a300*/  IMAD.MOV.U32 R81, RZ, RZ, R215 ;  /* 0x000000ffff517224 */ /* 0x000fc600078e00d7 */
[----:B------:R-:W-:Y:S01]  /*7a310*/  STL.64 [R1+0x8d0], R96 ;  /* 0x0008d06001007387 */ /* 0x000fe20000100a00 */
[----:B------:R-:W-:-:S03]  /*7a320*/  IMAD.MOV.U32 R76, RZ, RZ, R52 ;  /* 0x000000ffff4c7224 */ /* 0x000fc600078e0034 */
[----:B------:R-:W-:Y:S01]  /*7a330*/  STL.64 [R1+0x8d8], R98 ;  /* 0x0008d86201007387 */ /* 0x000fe20000100a00 */
[----:B------:R-:W-:-:S03]  /*7a340*/  IMAD.MOV.U32 R77, RZ, RZ, R53 ;  /* 0x000000ffff4d7224 */ /* 0x000fc600078e0035 */
[----:B-1----:R-:W-:Y:S04]  /*7a350*/  STL.64 [R1+0x710], R92 ;  /* 0x0007105c01007387 */ /* 0x002fe80000100a00 */
[----:B------:R-:W-:Y:S04]  /*7a360*/  STL.64 [R1+0x718], R94 ;  /* 0x0007185e01007387 */ /* 0x000fe80000100a00 */
[----:B------:R-:W-:Y:S04]  /*7a370*/  STL.64 [R1+0x8f0], R88 ;  /* 0x0008f05801007387 */ /* 0x000fe80000100a00 */
[----:B------:R-:W-:Y:S04]  /*7a380*/  STL.64 [R1+0x8f8], R90 ;  /* 0x0008f85a01007387 */ /* 0x000fe80000100a00 */
[----:B---3--:R1:W-:Y:S04]  /*7a390*/  STS.128 [R3], R84 ;  /* 0x0000005403007388 */ /* 0x0083e80000000c00 */
[----:B-1----:R-:W3:Y:S04]  /*7a3a0*/  LDL.LU R86, [R1+0x58] ;  /* 0x0000580001567983 */ /* 0x002ee80000300800 */
[----:B------:R-:W3:Y:S01]  /*7a3b0*/  LDL.LU R87, [R1+0x5c] ;  /* 0x00005c0001577983 */ /* 0x000ee20000300800 */
[----:B------:R-:W-:-:S02]  /*7a3c0*/  IMAD.MOV.U32 R84, RZ, RZ, R54 ;  /* 0x000000ffff547224 */ /* 0x000fc400078e0036 */
[----:B------:R-:W-:Y:S01]  /*7a3d0*/  IMAD.MOV.U32 R85, RZ, RZ, R55 ;  /* 0x000000ffff557224 */ /* 0x000fe200078e0037 */
[----:B--2---:R1:W-:Y:S04]  /*7a3e0*/  STS.128 [R3+0x80], R80 ;  /* 0x0000805003007388 */ /* 0x0043e80000000c00 */
[----:B-1----:R-:W2:Y:S04]  /*7a3f0*/  LDL.LU R82, [R1+0x30] ;  /* 0x0000300001527983 */ /* 0x002ea80000300800 */
[----:B----4-:R1:W-:Y:S04]  /*7a400*/  STS.128 [R3+0x100], R76 ;  /* 0x0001004c03007388 */ /* 0x0103e80000000c00 */
[----:B------:R-:W2:Y:S04]  /*7a410*/  LDL.LU R83, [R1+0x34] ;  /* 0x0000340001537983 */ /* 0x000ea80000300800 */
[----:B-1----:R-:W4:Y:S01]  /*7a420*/  LDL.LU R78, [R1+0x38] ;  /* 0x00003800014e7983 */ /* 0x002f220000300800 */
[----:B------:R-:W-:-:S02]  /*7a430*/  IMAD.MOV.U32 R76, RZ, RZ, R58 ;  /* 0x000000ffff4c7224 */ /* 0x000fc400078e003a */
[----:B------:R-:W-:Y:S01]  /*7a440*/  IMAD.MOV.U32 R77, RZ, RZ, R59 ;  /* 0x000000ffff4d7224 */ /* 0x000fe200078e003b */
        /* <DEDUP_REMOVED lines=11> */
[----:B---3--:R-:W-:Y:S04]  /*7a500*/  STS.128 [R3+0x180], R84 ;  /* 0x0001805403007388 */ /* 0x008fe80000000c00 */
[----:B--2---:R-:W-:Y:S04]  /*7a510*/  STS.128 [R3+0x200], R80 ;  /* 0x0002005003007388 */ /* 0x004fe80000000c00 */
[----:B----4-:R-:W-:Y:S04]  /*7a520*/  STS.128 [R3+0x280], R76 ;  /* 0x0002804c03007388 */ /* 0x010fe80000000c00 */
[----:B------:R1:W-:Y:S04]  /*7a530*/  STS.128 [R3+0x300], R56 ;  /* 0x0003003803007388 */ /* 0x0003e80000000c00 */
[----:B------:R-:W-:Y:S04]  /*7a540*/  STS.128 [R3+0x380], R52 ;  /* 0x0003803403007388 */ /* 0x000fe80000000c00 */
[----:B------:R-:W-:Y:S01]  /*7a550*/  BAR.SYNC.DEFER_BLOCKING 0x0 ;  /* 0x0000000000007b1d */ /* 0x000fe20000010000 */
[----:B-1----:R-:W-:-:S02]  /*7a560*/  IMAD.MOV.U32 R58, RZ, RZ, R248 ;  /* 0x000000ffff3a7224 */ /* 0x002fc400078e00f8 */
[----:B------:R-:W-:Y:S02]  /*7a570*/  IMAD.MOV.U32 R59, RZ, RZ, R249 ;  /* 0x000000ffff3b7224 */ /* 0x000fe400078e00f9 */
[----:B------:R-:W-:Y:S02]  /*7a580*/  IMAD.MOV.U32 R56, RZ, RZ, R64 ;  /* 0x000000ffff387224 */ /* 0x000fe400078e0040 */
[----:B------:R-:W-:Y:S02]  /*7a590*/  IMAD.MOV.U32 R57, RZ, RZ, R65 ;  /* 0x000000ffff397224 */ /* 0x000fe400078e0041 */
[----:B------:R-:W-:Y:S02]  /*7a5a0*/  IMAD.MOV.U32 R248, RZ, RZ, R66 ;  /* 0x000000fffff87224 */ /* 0x000fe400078e0042 */
[----:B------:R-:W-:Y:S02]  /*7a5b0*/  IMAD.MOV.U32 R249, RZ, RZ, R67 ;  /* 0x000000fffff97224 */ /* 0x000fe400078e0043 */
[----:B------:R-:W1:Y:S04]  /*7a5c0*/  LDS.128 R64, [R184] ;  /* 0x00000000b8407984 */ /* 0x000e680000000c00 */
[----:B------:R-:W2:Y:S04]  /*7a5d0*/  LDS.128 R60, [R184+0x400] ;  /* 0x00040000b83c7984 */ /* 0x000ea80000000c00 */
[----:B------:R-:W3:Y:S04]  /*7a5e0*/  LDS.128 R76, [R2] ;  /* 0x00000000024c7984 */ /* 0x000ee80000000c00 */
[----:B-1----:R-:W-:Y:S04]  /*7a5f0*/  STL.64 [R1+0x30], R64 ;  /* 0x0000304001007387 */ /* 0x002fe80000100a00 */
[----:B------:R-:W-:Y:S04]  /*7a600*/  STL.64 [R1+0x38], R66 ;  /* 0x0000384201007387 */ /* 0x000fe80000100a00 */
[----:B------:R-:W1:Y:S04]  /*7a610*/  LDS.128 R64, [R2+0x400] ;  /* 0x0004000002407984 */ /* 0x000e680000000c00 */
[----:B--2---:R-:W-:Y:S04]  /*7a620*/  STL.64 [R1+0x6e0], R60 ;  /* 0x0006e03c01007387 */ /* 0x004fe80000100a00 */
[----:B------:R-:W-:Y:S04]  /*7a630*/  STL.64 [R1+0x6e8], R62 ;  /* 0x0006e83e01007387 */ /* 0x000fe80000100a00 */
[----:B------:R-:W2:Y:S04]  /*7a640*/  LDS.128 R60, [R0] ;  /* 0x00000000003c7984 */ /* 0x000ea80000000c00 */
[----:B---3--:R-:W-:Y:S04]  /*7a650*/  STL.64 [R1+0x70], R76 ;  /* 0x0000704c01007387 */ /* 0x008fe80000100a00 */
[----:B------:R-:W-:Y:S04]  /*7a660*/  STL.64 [R1+0x78], R78 ;  /* 0x0000784e01007387 */ /* 0x000fe80000100a00 */
[----:B------:R-:W3:Y:S04]  /*7a670*/  LDS.128 R76, [R0+0x400] ;  /* 0x00040000004c7984 */ /* 0x000ee80000000c00 */
[----:B-1----:R-:W-:Y:S04]  /*7a680*/  STL.64 [R1+0x730], R64 ;  /* 0x0007304001007387 */ /* 0x002fe80000100a00 */
[----:B------:R-:W-:Y:S04]  /*7a690*/  STL.64 [R1+0x738], R66 ;  /* 0x0007384201007387 */ /* 0x000fe80000100a00 */
[----:B------:R-:W1:Y:S04]  /*7a6a0*/  LDS.128 R64, [R252] ;  /* 0x00000000fc407984 */ /* 0x000e680000000c00 */
[----:B--2---:R-:W-:Y:S04]  /*7a6b0*/  STL.64 [R1+0x680], R60 ;  /* 0x0006803c01007387 */ /* 0x004fe80000100a00 */
[----:B------:R-:W-:Y:S04]  /*7a6c0*/  STL.64 [R1+0x688], R62 ;  /* 0x0006883e01007387 */ /* 0x000fe80000100a00 */
[----:B------:R-:W2:Y:S04]  /*7a6d0*/  LDS.128 R60, [R252+0x400] ;  /* 0x00040000fc3c7984 */ /* 0x000ea80000000c00 */
[----:B------:R-:W-:Y:S01]  /*7a6e0*/  BAR.SYNC.DEFER_BLOCKING 0x0 ;  /* 0x0000000000007b1d */ /* 0x000fe20000010000 */
[----:B------:R-:W-:-:S02]  /*7a6f0*/  IMAD.MOV.U32 R52, RZ, RZ, R68 ;  /* 0x000000ffff347224 */ /* 0x000fc400078e0044 */
[----:B------:R-:W-:Y:S02]  /*7a700*/  IMAD.MOV.U32 R53, RZ, RZ, R69 ;  /* 0x000000ffff357224 */ /* 0x000fe400078e0045 */
[----:B------:R-:W-:Y:S02]  /*7a710*/  IMAD.MOV.U32 R54, RZ, RZ, R240 ;  /* 0x000000ffff367224 */ /* 0x000fe400078e00f0 */
[----:B------:R-:W-:Y:S02]  /*7a720*/  IMAD.MOV.U32 R55, RZ, RZ, R241 ;  /* 0x000000ffff377224 */ /* 0x000fe400078e00f1 */
[----:B------:R-:W-:Y:S02]  /*7a730*/  IMAD.MOV.U32 R240, RZ, RZ, R70 ;  /* 0x000000fffff07224 */ /* 0x000fe400078e0046 */
[----:B------:R-:W-:Y:S01]  /*7a740*/  IMAD.MOV.U32 R241, RZ, RZ, R71 ;  /* 0x000000fffff17224 */ /* 0x000fe200078e0047 */
[----:B---3--:R-:W-:Y:S04]  /*7a750*/  STL.64 [R1+0x760], R76 ;  /* 0x0007604c01007387 */ /* 0x008fe80000100a00 */
[----:B------:R-:W-:Y:S04]  /*7a760*/  STL.64 [R1+0x768], R78 ;  /* 0x0007684e01007387 */ /* 0x000fe80000100a00 */
[----:B------:R3:W-:Y:S04]  /*7a770*/  STS.128 [R3], R56 ;  /* 0x0000003803007388 */ /* 0x0007e80000000c00 */
[----:B------:R-:W-:Y:S04]  /*7a780*/  STS.128 [R3+0x80], R248 ;  /* 0x000080f803007388 */ /* 0x000fe80000000c00 */
[----:B------:R4:W-:Y:S04]  /*7a790*/  STS.128 [R3+0x100], R52 ;  /* 0x0001003403007388 */ /* 0x0009e80000000c00 */
[----:B-1----:R-:W-:Y:S01]  /*7a7a0*/  STL.64 [R1+0x6b0], R64 ;  /* 0x0006b04001007387 */ /* 0x002fe20000100a00 */
[----:B---3--:R-:W-:-:S02]  /*7a7b0*/  IMAD.MOV.U32 R56, RZ, RZ, R72 ;  /* 0x000000ffff387224 */ /* 0x008fc400078e0048 */
[----:B------:R-:W-:Y:S02]  /*7a7c0*/  IMAD.MOV.U32 R57, RZ, RZ, R73 ;  /* 0x000000ffff397224 */ /* 0x000fe400078e0049 */
[----:B------:R-:W-:Y:S02]  /*7a7d0*/  IMAD.MOV.U32 R58, RZ, RZ, R232 ;  /* 0x000000ffff3a7224 */ /* 0x000fe400078e00e8 */
[----:B------:R-:W-:Y:S02]  /*7a7e0*/  IMAD.MOV.U32 R59, RZ, RZ, R233 ;  /* 0x000000ffff3b7224 */ /* 0x000fe400078e00e9 */
[----:B------:R-:W-:Y:S02]  /*7a7f0*/  IMAD.MOV.U32 R232, RZ, RZ, R74 ;  /* 0x000000ffffe87224 */ /* 0x000fe400078e004a */
[----:B------:R-:W-:Y:S02]  /*7a800*/  IMAD.MOV.U32 R233, RZ, RZ, R75 ;  /* 0x000000ffffe97224 */ /* 0x000fe400078e004b */
[----:B----4-:R-:W-:-:S02]  /*7a810*/  IMAD.MOV.U32 R52, RZ, RZ, R48 ;  /* 0x000000ffff347224 */ /* 0x010fc400078e0030 */
[----:B------:R-:W-:Y:S02]  /*7a820*/  IMAD.MOV.U32 R53, RZ, RZ, R49 ;  /* 0x000000ffff357224 */ /* 0x000fe400078e0031 */
[----:B------:R-:W-:Y:S02]  /*7a830*/  IMAD.MOV.U32 R54, RZ, RZ, R44 ;  /* 0x000000ffff367224 */ /* 0x000fe400078e002c */
[----:B------:R-:W-:Y:S01]  /*7a840*/  IMAD.MOV.U32 R55, RZ, RZ, R45 ;  /* 0x000000ffff377224 */ /* 0x000fe200078e002d */
[----:B------:R-:W-:Y:S04]  /*7a850*/  STS.128 [R3+0x180], R240 ;  /* 0x000180f003007388 */ /* 0x000fe80000000c00 */
[----:B------:R-:W-:Y:S04]  /*7a860*/  STL.64 [R1+0x6b8], R66 ;  /* 0x0006b84201007387 */ /* 0x000fe80000100a00 */
[----:B------:R-:W-:Y:S04]  /*7a870*/  STS.128 [R3+0x200], R56 ;  /* 0x0002003803007388 */ /* 0x000fe80000000c00 */
[----:B--2---:R-:W-:Y:S04]  /*7a880*/  STL.64 [R1+0x8b0], R60 ;  /* 0x0008b03c01007387 */ /* 0x004fe80000100a00 */
[----:B------:R-:W-:Y:S04]  /*7a890*/  STS.128 [R3+0x280], R232 ;  /* 0x000280e803007388 */ /* 0x000fe80000000c00 */
[----:B------:R-:W-:Y:S04]  /*7a8a0*/  STL.64 [R1+0x8b8], R62 ;  /* 0x0008b83e01007387 */ /* 0x000fe80000100a00 */
[----:B------:R1:W-:Y:S01]  /*7a8b0*/  STS.128 [R3+0x300], R52 ;  /* 0x0003003403007388 */ /* 0x0003e20000000c00 */
[----:B------:R-:W-:-:S02]  /*7a8c0*/  IMAD.MOV.U32 R44, RZ, RZ, R50 ;  /* 0x000000ffff2c7224 */ /* 0x000fc400078e0032 */
[----:B------:R-:W-:Y:S01]  /*7a8d0*/  IMAD.MOV.U32 R45, RZ, RZ, R51 ;  /* 0x000000ffff2d7224 */ /* 0x000fe200078e0033 */
        /* <DEDUP_REMOVED lines=8> */
[----:B------:R1:W-:Y:S04]  /*7a960*/  STS.128 [R3+0x380], R44 ;  /* 0x0003802c03007388 */ /* 0x0003e80000000c00 */
[----:B------:R-:W-:Y:S06]  /*7a970*/  BAR.SYNC.DEFER_BLOCKING 0x0 ;  /* 0x0000000000007b1d */ /* 0x000fec0000010000 */
[----:B-1----:R-:W3:Y:S04]  /*7a980*/  LDL.LU R44, [R1+0x18d0] ;  /* 0x0018d000012c7983 */ /* 0x002ee80000300800 */
[----:B------:R-:W3:Y:S04]  /*7a990*/  LDL.LU R45, [R1+0x18d4] ;  /* 0x0018d400012d7983 */ /* 0x000ee80000300800 */
[----:B------:R-:W3:Y:S04]  /*7a9a0*/  LDL.LU R46, [R1+0x18c0] ;  /* 0x0018c000012e7983 */ /* 0x000ee80000300800 */
[----:B------:R-:W3:Y:S04]  /*7a9b0*/  LDL.LU R47, [R1+0x18c4] ;  /* 0x0018c400012f7983 */ /* 0x000ee80000300800 */
[----:B------:R-:W1:Y:S04]  /*7a9c0*/  LDS.128 R248, [R184] ;  /* 0x00000000b8f87984 */ /* 0x000e680000000c00 */
[----:B------:R-:W1:Y:S04]  /*7a9d0*/  LDS.128 R56, [R184+0x400] ;  /* 0x00040000b8387984 */ /* 0x000e680000000c00 */
[----:B------:R-:W1:Y:S04]  /*7a9e0*/  LDS.128 R64, [R2] ;  /* 0x0000000002407984 */ /* 0x000e680000000c00 */
[----:B------:R-:W1:Y:S04]  /*7a9f0*/  LDS.128 R60, [R2+0x400] ;  /* 0x00040000023c7984 */ /* 0x000e680000000c00 */
[----:B-1----:R-:W-:Y:S04]  /*7aa00*/  STL [R1+0x3a28], R250 ;  /* 0x003a28fa01007387 */ /* 0x002fe80000100800 */
[----:B------:R-:W-:Y:S04]  /*7aa10*/  STL [R1+0x3a24], R251 ;  /* 0x003a24fb01007387 */ /* 0x000fe80000100800 */
[----:B------:R-:W-:Y:S04]  /*7aa20*/  STL.64 [R1+0x5d0], R56 ;  /* 0x0005d03801007387 */ /* 0x000fe80000100a00 */
[----:B------:R-:W-:Y:S04]  /*7aa30*/  STL.64 [R1+0x5d8], R58 ;  /* 0x0005d83a01007387 */ /* 0x000fe80000100a00 */
[----:B------:R-:W1:Y:S04]  /*7aa40*/  LDS.128 R56, [R0] ;  /* 0x0000000000387984 */ /* 0x000e680000000c00 */
[----:B------:R-:W-:Y:S04]  /*7aa50*/  STL.64 [R1+0x10], R64 ;  /* 0x0000104001007387 */ /* 0x000fe80000100a00 */
[----:B------:R-:W-:Y:S04]  /*7aa60*/  STL.64 [R1+0x18], R66 ;  /* 0x0000184201007387 */ /* 0x000fe80000100a00 */
[----:B------:R-:W1:Y:S04]  /*7aa70*/  LDS.128 R64, [R0+0x400] ;  /* 0x0004000000407984 */ /* 0x000e680000000c00 */
[----:B------:R-:W-:Y:S04]  /*7aa80*/  STL.64 [R1+0x6c0], R60 ;  /* 0x0006c03c01007387 */ /* 0x000fe80000100a00 */
[----:B------:R-:W-:Y:S04]  /*7aa90*/  STL.64 [R1+0x6c8], R62 ;  /* 0x0006c83e01007387 */ /* 0x000fe80000100a00 */
[----:B------:R-:W1:Y:S04]  /*7aaa0*/  LDS.128 R60, [R252] ;  /* 0x00000000fc3c7984 */ /* 0x000e680000000c00 */
[----:B-1----:R-:W-:Y:S04]  /*7aab0*/  STL.64 [R1+0x50], R56 ;  /* 0x0000503801007387 */ /* 0x002fe80000100a00 */
[----:B------:R-:W-:Y:S04]  /*7aac0*/  STL.64 [R1+0x58], R58 ;  /* 0x0000583a01007387 */ /* 0x000fe80000100a00 */
[----:B------:R-:W1:Y:S04]  /*7aad0*/  LDS.128 R56, [R252+0x400] ;  /* 0x00040000fc387984 */ /* 0x000e680000000c00 */
[----:B------:R-:W-:Y:S06]  /*7aae0*/  BAR.SYNC.DEFER_BLOCKING 0x0 ;  /* 0x0000000000007b1d */ /* 0x000fec0000010000 */
[----:B------:R-:W-:Y:S04]  /*7aaf0*/  STL.64 [R1+0x700], R64 ;  /* 0x0007004001007387 */ /* 0x000fe80000100a00 */
[----:B------:R-:W-:Y:S04]  /*7ab00*/  STL.64 [R1+0x708], R66 ;  /* 0x0007084201007387 */ /* 0x000fe80000100a00 */
[----:B------:R1:W-:Y:S04]  /*7ab10*/  STL.64 [R1+0x90], R60 ;  /* 0x0000903c01007387 */ /* 0x0003e80000100a00 */
[----:B------:R1:W-:Y:S04]  /*7ab20*/  STL.64 [R1+0x98], R62 ;  /* 0x0000983e01007387 */ /* 0x0003e80000100a00 */
[----:B-1----:R1:W-:Y:S01]  /*7ab30*/  STL.64 [R1+0x748], R58 ;  /* 0x0007483a01007387 */ /* 0x0023e20000100a00 */
        /* <DEDUP_REMOVED lines=8> */
[----:B-1----:R-:W4:Y:S04]  /*7abc0*/  LDL.LU R58, [R1+0x11d0] ;  /* 0x0011d000013a7983 */ /* 0x002f280000300800 */
[----:B------:R-:W4:Y:S04]  /*7abd0*/  LDL.LU R59, [R1+0x11d4] ;  /* 0x0011d400013b7983 */ /* 0x000f280000300800 */
[----:B--2---:R1:W-:Y:S04]  /*7abe0*/  STS.128 [R3], R52 ;  /* 0x0000003403007388 */ /* 0x0043e80000000c00 */
[----:B-1----:R-:W2:Y:S04]  /*7abf0*/  LDL.LU R52, [R1+0x1158] ;  /* 0x0011580001347983 */ /* 0x002ea80000300800 */
[----:B------:R-:W2:Y:S04]  /*7ac00*/  LDL.LU R53, [R1+0x115c] ;  /* 0x00115c0001357983 */ /* 0x000ea80000300800 */
[----:B------:R-:W2:Y:S04]  /*7ac10*/  LDL.LU R54, [R1+0x11d8] ;  /* 0x0011d80001367983 */ /* 0x000ea80000300800 */
[----:B---3--:R1:W-:Y:S04]  /*7ac20*/  STS.128 [R3+0x80], R48 ;  /* 0x0000803003007388 */ /* 0x0083e80000000c00 */
[----:B------:R-:W2:Y:S04]  /*7ac30*/  LDL.LU R55, [R1+0x11dc] ;  /* 0x0011dc0001377983 */ /* 0x000ea80000300800 */
[----:B-1----:R-:W3:Y:S04]  /*7ac40*/  LDL.LU R48, [R1+0xaf0] ;  /* 0x000af00001307983 */ /* 0x002ee80000300800 */
[----:B------:R-:W3:Y:S04]  /*7ac50*/  LDL.LU R49, [R1+0xaf4] ;  /* 0x000af40001317983 */ /* 0x000ee80000300800 */
[----:B------:R-:W3:Y:S04]  /*7ac60*/  LDL.LU R50, [R1+0xae0] ;  /* 0x000ae00001327983 */ /* 0x000ee80000300800 */
[----:B------:R-:W3:Y:S04]  /*7ac70*/  LDL.LU R51, [R1+0xae4] ;  /* 0x000ae40001337983 */ /* 0x000ee80000300800 */
[----:B------:R1:W-:Y:S04]  /*7ac80*/  STS.128 [R3+0x100], R44 ;  /* 0x0001002c03007388 */ /* 0x0003e80000000c00 */
[----:B-1----:R-:W3:Y:S04]  /*7ac90*/  LDL.LU R44, [R1+0xaf8] ;  /* 0x000af800012c7983 */ /* 0x002ee80000300800 */
[----:B------:R-:W3:Y:S04]  /*7aca0*/  LDL.LU R45, [R1+0xafc] ;  /* 0x000afc00012d7983 */ /* 0x000ee80000300800 */
[----:B------:R-:W3:Y:S04]  /*7acb0*/  LDL.LU R46, [R1+0xae8] ;  /* 0x000ae800012e7983 */ /* 0x000ee80000300800 */
[----:B------:R-:W3:Y:S04]  /*7acc0*/  LDL.LU R47, [R1+0xaec] ;  /* 0x000aec00012f7983 */ /* 0x000ee80000300800 */
[----:B----4-:R-:W-:Y:S04]  /*7acd0*/  STS.128 [R3+0x180], R60 ;  /* 0x0001803c03007388 */ /* 0x010fe80000000c00 */
[----:B------:R-:W-:Y:S04]  /*7ace0*/  STS.128 [R3+0x200], R56 ;  /* 0x0002003803007388 */ /* 0x000fe80000000c00 */
[----:B--2---:R1:W-:Y:S04]  /*7acf0*/  STS.128 [R3+0x280], R52 ;  /* 0x0002803403007388 */ /* 0x0043e80000000c00 */
        /* <DEDUP_REMOVED lines=36> */
[----:B-1----:R1:W-:Y:S04]  /*7af40*/  STL.64 [R1+0x9a0], R60 ;  /* 0x0009a03c01007387 */ /* 0x0023e80000100a00 */
[----:B------:R1:W-:Y:S04]  /*7af50*/  STL.64 [R1+0x9a8], R62 ;  /* 0x0009a83e01007387 */ /* 0x0003e80000100a00 */
[----:B------:R1:W-:Y:S04]  /*7af60*/  STL.64 [R1+0xa20], R56 ;  /* 0x000a203801007387 */ /* 0x0003e80000100a00 */
[----:B------:R1:W-:Y:S04]  /*7af70*/  STL.64 [R1+0xa28], R58 ;  /* 0x000a283a01007387 */ /* 0x0003e80000100a00 */
        /* <DEDUP_REMOVED lines=80> */
[----:B-1----:R-:W3:Y:S04]  /*7b480*/  LDL.LU R48, [R1] ;  /* 0x0000000001307983 */ /* 0x002ee80000300800 */
        /* <DEDUP_REMOVED lines=13> */
[----:B---3--:R1:W-:Y:S04]  /*7b560*/  STS.128 [R3+0x300], R48 ;  /* 0x0003003003007388 */ /* 0x0083e80000000c00 */
[----:B-1----:R-:W3:Y:S04]  /*7b570*/  LDL.LU R50, [R1+0x118] ;  /* 0x0001180001327983 */ /* 0x002ee80000300800 */
[----:B------:R-:W3:Y:S04]  /*7b580*/  LDL.LU R51, [R1+0x11c] ;  /* 0x00011c0001337983 */ /* 0x000ee80000300800 */
[----:B------:R1:W-:Y:S04]  /*7b590*/  STS.128 [R3+0x380], R44 ;  /* 0x0003802c03007388 */ /* 0x0003e80000000c00 */
[----:B------:R-:W-:Y:S06]  /*7b5a0*/  BAR.SYNC.DEFER_BLOCKING 0x0 ;  /* 0x0000000000007b1d */ /* 0x000fec0000010000 */
[----:B-1----:R-:W3:Y:S04]  /*7b5b0*/  LDL.LU R46, [R1+0xf0] ;  /* 0x0000f000012e7983 */ /* 0x002ee80000300800 */
        /* <DEDUP_REMOVED lines=19> */
[----:B------:R-:W-:-:S03]  /*7b6f0*/  IMAD.MOV.U32 R52, RZ, RZ, R244 ;  /* 0x000000ffff347224 */ /* 0x000fc600078e00f4 */
[----:B------:R-:W-:Y:S01]  /*7b700*/  STL.64 [R1+0x990], R64 ;  /* 0x0009904001007387 */ /* 0x000fe20000100a00 */
[----:B------:R-:W-:-:S03]  /*7b710*/  IMAD.MOV.U32 R53, RZ, RZ, R245 ;  /* 0x000000ffff357224 */ /* 0x000fc600078e00f5 */
[----:B------:R-:W-:Y:S01]  /*7b720*/  BAR.SYNC.DEFER_BLOCKING 0x0 ;  /* 0x0000000000007b1d */ /* 0x000fe20000010000 */
[----:B------:R-:W-:Y:S02]  /*7b730*/  IMAD.MOV.U32 R48, RZ, RZ, R246 ;  /* 0x000000ffff307224 */ /* 0x000fe400078e00f6 */
[----:B------:R-:W-:-:S03]  /*7b740*/  IMAD.MOV.U32 R49, RZ, RZ, R247 ;  /* 0x000000ffff317224 */ /* 0x000fc600078e00f7 */
[----:B------:R-:W-:Y:S04]  /*7b750*/  STL.64 [R1+0x998], R66 ;  /* 0x0009984201007387 */ /* 0x000fe80000100a00 */
[----:B-1----:R-:W-:Y:S04]  /*7b760*/  STL.64 [R1+0x130], R60 ;  /* 0x0001303c01007387 */ /* 0x002fe80000100a00 */
[----:B------:R-:W-:Y:S04]  /*7b770*/  STL.64 [R1+0x138], R62 ;  /* 0x0001383e01007387 */ /* 0x000fe80000100a00 */
[----:B------:R-:W-:Y:S04]  /*7b780*/  STL.64 [R1+0x9c0], R56 ;  /* 0x0009c03801007387 */ /* 0x000fe80000100a00 */
[----:B------:R1:W-:Y:S04]  /*7b790*/  STL.64 [R1+0x9c8], R58 ;  /* 0x0009c83a01007387 */ /* 0x0003e80000100a00 */
[----:B-1----:R-:W4:Y:S04]  /*7b7a0*/  LDL.LU R58, [R1+0xf8] ;  /* 0x0000f800013a7983 */ /* 0x002f280000300800 */
[----:B------:R-:W4:Y:S04]  /*7b7b0*/  LDL.LU R59, [R1+0xfc] ;  /* 0x0000fc00013b7983 */ /* 0x000f280000300800 */
[----:B--2---:R1:W-:Y:S04]  /*7b7c0*/  STS.128 [R3], R52 ;  /* 0x0000003403007388 */ /* 0x0043e80000000c00 */
[----:B-1----:R-:W2:Y:S04]  /*7b7d0*/  LDL.LU R54, [R1+0xd0] ;  /* 0x0000d00001367983 */ /* 0x002ea80000300800 */
[----:B------:R-:W2:Y:S04]  /*7b7e0*/  LDL.LU R55, [R1+0xd4] ;  /* 0x0000d40001377983 */ /* 0x000ea80000300800 */
[----:B---3--:R1:W-:Y:S04]  /*7b7f0*/  STS.128 [R3+0x80], R48 ;  /* 0x0000803003007388 */ /* 0x0083e80000000c00 */
[----:B-1----:R-:W3:Y:S04]  /*7b800*/  LDL.LU R50, [R1+0xd8] ;  /* 0x0000d80001327983 */ /* 0x002ee80000300800 */
[----:B------:R-:W3:Y:S01]  /*7b810*/  LDL.LU R51, [R1+0xdc] ;  /* 0x0000dc0001337983 */ /* 0x000ee20000300800 */
[----:B------:R-:W-:-:S02]  /*7b820*/  IMAD.MOV.U32 R44, RZ, RZ, R236 ;  /* 0x000000ffff2c7224 */ /* 0x000fc400078e00ec */
[----:B------:R-:W-:Y:S02]  /*7b830*/  IMAD.MOV.U32 R45, RZ, RZ, R237 ;  /* 0x000000ffff2d7224 */ /* 0x000fe400078e00ed */
[----:B------:R-:W-:Y:S02]  /*7b840*/  IMAD.MOV.U32 R56, RZ, RZ, R238 ;  /* 0x000000ffff387224 */ /* 0x000fe400078e00ee */
[----:B------:R-:W-:Y:S02]  /*7b850*/  IMAD.MOV.U32 R57, RZ, RZ, R239 ;  /* 0x000000ffff397224 */ /* 0x000fe400078e00ef */
[----:B------:R-:W-:Y:S02]  /*7b860*/  IMAD.MOV.U32 R52, RZ, RZ, R228 ;  /* 0x000000ffff347224 */ /* 0x000fe400078e00e4 */
[----:B------:R-:W-:Y:S01]  /*7b870*/  IMAD.MOV.U32 R53, RZ, RZ, R229 ;  /* 0x000000ffff357224 */ /* 0x000fe200078e00e5 */
[----:B------:R1:W-:Y:S01]  /*7b880*/  STS.128 [R3+0x100], R44 ;  /* 0x0001002c03007388 */ /* 0x0003e20000000c00 */
[----:B------:R-:W-:-:S02]  /*7b890*/  IMAD.MOV.U32 R48, RZ, RZ, R230 ;  /* 0x000000ffff307224 */ /* 0x000fc400078e00e6 */
[----:B------:R-:W-:Y:S02]  /*7b8a0*/  IMAD.MOV.U32 R49, RZ, RZ, R231 ;  /* 0x000000ffff317224 */ /* 0x000fe400078e00e7 */
[----:B-1----:R-:W-:Y:S02]  /*7b8b0*/  IMAD.MOV.U32 R44, RZ, RZ, R40 ;  /* 0x000000ffff2c7224 */ /* 0x002fe400078e0028 */
[----:B------:R-:W-:Y:S02]  /*7b8c0*/  IMAD.MOV.U32 R45, RZ, RZ, R41 ;  /* 0x000000ffff2d7224 */ /* 0x000fe400078e0029 */
[----:B------:R-:W-:Y:S02]  /*7b8d0*/  IMAD.MOV.U32 R46, RZ, RZ, R36 ;  /* 0x000000ffff2e7224 */ /* 0x000fe400078e0024 */
[----:B------:R-:W-:Y:S02]  /*7b8e0*/  IMAD.MOV.U32 R47, RZ, RZ, R37 ;  /* 0x000000ffff2f7224 */ /* 0x000fe400078e0025 */
[----:B------:R-:W-:-:S02]  /*7b8f0*/  IMAD.MOV.U32 R36, RZ, RZ, R42 ;  /* 0x000000ffff247224 */ /* 0x000fc400078e002a */
[----:B------:R-:W-:Y:S01]  /*7b900*/  IMAD.MOV.U32 R37, RZ, RZ, R43 ;  /* 0x000000ffff257224 */ /* 0x000fe200078e002b */
[----:B----4-:R-:W-:Y:S04]  /*7b910*/  STS.128 [R3+0x180], R56 ;  /* 0x0001803803007388 */ /* 0x010fe80000000c00 */
[----:B--2---:R-:W-:Y:S04]  /*7b920*/  STS.128 [R3+0x200], R52 ;  /* 0x0002003403007388 */ /* 0x004fe80000000c00 */
[----:B---3--:R-:W-:Y:S04]  /*7b930*/  STS.128 [R3+0x280], R48 ;  /* 0x0002803003007388 */ /* 0x008fe80000000c00 */
[----:B------:R1:W-:Y:S04]  /*7b940*/  STS.128 [R3+0x300], R44 ;  /* 0x0003002c03007388 */ /* 0x0003e80000000c00 */
        /* <DEDUP_REMOVED lines=17> */
[----:B-1----:R-:W-:Y:S04]  /*7ba60*/  STL.64 [R1], R52 ;  /* 0x0000003401007387 */ /* 0x002fe80000100a00 */
        /* <DEDUP_REMOVED lines=193> */
[----:B------:R-:W1:Y:S04]  /*7c680*/  LDS.128 R52, [R184] ;  /* 0x00000000b8347984 */ /* 0x000e680000000c00 */
[----:B------:R-:W1:Y:S04]  /*7c690*/  LDS.128 R48, [R184+0x400] ;  /* 0x00040000b8307984 */ /* 0x000e680000000c00 */
[----:B------:R-:W3:Y:S04]  /*7c6a0*/  LDL.LU R39, [R1+0x1c4] ;  /* 0x0001c40001277983 */ /* 0x000ee80000300800 */
        /* <DEDUP_REMOVED lines=23> */
[----:B-1----:R-:W4:Y:S04]  /*7c820*/  LDL.LU R48, [R1+0xe8] ;  /* 0x0000e80001307983 */ /* 0x002f280000300800 */
        /* <DEDUP_REMOVED lines=13> */
[----:B------:R1:W-:Y:S02]  /*7c900*/  STS.128 [R3+0x100], R36 ;  /* 0x0001002403007388 */ /* 0x0003e40000000c00 */
[----:B-1----:R-:W-:-:S02]  /*7c910*/  IMAD.MOV.U32 R36, RZ, RZ, R32 ;  /* 0x000000ffff247224 */ /* 0x002fc400078e0020 */
[----:B------:R-:W-:Y:S02]  /*7c920*/  IMAD.MOV.U32 R37, RZ, RZ, R33 ;  /* 0x000000ffff257224 */ /* 0x000fe400078e0021 */
[----:B------:R-:W-:Y:S02]  /*7c930*/  IMAD.MOV.U32 R38, RZ, RZ, R28 ;  /* 0x000000ffff267224 */ /* 0x000fe400078e001c */
[----:B------:R-:W-:Y:S02]  /*7c940*/  IMAD.MOV.U32 R39, RZ, RZ, R29 ;  /* 0x000000ffff277224 */ /* 0x000fe400078e001d */
[----:B------:R-:W-:Y:S02]  /*7c950*/  IMAD.MOV.U32 R28, RZ, RZ, R34 ;  /* 0x000000ffff1c7224 */ /* 0x000fe400078e0022 */
        /* <DEDUP_REMOVED lines=791> */
[----:B------:R2:W-:Y:S04]  /*7fad0*/  STS.128 [R3+0x380], R4 ;  /* 0x0003800403007388 */ /* 0x0005e80000000c00 */
[----:B------:R-:W-:Y:S06]  /*7fae0*/  BAR.SYNC.DEFER_BLOCKING 0x0 ;  /* 0x0000000000007b1d */ /* 0x000fec0000010000 */
[----:B-1----:R-:W3:Y:S04]  /*7faf0*/  LDL.LU R12, [R1+0x26b0] ;  /* 0x0026b000010c7983 */ /* 0x002ee80000300800 */
[----:B------:R-:W3:Y:S04]  /*7fb00*/  LDL.LU R13, [R1+0x26b4] ;  /* 0x0026b400010d7983 */ /* 0x000ee80000300800 */
[----:B------:R-:W3:Y:S04]  /*7fb10*/  LDL.LU R14, [R1+0x26a0] ;  /* 0x0026a000010e7983 */ /* 0x000ee80000300800 */
[----:B------:R-:W3:Y:S04]  /*7fb20*/  LDL.LU R15, [R1+0x26a4] ;  /* 0x0026a400010f7983 */ /* 0x000ee80000300800 */
[----:B------:R-:W4:Y:S04]  /*7fb30*/  LDL.LU R8, [R1+0x26b8] ;  /* 0x0026b80001087983 */ /* 0x000f280000300800 */
[----:B------:R-:W4:Y:S04]  /*7fb40*/  LDL.LU R9, [R1+0x26bc] ;  /* 0x0026bc0001097983 */ /* 0x000f280000300800 */
[----:B------:R-:W4:Y:S04]  /*7fb50*/  LDL.LU R10, [R1+0x26a8] ;  /* 0x0026a800010a7983 */ /* 0x000f280000300800 */
[----:B------:R-:W4:Y:S04]  /*7fb60*/  LDL.LU R11, [R1+0x26ac] ;  /* 0x0026ac00010b7983 */ /* 0x000f280000300800 */
[----:B--2---:R-:W4:Y:S04]  /*7fb70*/  LDL.LU R4, [R1+0x2570] ;  /* 0x0025700001047983 */ /* 0x004f280000300800 */
[----:B------:R-:W4:Y:S04]  /*7fb80*/  LDL.LU R5, [R1+0x2574] ;  /* 0x0025740001057983 */ /* 0x000f280000300800 */
[----:B------:R-:W4:Y:S04]  /*7fb90*/  LDL.LU R6, [R1+0x2560] ;  /* 0x0025600001067983 */ /* 0x000f280000300800 */
        /* <DEDUP_REMOVED lines=34> */
[----:B---3--:R1:W-:Y:S04]  /*7fdc0*/  STS.128 [R3], R12 ;  /* 0x0000000c03007388 */ /* 0x0083e80000000c00 */
[----:B-1----:R-:W3:Y:S04]  /*7fdd0*/  LDL.LU R12, [R1+0x22f8] ;  /* 0x0022f800010c7983 */ /* 0x002ee80000300800 */
[----:B------:R-:W3:Y:S04]  /*7fde0*/  LDL.LU R13, [R1+0x22fc] ;  /* 0x0022fc00010d7983 */ /* 0x000ee80000300800 */
[----:B------:R-:W3:Y:S04]  /*7fdf0*/  LDL.LU R14, [R1+0x22e8] ;  /* 0x0022e800010e7983 */ /* 0x000ee80000300800 */
[----:B----4-:R1:W-:Y:S04]  /*7fe00*/  STS.128 [R3+0x80], R8 ;  /* 0x0000800803007388 */ /* 0x0103e80000000c00 */
[----:B------:R-:W3:Y:S04]  /*7fe10*/  LDL.LU R15, [R1+0x22ec] ;  /* 0x0022ec00010f7983 */ /* 0x000ee80000300800 */
[----:B------:R4:W-:Y:S04]  /*7fe20*/  STS.128 [R3+0x100], R4 ;  /* 0x0001000403007388 */ /* 0x0009e80000000c00 */
[----:B-1----:R-:W3:Y:S04]  /*7fe30*/  LDL.LU R8, [R1+0x2150] ;  /* 0x0021500001087983 */ /* 0x002ee80000300800 */
[----:B------:R-:W3:Y:S04]  /*7fe40*/  LDL.LU R9, [R1+0x2154] ;  /* 0x0021540001097983 */ /* 0x000ee80000300800 */
[----:B------:R-:W3:Y:S04]  /*7fe50*/  LDL.LU R10, [R1+0x2140] ;  /* 0x00214000010a7983 */ /* 0x000ee80000300800 */
[----:B------:R-:W3:Y:S04]  /*7fe60*/  LDL.LU R11, [R1+0x2144] ;  /* 0x00214400010b7983 */ /* 0x000ee80000300800 */
[----:B----4-:R-:W4:Y:S04]  /*7fe70*/  LDL.LU R4, [R1+0x2158] ;  /* 0x0021580001047983 */ /* 0x010f280000300800 */
[----:B------:R-:W4:Y:S04]  /*7fe80*/  LDL.LU R5, [R1+0x215c] ;  /* 0x00215c0001057983 */ /* 0x000f280000300800 */
[----:B------:R-:W4:Y:S04]  /*7fe90*/  LDL.LU R6, [R1+0x2148] ;  /* 0x0021480001067983 */ /* 0x000f280000300800 */
[----:B------:R-:W4:Y:S04]  /*7fea0*/  LDL.LU R7, [R1+0x214c] ;  /* 0x00214c0001077983 */ /* 0x000f280000300800 */
[----:B--2---:R-:W-:Y:S04]  /*7feb0*/  STS.128 [R3+0x180], R20 ;  /* 0x0001801403007388 */ /* 0x004fe80000000c00 */
[----:B------:R-:W-:Y:S04]  /*7fec0*/  STS.128 [R3+0x200], R16 ;  /* 0x0002001003007388 */ /* 0x000fe80000000c00 */
[----:B---3--:R1:W-:Y:S04]  /*7fed0*/  STS.128 [R3+0x280], R12 ;  /* 0x0002800c03007388 */ /* 0x0083e80000000c00 */
[----:B-1----:R-:W2:Y:S04]  /*7fee0*/  LDL.LU R12, [R1+0x1ec0] ;  /* 0x001ec000010c7983 */ /* 0x002ea80000300800 */
[----:B------:R-:W2:Y:S04]  /*7fef0*/  LDL.LU R13, [R1+0x1ec4] ;  /* 0x001ec400010d7983 */ /* 0x000ea80000300800 */
[----:B------:R-:W2:Y:S04]  /*7ff00*/  LDL.LU R14, [R1+0x1eb0] ;  /* 0x001eb000010e7983 */ /* 0x000ea80000300800 */
[----:B------:R1:W-:Y:S04]  /*7ff10*/  STS.128 [R3+0x300], R8 ;  /* 0x0003000803007388 */ /* 0x0003e80000000c00 */
        /* <DEDUP_REMOVED lines=44> */
[----:B--2---:R1:W-:Y:S04]  /*801e0*/  STS.128 [R3], R12 ;  /* 0x0000000c03007388 */ /* 0x0043e80000000c00 */
[----:B-1----:R-:W2:Y:S04]  /*801f0*/  LDL.LU R12, [R1+0x1ab8] ;  /* 0x001ab800010c7983 */ /* 0x002ea80000300800 */
[----:B------:R-:W2:Y:S04]  /*80200*/  LDL.LU R13, [R1+0x1abc] ;  /* 0x001abc00010d7983 */ /* 0x000ea80000300800 */
[----:B------:R-:W2:Y:S04]  /*80210*/  LDL.LU R14, [R1+0x1aa8] ;  /* 0x001aa800010e7983 */ /* 0x000ea80000300800 */
[----:B----4-:R1:W-:Y:S04]  /*80220*/  STS.128 [R3+0x80], R8 ;  /* 0x0000800803007388 */ /* 0x0103e80000000c00 */
[----:B------:R-:W2:Y:S04]  /*80230*/  LDL.LU R15, [R1+0x1aac] ;  /* 0x001aac00010f7983 */ /* 0x000ea80000300800 */
[----:B------:R4:W-:Y:S04]  /*80240*/  STS.128 [R3+0x100], R4 ;  /* 0x0001000403007388 */ /* 0x0009e80000000c00 */
        /* <DEDUP_REMOVED lines=8> */
[----:B---3--:R-:W-:Y:S04]  /*802d0*/  STS.128 [R3+0x180], R20 ;  /* 0x0001801403007388 */ /* 0x008fe80000000c00 */
[----:B------:R-:W-:Y:S04]  /*802e0*/  STS.128 [R3+0x200], R16 ;  /* 0x0002001003007388 */ /* 0x000fe80000000c00 */
[----:B--2---:R1:W-:Y:S04]  /*802f0*/  STS.128 [R3+0x280], R12 ;  /* 0x0002800c03007388 */ /* 0x0043e80000000c00 */
        /* <DEDUP_REMOVED lines=1998> */
[----:B------:R-:W1:Y:S04]  /*87fe0*/  LDS.128 R20, [R2+0x400] ;  /* 0x0004000002147984 */ /* 0x000e680000000c00 */
[----:B-1----:R-:W-:Y:S04]  /*87ff0*/  STL [R1+0x3a18], R244 ;  /* 0x003a18f401007387 */ /* 0x002fe80000100800 */
[----:B------:R-:W-:Y:S04]  /*88000*/  STL [R1+0x3a14], R245 ;  /* 0x003a14f501007387 */ /* 0x000fe80000100800 */
[----:B------:R-:W-:Y:S04]  /*88010*/  STL [R1+0x3a10], R246 ;  /* 0x003a10f601007387 */ /* 0x000fe80000100800 */
[----:B------:R-:W-:Y:S04]  /*88020*/  STL [R1+0x3a0c], R247 ;  /* 0x003a0cf701007387 */ /* 0x000fe80000100800 */
[----:B------:R-:W-:Y:S04]  /*88030*/  STL.64 [R1+0x1190], R16 ;  /* 0x0011901001007387 */ /* 0x000fe80000100a00 */
[----:B------:R-:W-:Y:S04]  /*88040*/  STL.64 [R1+0x1198], R18 ;  /* 0x0011981201007387 */ /* 0x000fe80000100a00 */
[----:B------:R-:W1:Y:S04]  /*88050*/  LDS.128 R16, [R0] ;  /* 0x0000000000107984 */ /* 0x000e680000000c00 */
[----:B------:R-:W-:Y:S04]  /*88060*/  STL.64 [R1+0x860], R24 ;  /* 0x0008601801007387 */ /* 0x000fe80000100a00 */
[----:B------:R-:W-:Y:S04]  /*88070*/  STL.64 [R1+0x868], R26 ;  /* 0x0008681a01007387 */ /* 0x000fe80000100a00 */
[----:B------:R-:W-:Y:S04]  /*88080*/  STL.64 [R1+0x1200], R20 ;  /* 0x0012001401007387 */ /* 0x000fe80000100a00 */
[----:B------:R-:W-:Y:S04]  /*88090*/  STL.64 [R1+0x1208], R22 ;  /* 0x0012081601007387 */ /* 0x000fe80000100a00 */
[----:B------:R-:W1:Y:S04]  /*880a0*/  LDS.128 R24, [R0+0x400] ;  /* 0x0004000000187984 */ /* 0x000e680000000c00 */
        /* <DEDUP_REMOVED lines=8> */
[----:B------:R1:W-:Y:S02]  /*88130*/  STL.64 [R1+0xdb8], R22 ;  /* 0x000db81601007387 */ /* 0x0003e40000100a00 */
[----:B-1----:R-:W-:-:S02]  /*88140*/  IMAD.MOV.U32 R247, RZ, RZ, R17 ;  /* 0x000000fffff77224 */ /* 0x002fc400078e0011 */
[----:B------:R-:W-:Y:S01]  /*88150*/  IMAD.MOV.U32 R246, RZ, RZ, R16 ;  /* 0x000000fffff67224 */ /* 0x000fe200078e0010 */
[----:B------:R1:W-:Y:S04]  /*88160*/  STL.64 [R1+0x14e8], R18 ;  /* 0x0014e81201007387 */ /* 0x0003e80000100a00 */
[----:B------:R-:W-:Y:S04]  /*88170*/  STL [R1+0x3a20], R247 ;  /* 0x003a20f701007387 */ /* 0x000fe80000100800 */
[----:B------:R-:W-:Y:S04]  /*88180*/  STL [R1+0x3a1c], R246 ;  /* 0x003a1cf601007387 */ /* 0x000fe80000100800 */
        /* <DEDUP_REMOVED lines=28> */
[----:B------:R-:W-:Y:S04]  /*88350*/  STS.128 [R3+0x300], R8 ;  /* 0x0003000803007388 */ /* 0x000fe80000000c00 */
[----:B------:R-:W2:Y:S04]  /*88360*/  LDL.LU R14, [R1+0x1db0] ;  /* 0x001db000010e7983 */ /* 0x000ea80000300800 */
[----:B------:R-:W2:Y:S04]  /*88370*/  LDL.LU R15, [R1+0x1db4] ;  /* 0x001db400010f7983 */ /* 0x000ea80000300800 */
[----:B----4-:R1:W-:Y:S04]  /*88380*/  STS.128 [R3+0x380], R4 ;  /* 0x0003800403007388 */ /* 0x0103e80000000c00 */
        /* <DEDUP_REMOVED lines=9> */
[----:B------:R-:W1:Y:S04]  /*88420*/  LDS.128 R16, [R184] ;  /* 0x00000000b8107984 */ /* 0x000e680000000c00 */
[----:B------:R-:W-:Y:S04]  /*88430*/  LDS.128 R240, [R184+0x400] ;  /* 0x00040000b8f07984 */ /* 0x000fe80000000c00 */
[----:B------:R-:W-:Y:S04]  /*88440*/  LDS.128 R236, [R2] ;  /* 0x0000000002ec7984 */ /* 0x000fe80000000c00 */
[----:B------:R-:W-:Y:S04]  /*88450*/  LDS.128 R232, [R2+0x400] ;  /* 0x0004000002e87984 */ /* 0x000fe80000000c00 */
[----:B------:R-:W-:Y:S04]  /*88460*/  LDS.128 R228, [R0] ;  /* 0x0000000000e47984 */ /* 0x000fe80000000c00 */
[----:B------:R-:W-:Y:S04]  /*88470*/  LDS.128 R224, [R0+0x400] ;  /* 0x0004000000e07984 */ /* 0x000fe80000000c00 */
[----:B------:R-:W-:Y:S04]  /*88480*/  LDS.128 R220, [R252] ;  /* 0x00000000fcdc7984 */ /* 0x000fe80000000c00 */
[----:B------:R-:W-:Y:S04]  /*88490*/  LDS.128 R216, [R252+0x400] ;  /* 0x00040000fcd87984 */ /* 0x000fe80000000c00 */
[----:B------:R-:W-:Y:S06]  /*884a0*/  BAR.SYNC.DEFER_BLOCKING 0x0 ;  /* 0x0000000000007b1d */ /* 0x000fec0000010000 */
[----:B-1----:R1:W-:Y:S04]  /*884b0*/  STL.64 [R1+0x850], R16 ;  /* 0x0008501001007387 */ /* 0x0023e80000100a00 */
[----:B------:R1:W-:Y:S04]  /*884c0*/  STL.64 [R1+0x858], R18 ;  /* 0x0008581201007387 */ /* 0x0003e80000100a00 */
[----:B------:R-:W4:Y:S04]  /*884d0*/  LDL.LU R20, [R1+0x1b88] ;  /* 0x001b880001147983 */ /* 0x000f280000300800 */
[----:B------:R-:W4:Y:S04]  /*884e0*/  LDL.LU R21, [R1+0x1b8c] ;  /* 0x001b8c0001157983 */ /* 0x000f280000300800 */
[----:B------:R-:W4:Y:S04]  /*884f0*/  LDL.LU R22, [R1+0x1b68] ;  /* 0x001b680001167983 */ /* 0x000f280000300800 */
[----:B------:R-:W4:Y:S04]  /*88500*/  LDL.LU R23, [R1+0x1b6c] ;  /* 0x001b6c0001177983 */ /* 0x000f280000300800 */
[----:B-1----:R-:W4:Y:S04]  /*88510*/  LDL.LU R16, [R1+0x19b0] ;  /* 0x0019b00001107983 */ /* 0x002f280000300800 */
[----:B------:R-:W4:Y:S04]  /*88520*/  LDL.LU R17, [R1+0x19b4] ;  /* 0x0019b40001117983 */ /* 0x000f280000300800 */
[----:B------:R-:W4:Y:S04]  /*88530*/  LDL.LU R18, [R1+0x19a0] ;  /* 0x0019a00001127983 */ /* 0x000f280000300800 */
[----:B------:R-:W4:Y:S04]  /*88540*/  LDL.LU R19, [R1+0x19a4] ;  /* 0x0019a40001137983 */ /* 0x000f280000300800 */
[----:B--2---:R-:W-:Y:S04]  /*88550*/  STS.128 [R3], R12 ;  /* 0x0000000c03007388 */ /* 0x004fe80000000c00 */
[----:B---3--:R1:W-:Y:S04]  /*88560*/  STS.128 [R3+0x80], R4 ;  /* 0x0000800403007388 */ /* 0x0083e80000000c00 */
[----:B-1----:R-:W2:Y:S04]  /*88570*/  LDL.LU R4, [R1+0x19b8] ;  /* 0x0019b80001047983 */ /* 0x002ea80000300800 */
[----:B------:R-:W2:Y:S04]  /*88580*/  LDL.LU R5, [R1+0x19bc] ;  /* 0x0019bc0001057983 */ /* 0x000ea80000300800 */
[----:B------:R-:W2:Y:S04]  /*88590*/  LDL.LU R6, [R1+0x19a8] ;  /* 0x0019a80001067983 */ /* 0x000ea80000300800 */
[----:B------:R-:W2:Y:S04]  /*885a0*/  LDL.LU R7, [R1+0x19ac] ;  /* 0x0019ac0001077983 */ /* 0x000ea80000300800 */
[----:B----4-:R1:W-:Y:S04]  /*885b0*/  STS.128 [R3+0x100], R8 ;  /* 0x0001000803007388 */ /* 0x0103e80000000c00 */
        /* <DEDUP_REMOVED lines=8> */
[----:B------:R-:W-:Y:S04]  /*88640*/  STS.128 [R3+0x180], R20 ;  /* 0x0001801403007388 */ /* 0x000fe80000000c00 */
[----:B------:R-:W-:Y:S04]  /*88650*/  STS.128 [R3+0x200], R16 ;  /* 0x0002001003007388 */ /* 0x000fe80000000c00 */
[----:B--2---:R1:W-:Y:S04]  /*88660*/  STS.128 [R3+0x280], R4 ;  /* 0x0002800403007388 */ /* 0x0043e80000000c00 */
        /* <DEDUP_REMOVED lines=10> */
[----:B---3--:R-:W-:Y:S04]  /*88710*/  STS.128 [R3+0x300], R8 ;  /* 0x0003000803007388 */ /* 0x008fe80000000c00 */
[----:B------:R-:W3:Y:S04]  /*88720*/  LDL.LU R38, [R1+0x14a0] ;  /* 0x0014a00001267983 */ /* 0x000ee80000300800 */
[----:B----4-:R-:W-:Y:S04]  /*88730*/  STS.128 [R3+0x380], R12 ;  /* 0x0003800c03007388 */ /* 0x010fe80000000c00 */
[----:B------:R-:W3:Y:S04]  /*88740*/  LDL.LU R39, [R1+0x14a4] ;  /* 0x0014a40001277983 */ /* 0x000ee80000300800 */
[----:B------:R-:W-:Y:S06]  /*88750*/  BAR.SYNC.DEFER_BLOCKING 0x0 ;  /* 0x0000000000007b1d */ /* 0x000fec0000010000 */
[----:B------:R-:W4:Y:S04]  /*88760*/  LDL.LU R48, [R1+0x14c8] ;  /* 0x0014c80001307983 */ /* 0x000f280000300800 */
[----:B------:R-:W4:Y:S04]  /*88770*/  LDL.LU R49, [R1+0x14cc] ;  /* 0x0014cc0001317983 */ /* 0x000f280000300800 */
[----:B------:R-:W4:Y:S04]  /*88780*/  LDL.LU R50, [R1+0x14a8] ;  /* 0x0014a80001327983 */ /* 0x000f280000300800 */
[----:B------:R-:W4:Y:S04]  /*88790*/  LDL.LU R51, [R1+0x14ac] ;  /* 0x0014ac0001337983 */ /* 0x000f280000300800 */
[----:B------:R-:W4:Y:S04]  /*887a0*/  LDL.LU R44, [R1+0x1350] ;  /* 0x00135000012c7983 */ /* 0x000f280000300800 */
[----:B------:R-:W-:Y:S04]  /*887b0*/  LDS.128 R212, [R184] ;  /* 0x00000000b8d47984 */ /* 0x000fe80000000c00 */
        /* <DEDUP_REMOVED lines=8> */
[----:B------:R-:W4:Y:S04]  /*88840*/  LDL.LU R45, [R1+0x1354] ;  /* 0x00135400012d7983 */ /* 0x000f280000300800 */
[----:B------:R-:W4:Y:S04]  /*88850*/  LDL.LU R46, [R1+0x1340] ;  /* 0x00134000012e7983 */ /* 0x000f280000300800 */
[----:B------:R-:W4:Y:S04]  /*88860*/  LDL.LU R47, [R1+0x1344] ;  /* 0x00134400012f7983 */ /* 0x000f280000300800 */
[----:B--2---:R1:W-:Y:S04]  /*88870*/  STS.128 [R3], R4 ;  /* 0x0000000403007388 */ /* 0x0043e80000000c00 */
[----:B-1----:R-:W2:Y:S04]  /*88880*/  LDL.LU R4, [R1+0x1358] ;  /* 0x0013580001047983 */ /* 0x002ea80000300800 */
[----:B------:R-:W2:Y:S04]  /*88890*/  LDL.LU R5, [R1+0x135c] ;  /* 0x00135c0001057983 */ /* 0x000ea80000300800 */
[----:B------:R-:W2:Y:S04]  /*888a0*/  LDL.LU R6, [R1+0x1348] ;  /* 0x0013480001067983 */ /* 0x000ea80000300800 */
[----:B------:R-:W2:Y:S04]  /*888b0*/  LDL.LU R7, [R1+0x134c] ;  /* 0x00134c0001077983 */ /* 0x000ea80000300800 */
[----:B------:R-:W-:Y:S04]  /*888c0*/  STS.128 [R3+0x80], R40 ;  /* 0x0000802803007388 */ /* 0x000fe80000000c00 */
[----:B---3--:R1:W-:Y:S04]  /*888d0*/  STS.128 [R3+0x100], R36 ;  /* 0x0001002403007388 */ /* 0x0083e80000000c00 */
        /* <DEDUP_REMOVED lines=14> */
[----:B------:R-:W2:Y:S04]  /*889c0*/  LDL.LU R7, [R1+0xef4] ;  /* 0x000ef40001077983 */ /* 0x000ea80000300800 */
[----:B------:R-:W4:Y:S04]  /*889d0*/  LDL.LU R68, [R1+0xf08] ;  /* 0x000f080001447983 */ /* 0x000f280000300800 */
[----:B------:R-:W4:Y:S04]  /*889e0*/  LDL.LU R69, [R1+0xf0c] ;  /* 0x000f0c0001457983 */ /* 0x000f280000300800 */
[----:B---3--:R-:W-:Y:S04]  /*889f0*/  STS.128 [R3+0x300], R36 ;  /* 0x0003002403007388 */ /* 0x008fe80000000c00 */
[----:B------:R-:W4:Y:S04]  /*88a00*/  LDL.LU R70, [R1+0xef8] ;  /* 0x000ef80001467983 */ /* 0x000f280000300800 */
[----:B------:R-:W4:Y:S04]  /*88a10*/  LDL.LU R71, [R1+0xefc] ;  /* 0x000efc0001477983 */ /* 0x000f280000300800 */
[----:B------:R-:W3:Y:S04]  /*88a20*/  LDL.LU R72, [R1+0x840] ;  /* 0x0008400001487983 */ /* 0x000ee80000300800 */
[----:B------:R-:W-:Y:S04]  /*88a30*/  STS.128 [R3+0x380], R40 ;  /* 0x0003802803007388 */ /* 0x000fe80000000c00 */
[----:B------:R-:W-:Y:S06]  /*88a40*/  BAR.SYNC.DEFER_BLOCKING 0x0 ;  /* 0x0000000000007b1d */ /* 0x000fec0000010000 */
[----:B------:R-:W3:Y:S04]  /*88a50*/  LDL.LU R73, [R1+0x844] ;  /* 0x0008440001497983 */ /* 0x000ee80000300800 */
[----:B------:R-:W3:Y:S04]  /*88a60*/  LDL.LU R74, [R1+0x830] ;  /* 0x00083000014a7983 */ /* 0x000ee80000300800 */
[----:B------:R-:W3:Y:S04]  /*88a70*/  LDL.LU R75, [R1+0x834] ;  /* 0x00083400014b7983 */ /* 0x000ee80000300800 */
[----:B------:R-:W3:Y:S04]  /*88a80*/  LDL.LU R80, [R1+0x848] ;  /* 0x0008480001507983 */ /* 0x000ee80000300800 */
[----:B------:R-:W3:Y:S04]  /*88a90*/  LDL.LU R81, [R1+0x84c] ;  /* 0x00084c0001517983 */ /* 0x000ee80000300800 */
        /* <DEDUP_REMOVED lines=19> */
[----:B------:R-:W2:Y:S04]  /*88bd0*/  LDL.LU R7, [R1+0x126c] ;  /* 0x00126c0001077983 */ /* 0x000ea80000300800 */
[----:B----4-:R1:W-:Y:S04]  /*88be0*/  STS.128 [R3+0x80], R68 ;  /* 0x0000804403007388 */ /* 0x0103e80000000c00 */
[----:B-1----:R-:W4:Y:S04]  /*88bf0*/  LDL.LU R68, [R1+0xd90] ;  /* 0x000d900001447983 */ /* 0x002f280000300800 */
[----:B------:R-:W4:Y:S04]  /*88c00*/  LDL.LU R69, [R1+0xd94] ;  /* 0x000d940001457983 */ /* 0x000f280000300800 */
[----:B------:R-:W4:Y:S04]  /*88c10*/  LDL.LU R70, [R1+0xd80] ;  /* 0x000d800001467983 */ /* 0x000f280000300800 */
[----:B---3--:R1:W-:Y:S04]  /*88c20*/  STS.128 [R3+0x100], R72 ;  /* 0x0001004803007388 */ /* 0x0083e80000000c00 */
[----:B------:R-:W4:Y:S04]  /*88c30*/  LDL.LU R71, [R1+0xd84] ;  /* 0x000d840001477983 */ /* 0x000f280000300800 */
[----:B-1----:R-:W3:Y:S04]  /*88c40*/  LDL.LU R72, [R1+0xd98] ;  /* 0x000d980001487983 */ /* 0x002ee80000300800 */
[----:B------:R-:W3:Y:S04]  /*88c50*/  LDL.LU R73, [R1+0xd9c] ;  /* 0x000d9c0001497983 */ /* 0x000ee80000300800 */
[----:B------:R-:W3:Y:S04]  /*88c60*/  LDL.LU R74, [R1+0xd88] ;  /* 0x000d8800014a7983 */ /* 0x000ee80000300800 */
[----:B------:R-:W3:Y:S04]  /*88c70*/  LDL.LU R75, [R1+0xd8c] ;  /* 0x000d8c00014b7983 */ /* 0x000ee80000300800 */
        /* <DEDUP_REMOVED lines=15> */
[----:B----4-:R-:W-:Y:S04]  /*88d70*/  STS.128 [R3+0x300], R68 ;  /* 0x0003004403007388 */ /* 0x010fe80000000c00 */
[----:B---3--:R-:W-:Y:S04]  /*88d80*/  STS.128 [R3+0x380], R72 ;  /* 0x0003804803007388 */ /* 0x008fe80000000c00 */
[----:B------:R-:W-:Y:S06]  /*88d90*/  BAR.SYNC.DEFER_BLOCKING 0x0 ;  /* 0x0000000000007b1d */ /* 0x000fec0000010000 */
[----:B------:R-:W3:Y:S04]  /*88da0*/  LDL.LU R112, [R1+0x2458] ;  /* 0x0024580001707983 */ /* 0x000ee80000300800 */
[----:B------:R-:W3:Y:S04]  /*88db0*/  LDL.LU R113, [R1+0x245c] ;  /* 0x00245c0001717983 */ /* 0x000ee80000300800 */
[----:B------:R-:W3:Y:S04]  /*88dc0*/  LDL.LU R114, [R1+0x2448] ;  /* 0x0024480001727983 */ /* 0x000ee80000300800 */
[----:B------:R-:W3:Y:S04]  /*88dd0*/  LDL.LU R115, [R1+0x244c] ;  /* 0x00244c0001737983 */ /* 0x000ee80000300800 */
        /* <DEDUP_REMOVED lines=18> */
[----:B------:R1:W-:Y:S04]  /*88f00*/  STS.128 [R3+0x80], R100 ;  /* 0x0000806403007388 */ /* 0x0003e80000000c00 */
[----:B------:R3:W-:Y:S04]  /*88f10*/  STS.128 [R3+0x100], R104 ;  /* 0x0001006803007388 */ /* 0x0007e80000000c00 */
[----:B-1----:R-:W2:Y:S04]  /*88f20*/  LDL.LU R100, [R1+0x2030] ;  /* 0x0020300001647983 */ /* 0x002ea80000300800 */
[----:B------:R-:W2:Y:S04]  /*88f30*/  LDL.LU R101, [R1+0x2034] ;  /* 0x0020340001657983 */ /* 0x000ea80000300800 */
[----:B------:R-:W2:Y:S04]  /*88f40*/  LDL.LU R102, [R1+0x2020] ;  /* 0x0020200001667983 */ /* 0x000ea80000300800 */
[----:B------:R-:W2:Y:S04]  /*88f50*/  LDL.LU R103, [R1+0x2024] ;  /* 0x0020240001677983 */ /* 0x000ea80000300800 */
[----:B---3--:R-:W3:Y:S04]  /*88f60*/  LDL.LU R104, [R1+0x2038] ;  /* 0x0020380001687983 */ /* 0x008ee80000300800 */
[----:B------:R-:W3:Y:S04]  /*88f70*/  LDL.LU R105, [R1+0x203c] ;  /* 0x00203c0001697983 */ /* 0x000ee80000300800 */
[----:B------:R-:W3:Y:S04]  /*88f80*/  LDL.LU R106, [R1+0x2028] ;  /* 0x00202800016a7983 */ /* 0x000ee80000300800 */
[----:B------:R-:W3:Y:S04]  /*88f90*/  LDL.LU R107, [R1+0x202c] ;  /* 0x00202c00016b7983 */ /* 0x000ee80000300800 */
[----:B------:R-:W-:Y:S04]  /*88fa0*/  STS.128 [R3+0x180], R112 ;  /* 0x0001807003007388 */ /* 0x000fe80000000c00 */
[----:B----4-:R-:W-:Y:S04]  /*88fb0*/  STS.128 [R3+0x200], R108 ;  /* 0x0002006c03007388 */ /* 0x010fe80000000c00 */
[----:B--2---:R1:W-:Y:S04]  /*88fc0*/  STS.128 [R3+0x280], R4 ;  /* 0x0002800403007388 */ /* 0x0043e80000000c00 */
[----:B-1----:R-:W2:Y:S04]  /*88fd0*/  LDL.LU R4, [R1+0x1da0] ;  /* 0x001da00001047983 */ /* 0x002ea80000300800 */
[----:B------:R-:W2:Y:S04]  /*88fe0*/  LDL.LU R5, [R1+0x1da4] ;  /* 0x001da40001057983 */ /* 0x000ea80000300800 */
[----:B------:R-:W2:Y:S04]  /*88ff0*/  LDL.LU R6, [R1+0x1d90] ;  /* 0x001d900001067983 */ /* 0x000ea80000300800 */
[----:B------:R-:W2:Y:S04]  /*89000*/  LDL.LU R7, [R1+0x1d94] ;  /* 0x001d940001077983 */ /* 0x000ea80000300800 */
[----:B------:R-:W4:Y:S04]  /*89010*/  LDL.LU R132, [R1+0x1da8] ;  /* 0x001da80001847983 */ /* 0x000f280000300800 */
[----:B------:R-:W4:Y:S04]  /*89020*/  LDL.LU R133, [R1+0x1dac] ;  /* 0x001dac0001857983 */ /* 0x000f280000300800 */
[----:B------:R-:W-:Y:S04]  /*89030*/  STS.128 [R3+0x300], R100 ;  /* 0x0003006403007388 */ /* 0x000fe80000000c00 */
[----:B------:R-:W4:Y:S04]  /*89040*/  LDL.LU R134, [R1+0x1d98] ;  /* 0x001d980001867983 */ /* 0x000f280000300800 */
[----:B---3--:R-:W-:Y:S04]  /*89050*/  STS.128 [R3+0x380], R104 ;  /* 0x0003806803007388 */ /* 0x008fe80000000c00 */
[----:B------:R-:W4:Y:S04]  /*89060*/  LDL.LU R135, [R1+0x1d9c] ;  /* 0x001d9c0001877983 */ /* 0x000f280000300800 */
[----:B------:R-:W3:Y:S04]  /*89070*/  LDL.LU R136, [R1+0x1b50] ;  /* 0x001b500001887983 */ /* 0x000ee80000300800 */
[----:B------:R-:W-:Y:S06]  /*89080*/  BAR.SYNC.DEFER_BLOCKING 0x0 ;  /* 0x0000000000007b1d */ /* 0x000fec0000010000 */
[----:B------:R-:W3:Y:S04]  /*89090*/  LDL.LU R137, [R1+0x1b54] ;  /* 0x001b540001897983 */ /* 0x000ee80000300800 */
[----:B------:R-:W3:Y:S04]  /*890a0*/  LDL.LU R138, [R1+0x1b40] ;  /* 0x001b4000018a7983 */ /* 0x000ee80000300800 */
[----:B------:R-:W3:Y:S04]  /*890b0*/  LDL.LU R139, [R1+0x1b44] ;  /* 0x001b4400018b7983 */ /* 0x000ee80000300800 */
[----:B------:R-:W1:Y:S04]  /*890c0*/  LDS.128 R104, [R0+0x400] ;  /* 0x0004000000687984 */ /* 0x000e680000000c00 */
[----:B------:R-:W1:Y:S04]  /*890d0*/  LDS.128 R100, [R252+0x400] ;  /* 0x00040000fc647984 */ /* 0x000e680000000c00 */
[----:B------:R-:W-:Y:S04]  /*890e0*/  LDS.128 R128, [R184] ;  /* 0x00000000b8807984 */ /* 0x000fe80000000c00 */
[----:B------:R-:W-:Y:S04]  /*890f0*/  LDS.128 R112, [R184+0x400] ;  /* 0x00040000b8707984 */ /* 0x000fe80000000c00 */
[----:B------:R-:W-:Y:S04]  /*89100*/  LDS.128 R124, [R2] ;  /* 0x00000000027c7984 */ /* 0x000fe80000000c00 */
[----:B------:R-:W-:Y:S04]  /*89110*/  LDS.128 R108, [R2+0x400] ;  /* 0x00040000026c7984 */ /* 0x000fe80000000c00 */
[----:B------:R-:W-:Y:S04]  /*89120*/  LDS.128 R116, [R0] ;  /* 0x0000000000747984 */ /* 0x000fe80000000c00 */
[----:B------:R-:W-:Y:S04]  /*89130*/  LDS.128 R120, [R252] ;  /* 0x00000000fc787984 */ /* 0x000fe80000000c00 */
[----:B------:R-:W-:Y:S06]  /*89140*/  BAR.SYNC.DEFER_BLOCKING 0x0 ;  /* 0x0000000000007b1d */ /* 0x000fec0000010000 */
[----:B-1----:R-:W-:Y:S04]  /*89150*/  STL [R1+0x3a08], R107 ;  /* 0x003a086b01007387 */ /* 0x002fe80000100800 */
[----:B------:R-:W-:Y:S04]  /*89160*/  STL [R1+0x39fc], R103 ;  /* 0x0039fc6701007387 */ /* 0x000fe80000100800 */
        /* <DEDUP_REMOVED lines=41> */
[----:B------:R-:W1:Y:S04]  /*89400*/  LDS.128 R144, [R252+0x400] ;  /* 0x00040000fc907984 */ /* 0x000e680000000c00 */
[----:B------:R-:W3:Y:S04]  /*89410*/  LDS.128 R160, [R184] ;  /* 0x00000000b8a07984 */ /* 0x000ee80000000c00 */
[----:B------:R-:W-:Y:S04]  /*89420*/  LDS.128 R132, [R184+0x400] ;  /* 0x00040000b8847984 */ /* 0x000fe80000000c00 */
[----:B------:R-:W-:Y:S04]  /*89430*/  LDS.128 R156, [R2] ;  /* 0x00000000029c7984 */ /* 0x000fe80000000c00 */
[----:B------:R-:W-:Y:S04]  /*89440*/  LDS.128 R148, [R2+0x400] ;  /* 0x0004000002947984 */ /* 0x000fe80000000c00 */
[----:B------:R-:W-:Y:S04]  /*89450*/  LDS.128 R136, [R0] ;  /* 0x0000000000887984 */ /* 0x000fe80000000c00 */
[----:B------:R-:W-:Y:S04]  /*89460*/  LDS.128 R140, [R0+0x400] ;  /* 0x00040000008c7984 */ /* 0x000fe80000000c00 */
[----:B------:R-:W-:Y:S04]  /*89470*/  LDS.128 R152, [R252] ;  /* 0x00000000fc987984 */ /* 0x000fe80000000c00 */
[----:B------:R-:W-:Y:S06]  /*89480*/  BAR.SYNC.DEFER_BLOCKING 0x0 ;  /* 0x0000000000007b1d */ /* 0x000fec0000010000 */
[----:B-1----:R-:W-:Y:S04]  /*89490*/  STL [R1+0x3a04], R146 ;  /* 0x003a049201007387 */ /* 0x002fe80000100800 */
[----:B------:R-:W-:Y:S04]  /*894a0*/  STL [R1+0x3a00], R147 ;  /* 0x003a009301007387 */ /* 0x000fe80000100800 */
[----:B------:R-:W4:Y:S04]  /*894b0*/  LDL.LU R176, [R1+0x1498] ;  /* 0x0014980001b07983 */ /* 0x000f280000300800 */
[----:B------:R-:W4:Y:S04]  /*894c0*/  LDL.LU R177, [R1+0x149c] ;  /* 0x00149c0001b17983 */ /* 0x000f280000300800 */
[----:B------:R-:W4:Y:S04]  /*894d0*/  LDL.LU R178, [R1+0x1478] ;  /* 0x0014780001b27983 */ /* 0x000f280000300800 */
[----:B------:R-:W4:Y:S04]  /*894e0*/  LDL.LU R179, [R1+0x147c] ;  /* 0x00147c0001b37983 */ /* 0x000f280000300800 */
        /* <DEDUP_REMOVED lines=8> */
[----:B------:R1:W-:Y:S04]  /*89570*/  STS.128 [R3+0x80], R164 ;  /* 0x000080a403007388 */ /* 0x0003e80000000c00 */
[----:B------:R-:W2:Y:S04]  /*89580*/  LDL.LU R7, [R1+0x132c] ;  /* 0x00132c0001077983 */ /* 0x000ea80000300800 */
[----:B------:R1:W-:Y:S04]  /*89590*/  STS.128 [R3+0x100], R168 ;  /* 0x000100a803007388 */ /* 0x0003e80000000c00 */
        /* <DEDUP_REMOVED lines=10> */
[----:B--2---:R1:W-:Y:S04]  /*89640*/  STS.128 [R3+0x280], R4 ;  /* 0x0002800403007388 */ /* 0x0043e80000000c00 */
[----:B-1----:R-:W2:Y:S04]  /*89650*/  LDL.LU R4, [R1+0xee0] ;  /* 0x000ee00001047983 */ /* 0x002ea80000300800 */
[----:B------:R-:W2:Y:S04]  /*89660*/  LDL.LU R5, [R1+0xee4] ;  /* 0x000ee40001057983 */ /* 0x000ea80000300800 */
[----:B------:R-:W-:Y:S04]  /*89670*/  STS.128 [R3+0x300], R164 ;  /* 0x000300a403007388 */ /* 0x000fe80000000c00 */
[----:B------:R-:W2:Y:S04]  /*89680*/  LDL.LU R6, [R1+0x7c0] ;  /* 0x0007c00001067983 */ /* 0x000ea80000300800 */
[----:B------:R-:W2:Y:S04]  /*89690*/  LDL.LU R7, [R1+0x7c4] ;  /* 0x0007c40001077983 */ /* 0x000ea80000300800 */
        /* <DEDUP_REMOVED lines=28> */
[----:B--2---:R2:W-:Y:S04]  /*89860*/  STS.128 [R3], R4 ;  /* 0x0000000403007388 */ /* 0x0045e80000000c00 */
[----:B--2---:R-:W2:Y:S04]  /*89870*/  LDL.LU R4, [R1+0x12a8] ;  /* 0x0012a80001047983 */ /* 0x004ea80000300800 */
[----:B------:R-:W2:Y:S04]  /*89880*/  LDL.LU R5, [R1+0x12ac] ;  /* 0x0012ac0001057983 */ /* 0x000ea80000300800 */
[----:B------:R-:W2:Y:S04]  /*89890*/  LDL.LU R146, [R1+0x127c] ;  /* 0x00127c0001927983 */ /* 0x000ea80000300800 */
[----:B------:R-:W2:Y:S04]  /*898a0*/  LDL.LU R6, [R1+0x1298] ;  /* 0x0012980001067983 */ /* 0x000ea80000300800 */
[----:B------:R-:W2:Y:S04]  /*898b0*/  LDL.LU R7, [R1+0x129c] ;  /* 0x00129c0001077983 */ /* 0x000ea80000300800 */
[----:B---3--:R-:W-:Y:S04]  /*898c0*/  STS.128 [R3+0x80], R168 ;  /* 0x000080a803007388 */ /* 0x008fe80000000c00 */
[----:B----4-:R3:W-:Y:S04]  /*898d0*/  STS.128 [R3+0x100], R164 ;  /* 0x000100a403007388 */ /* 0x0107e80000000c00 */
[----:B---3--:R-:W3:Y:S04]  /*898e0*/  LDL.LU R164, [R1+0xd70] ;  /* 0x000d700001a47983 */ /* 0x008ee80000300800 */
[----:B------:R-:W3:Y:S04]  /*898f0*/  LDL.LU R165, [R1+0xd74] ;  /* 0x000d740001a57983 */ /* 0x000ee80000300800 */
[----:B------:R-:W3:Y:S04]  /*89900*/  LDL.LU R166, [R1+0xd60] ;  /* 0x000d600001a67983 */ /* 0x000ee80000300800 */
[----:B------:R-:W3:Y:S04]  /*89910*/  LDL.LU R167, [R1+0xd64] ;  /* 0x000d640001a77983 */ /* 0x000ee80000300800 */
[----:B------:R-:W-:Y:S04]  /*89920*/  STS.128 [R3+0x180], R172 ;  /* 0x000180ac03007388 */ /* 0x000fe80000000c00 */
[----:B------:R-:W4:Y:S04]  /*89930*/  LDL.LU R168, [R1+0xd78] ;  /* 0x000d780001a87983 */ /* 0x000f280000300800 */
[----:B------:R1:W-:Y:S04]  /*89940*/  STS.128 [R3+0x200], R176 ;  /* 0x000200b003007388 */ /* 0x0003e80000000c00 */
[----:B------:R-:W4:Y:S04]  /*89950*/  LDL.LU R169, [R1+0xd7c] ;  /* 0x000d7c0001a97983 */ /* 0x000f280000300800 */
        /* <DEDUP_REMOVED lines=15> */
[----:B--2---:R-:W-:-:S03]  /*89a50*/  IMAD R0, R146, c[0x0][0x194], RZ ;  /* 0x0000650092007a24 */ /* 0x004fc600078e02ff */
[----:B------:R1:W-:Y:S02]  /*89a60*/  STS.128 [R3+0x280], R4 ;  /* 0x0002800403007388 */ /* 0x0003e40000000c00 */
[----:B-1----:R-:W-:Y:S02]  /*89a70*/  IMAD.MOV.U32 R5, RZ, RZ, c[0x0][0x194] ;  /* 0x00006500ff057624 */ /* 0x002fe400078e00ff */
[----:B---3--:R-:W-:Y:S04]  /*89a80*/  STS.128 [R3+0x300], R164 ;  /* 0x000300a403007388 */ /* 0x008fe80000000c00 */
[----:B----4-:R1:W-:Y:S02]  /*89a90*/  STS.128 [R3+0x380], R168 ;  /* 0x000380a803007388 */ /* 0x0103e40000000c00 */
[----:B-1----:R-:W-:-:S02]  /*89aa0*/  IMAD R3, R5, 0x40, R0 ;  /* 0x0000004005037824 */ /* 0x002fc400078e0200 */
[----:B------:R-:W-:Y:S03]  /*89ab0*/  BAR.SYNC.DEFER_BLOCKING 0x0 ;  /* 0x0000000000007b1d */ /* 0x000fe60000010000 */
[----:B------:R-:W-:Y:S01]  /*89ac0*/  LEA R6, P6, R3, c[0x0][0x170], 0x2 ;  /* 0x00005c0003067a11 */ /* 0x000fe200078c10ff */
[----:B------:R-:W-:-:S03]  /*89ad0*/  IMAD R2, R5, 0x40, R3 ;  /* 0x0000004005027824 */ /* 0x000fc600078e0203 */
[----:B------:R-:W-:Y:S02]  /*89ae0*/  LEA.HI.X.SX32 R7, R3, c[0x0][0x174], 0x2, P6 ;  /* 0x00005d0003077a11 */ /* 0x000fe400030f16ff */
[----:B------:R-:W2:Y:S01]  /*89af0*/  LDL.LU R3, [R1+0x6a0] ;  /* 0x0006a00001037983 */ /* 0x000ea20000300800 */
[----:B------:R-:W-:Y:S02]  /*89b00*/  ISETP.GE.AND P2, PT, R146, c[0x0][0x178], PT ;  /* 0x00005e0092007a0c */ /* 0x000fe40003f46270 */
[C---:B------:R-:W-:Y:S02]  /*89b10*/  LEA R164, P5, R0.reuse, c[0x0][0x170], 0x2 ;  /* 0x00005c0000a47a11 */ /* 0x040fe400078a10ff */
[C---:B------:R-:W-:Y:S01]  /*89b20*/  ISETP.LT.AND P2, PT, R107.reuse, c[0x0][0x17c], !P2 ;  /* 0x00005f006b007a0c */ /* 0x040fe20005741270 */
[----:B------:R-:W-:Y:S01]  /*89b30*/  IMAD R174, R107, c[0x0][0x198], RZ ;  /* 0x000066006bae7a24 */ /* 0x000fe200078e02ff */
[----:B------:R-:W-:Y:S01]  /*89b40*/  LEA.HI.X.SX32 R165, R0, c[0x0][0x174], 0x2, P5 ;  /* 0x00005d0000a57a11 */ /* 0x000fe200028f16ff */
[----:B------:R-:W-:Y:S01]  /*89b50*/  IMAD R0, R5, 0x40, R2 ;  /* 0x0000004005007824 */ /* 0x000fe200078e0202 */
[----:B------:R-:W-:-:S02]  /*89b60*/  ISETP.GE.AND P3, PT, R107, c[0x0][0x17c], PT ;  /* 0x00005f006b007a0c */ /* 0x000fc40003f66270 */
[----:B------:R-:W-:Y:S01]  /*89b70*/  LEA R4, P6, R2, c[0x0][0x170], 0x2 ;  /* 0x00005c0002047a11 */ /* 0x000fe200078c10ff */
[----:B------:R-:W-:Y:S01]  /*89b80*/  IMAD.WIDE R166, R174, 0x4, R164 ;  /* 0x00000004aea67825 */ /* 0x000fe200078e02a4 */
[----:B------:R-:W-:Y:S02]  /*89b90*/  ISETP.LT.AND P4, PT, R178, c[0x0][0x178], !P3 ;  /* 0x00005e00b2007a0c */ /* 0x000fe40005f81270 */
[----:B------:R-:W-:Y:S02]  /*89ba0*/  ISETP.LT.AND P5, PT, R103, c[0x0][0x178], !P3 ;  /* 0x00005e0067007a0c */ /* 0x000fe40005fa1270 */
[----:B------:R-:W-:Y:S02]  /*89bb0*/  ISETP.LT.AND P3, PT, R147, c[0x0][0x178], !P3 ;  /* 0x00005e0093007a0c */ /* 0x000fe40005f61270 */
[----:B------:R-:W-:Y:S02]  /*89bc0*/  LEA.HI.X.SX32 R5, R2, c[0x0][0x174], 0x2, P6 ;  /* 0x00005d0002057a11 */ /* 0x000fe400030f16ff */
[----:B------:R-:W-:Y:S01]  /*89bd0*/  LEA R2, P6, R0, c[0x0][0x170], 0x2 ;  /* 0x00005c0000027a11 */ /* 0x000fe200078c10ff */
[----:B------:R-:W-:-:S04]  /*89be0*/  IMAD.WIDE R168, R174, 0x4, R6 ;  /* 0x00000004aea87825 */ /* 0x000fc800078e0206 */
[----:B------:R-:W-:Y:S01]  /*89bf0*/  IMAD.WIDE R170, R174, 0x4, R4 ;  /* 0x00000004aeaa7825 */ /* 0x000fe200078e0204 */
[----:B--2---:R1:W-:Y:S04]  /*89c00*/  @P2 STG.E [R166.64], R3 ;  /* 0x00000003a6002986 */ /* 0x0043e8000c101904 */
[----:B------:R-:W-:Y:S01]  /*89c10*/  @P3 STG.E [R168.64], R172 ;  /* 0x000000aca8003986 */ /* 0x000fe2000c101904 */
[----:B-1----:R-:W-:-:S03]  /*89c20*/  LEA.HI.X.SX32 R3, R0, c[0x0][0x174], 0x2, P6 ;  /* 0x00005d0000037a11 */ /* 0x002fc600030f16ff */
[----:B------:R-:W-:Y:S02]  /*89c30*/  @P5 STG.E [R170.64], R173 ;  /* 0x000000adaa005986 */ /* 0x000fe4000c101904 */
[----:B------:R-:W-:-:S05]  /*89c40*/  IMAD.WIDE R166, R174, 0x4, R2 ;  /* 0x00000004aea67825 */ /* 0x000fca00078e0202 */
[----:B------:R1:W-:Y:S04]  /*89c50*/  @P4 STG.E [R166.64], R248 ;  /* 0x000000f8a6004986 */ /* 0x0003e8000c101904 */
[----:B-1----:R-:W2:Y:S01]  /*89c60*/  LDL.LU R248, [R1+0x6a4] ;  /* 0x0006a40001f87983 */ /* 0x002ea20000300800 */
[----:B------:R-:W-:Y:S02]  /*89c70*/  ISETP.LT.AND P3, PT, R146, c[0x0][0x178], !P1 ;  /* 0x00005e0092007a0c */ /* 0x000fe40004f61270 */
[----:B------:R-:W-:Y:S02]  /*89c80*/  ISETP.LT.AND P2, PT, R147, c[0x0][0x178], !P1 ;  /* 0x00005e0093007a0c */ /* 0x000fe40004f41270 */
[----:B------:R-:W-:Y:S02]  /*89c90*/  ISETP.LT.AND P5, PT, R103, c[0x0][0x178], !P1 ;  /* 0x00005e0067007a0c */ /* 0x000fe40004fa1270 */
[----:B------:R-:W-:-:S05]  /*89ca0*/  IADD3 R174, R174, c[0x0][0x198], RZ ;  /* 0x00006600aeae7a10 */ /* 0x000fca0007ffe0ff */
[----:B------:R-:W-:-:S04]  /*89cb0*/  IMAD.WIDE R172, R174, 0x4, R164 ;  /* 0x00000004aeac7825 */ /* 0x000fc800078e02a4 */
[----:B------:R-:W-:-:S04]  /*89cc0*/  IMAD.WIDE R170, R174, 0x4, R6 ;  /* 0x00000004aeaa7825 */ /* 0x000fc800078e0206 */
[----:B------:R-:W-:Y:S01]  /*89cd0*/  IMAD.WIDE R168, R174, 0x4, R4 ;  /* 0x00000004aea87825 */ /* 0x000fe200078e0204 */
[----:B------:R-:W-:Y:S02]  /*89ce0*/  IADD3 R0, R107, 0x3, RZ ;  /* 0x000000036b007810 */ /* 0x000fe40007ffe0ff */
[----:B------:R-:W-:Y:S02]  /*89cf0*/  ISETP.LT.AND P1, PT, R178, c[0x0][0x178], !P1 ;  /* 0x00005e00b2007a0c */ /* 0x000fe40004f21270 */
[----:B------:R-:W-:Y:S02]  /*89d00*/  ISETP.LT.AND P6, PT, R146, c[0x0][0x178], !P0 ;  /* 0x00005e0092007a0c */ /* 0x000fe400047c1270 */
[----:B------:R-:W-:Y:S02]  /*89d10*/  ISETP.GE.AND P4, PT, R0, c[0x0][0x17c], PT ;  /* 0x00005f0000007a0c */ /* 0x000fe40003f86270 */
[C---:B------:R-:W-:Y:S01]  /*89d20*/  IADD3 R0, R174.reuse, c[0x0][0x198], RZ ;  /* 0x00006600ae007a10 */ /* 0x040fe20007ffe0ff */
[----:B------:R-:W-:Y:S01]  /*89d30*/  IMAD.WIDE R166, R174, 0x4, R2 ;  /* 0x00000004aea67825 */ /* 0x000fe200078e0202 */
[----:B--2---:R-:W-:Y:S04]  /*89d40*/  @P3 STG.E [R172.64], R248 ;  /* 0x000000f8ac003986 */ /* 0x004fe8000c101904 */
[----:B------:R1:W-:Y:S04]  /*89d50*/  @P2 STG.E [R170.64], R247 ;  /* 0x000000f7aa002986 */ /* 0x0003e8000c101904 */
[----:B------:R2:W-:Y:S04]  /*89d60*/  @P5 STG.E [R168.64], R244 ;  /* 0x000000f4a8005986 */ /* 0x0005e8000c101904 */
[----:B-1----:R-:W3:Y:S04]  /*89d70*/  LDL.LU R247, [R1+0x74] ;  /* 0x0000740001f77983 */ /* 0x002ee80000300800 */
[----:B--2---:R-:W2:Y:S01]  /*89d80*/  LDL.LU R244, [R1+0x14] ;  /* 0x0000140001f47983 */ /* 0x004ea20000300800 */
[----:B------:R-:W-:Y:S01]  /*89d90*/  IMAD.WIDE R172, R0, 0x4, R164 ;  /* 0x0000000400ac7825 */ /* 0x000fe200078e02a4 */
[----:B------:R-:W-:-:S02]  /*89da0*/  ISETP.LT.AND P2, PT, R147, c[0x0][0x178], !P0 ;  /* 0x00005e0093007a0c */ /* 0x000fc40004741270 */
[----:B------:R1:W-:Y:S01]  /*89db0*/  @P1 STG.E [R166.64], R249 ;  /* 0x000000f9a6001986 */ /* 0x0003e2000c101904 */
[----:B------:R-:W-:Y:S02]  /*89dc0*/  ISETP.LT.AND P3, PT, R103, c[0x0][0x178], !P0 ;  /* 0x00005e0067007a0c */ /* 0x000fe40004761270 */
[----:B------:R-:W-:Y:S01]  /*89dd0*/  ISETP.LT.AND P0, PT, R178, c[0x0][0x178], !P0 ;  /* 0x00005e00b2007a0c */ /* 0x000fe20004701270 */
[----:B------:R4:W-:Y:S01]  /*89de0*/  @P6 STG.E [R172.64], R176 ;  /* 0x000000b0ac006986 */ /* 0x0009e2000c101904 */
[----:B------:R-:W-:Y:S02]  /*89df0*/  ISETP.LT.AND P6, PT, R146, c[0x0][0x178], !P4 ;  /* 0x00005e0092007a0c */ /* 0x000fe400067c1270 */
[----:B------:R-:W-:Y:S01]  /*89e00*/  ISETP.LT.AND P5, PT, R147, c[0x0][0x178], !P4 ;  /* 0x00005e0093007a0c */ /* 0x000fe200067a1270 */
[C---:B------:R-:W-:Y:S01]  /*89e10*/  IMAD.WIDE R168, R0.reuse, 0x4, R6 ;  /* 0x0000000400a87825 */ /* 0x040fe200078e0206 */
[C---:B------:R-:W-:Y:S02]  /*89e20*/  IADD3 R174, R0.reuse, c[0x0][0x198], RZ ;  /* 0x0000660000ae7a10 */ /* 0x040fe40007ffe0ff */
[----:B-1----:R-:W-:Y:S01]  /*89e30*/  IADD3 R166, R107, 0x4, RZ ;  /* 0x000000046ba67810 */ /* 0x002fe20007ffe0ff */
[----:B------:R-:W-:-:S03]  /*89e40*/  IMAD.WIDE R170, R0, 0x4, R2 ;  /* 0x0000000400aa7825 */ /* 0x000fc600078e0202 */
[----:B------:R-:W-:Y:S01]  /*89e50*/  ISETP.GE.AND P1, PT, R166, c[0x0][0x17c], PT ;  /* 0x00005f00a6007a0c */ /* 0x000fe20003f26270 */
[----:B------:R-:W-:Y:S01]  /*89e60*/  IMAD.WIDE R166, R0, 0x4, R4 ;  /* 0x0000000400a67825 */ /* 0x000fe200078e0204 */
[----:B------:R1:W-:Y:S03]  /*89e70*/  @P2 STG.E [R168.64], R177 ;  /* 0x000000b1a8002986 */ /* 0x0003e6000c101904 */
[C---:B----4-:R-:W-:Y:S01]  /*89e80*/  IMAD.WIDE R172, R174.reuse, 0x4, R164 ;  /* 0x00000004aeac7825 */ /* 0x050fe200078e02a4 */
[----:B------:R4:W-:Y:S04]  /*89e90*/  @P3 STG.E [R166.64], R179 ;  /* 0x000000b3a6003986 */ /* 0x0009e8000c101904 */
[----:B------:R-:W2:Y:S01]  /*89ea0*/  LDL.LU R176, [R1+0x6d0] ;  /* 0x0006d00001b07983 */ /* 0x000ea20000300800 */
[----:B-1----:R-:W-:-:S03]  /*89eb0*/  IMAD.WIDE R168, R174, 0x4, R6 ;  /* 0x00000004aea87825 */ /* 0x002fc600078e0206 */
[----:B------:R1:W-:Y:S01]  /*89ec0*/  @P0 STG.E [R170.64], R175 ;  /* 0x000000afaa000986 */ /* 0x0003e2000c101904 */
[----:B------:R-:W-:-:S03]  /*89ed0*/  IADD3 R0, R174, c[0x0][0x198], RZ ;  /* 0x00006600ae007a10 */ /* 0x000fc60007ffe0ff */
[----:B----4-:R-:W4:Y:S01]  /*89ee0*/  LDL.LU R179, [R1+0x680] ;  /* 0x0006800001b37983 */ /* 0x010f220000300800 */
[----:B------:R-:W-:-:S03]  /*89ef0*/  IMAD.WIDE R166, R174, 0x4, R4 ;  /* 0x00000004aea67825 */ /* 0x000fc600078e0204 */
[----:B------:R1:W-:Y:S04]  /*89f00*/  @P6 STG.E [R172.64], R246 ;  /* 0x000000f6ac006986 */ /* 0x0003e8000c101904 */
[----:B-1----:R-:W4:Y:S04]  /*89f10*/  LDL.LU R175, [R1+0x50] ;  /* 0x0000500001af7983 */ /* 0x002f280000300800 */
[----:B------:R1:W-:Y:S04]  /*89f20*/  @P5 STG.E [R168.64], R245 ;  /* 0x000000f5a8005986 */ /* 0x0003e8000c101904 */
[----:B------:R-:W4:Y:S01]  /*89f30*/  LDL.LU R246, [R1+0x724] ;  /* 0x0007240001f67983 */ /* 0x000f220000300800 */
[----:B------:R-:W-:-:S02]  /*89f40*/  ISETP.LT.AND P6, PT, R103, c[0x0][0x178], !P4 ;  /* 0x00005e0067007a0c */ /* 0x000fc400067c1270 */
[----:B------:R-:W-:Y:S01]  /*89f50*/  ISETP.LT.AND P4, PT, R178, c[0x0][0x178], !P4 ;  /* 0x00005e00b2007a0c */ /* 0x000fe20006781270 */
[----:B-1----:R-:W4:Y:S01]  /*89f60*/  LDL.LU R245, [R1+0x6d4] ;  /* 0x0006d40001f57983 */ /* 0x002f220000300800 */
[----:B------:R-:W-:-:S03]  /*89f70*/  IMAD.WIDE R168, R174, 0x4, R2 ;  /* 0x00000004aea87825 */ /* 0x000fc600078e0202 */
[----:B------:R-:W4:Y:S06]  /*89f80*/  LDL.LU R174, [R1+0x720] ;  /* 0x0007200001ae7983 */ /* 0x000f2c0000300800 */
[----:B---3--:R1:W-:Y:S04]  /*89f90*/  @P6 STG.E [R166.64], R247 ;  /* 0x000000f7a6006986 */ /* 0x0083e8000c101904 */
[----:B--2---:R2:W-:Y:S04]  /*89fa0*/  @P4 STG.E [R168.64], R244 ;  /* 0x000000f4a8004986 */ /* 0x0045e8000c101904 */
[----:B-1----:R-:W3:Y:S04]  /*89fb0*/  LDL.LU R247, [R1+0x684] ;  /* 0x0006840001f77983 */ /* 0x002ee80000300800 */
[----:B--2---:R-:W2:Y:S01]  /*89fc0*/  LDL.LU R244, [R1+0x54] ;  /* 0x0000540001f47983 */ /* 0x004ea20000300800 */
[----:B------:R-:W-:-:S02]  /*89fd0*/  ISETP.LT.AND P5, PT, R146, c[0x0][0x178], !P1 ;  /* 0x00005e0092007a0c */ /* 0x000fc40004fa1270 */
[----:B------:R-:W-:Y:S02]  /*89fe0*/  ISETP.LT.AND P3, PT, R147, c[0x0][0x178], !P1 ;  /* 0x00005e0093007a0c */ /* 0x000fe40004f61270 */
[----:B------:R-:W-:Y:S02]  /*89ff0*/  ISETP.LT.AND P0, PT, R103, c[0x0][0x178], !P1 ;  /* 0x00005e0067007a0c */ /* 0x000fe40004f01270 */
[----:B------:R-:W-:Y:S01]  /*8a000*/  IADD3 R172, R107, 0x5, RZ ;  /* 0x000000056bac7810 */ /* 0x000fe20007ffe0ff */
[----:B------:R-:W-:Y:S01]  /*8a010*/  IMAD.WIDE R170, R0, 0x4, R164 ;  /* 0x0000000400aa7825 */ /* 0x000fe200078e02a4 */
[----:B------:R-:W2:Y:S02]  /*8a020*/  LDL.LU R249, [R1+0x7b0] ;  /* 0x0007b00001f97983 */ /* 0x000ea40000300800 */
[----:B------:R-:W-:Y:S01]  /*8a030*/  ISETP.GE.AND P6, PT, R172, c[0x0][0x17c], PT ;  /* 0x00005f00ac007a0c */ /* 0x000fe20003fc6270 */
[----:B------:R-:W-:Y:S01]  /*8a040*/  IMAD.WIDE R168, R0, 0x4, R6 ;  /* 0x0000000400a87825 */ /* 0x000fe200078e0206 */
[----:B------:R-:W-:Y:S01]  /*8a050*/  ISETP.LT.AND P1, PT, R178, c[0x0][0x178], !P1 ;  /* 0x00005e00b2007a0c */ /* 0x000fe20004f21270 */
[----:B------:R-:W2:Y:S01]  /*8a060*/  LDL.LU R248, [R1+0x710] ;  /* 0x0007100001f87983 */ /* 0x000ea20000300800 */
[----:B------:R-:W-:Y:S01]  /*8a070*/  ISETP.LT.AND P4, PT, R146, c[0x0][0x178], !P6 ;  /* 0x00005e0092007a0c */ /* 0x000fe20007781270 */
[C---:B------:R-:W-:Y:S01]  /*8a080*/  IMAD.WIDE R166, R0.reuse, 0x4, R4 ;  /* 0x0000000400a67825 */ /* 0x040fe200078e0204 */
[----:B------:R-:W-:Y:S01]  /*8a090*/  IADD3 R172, R0, c[0x0][0x198], RZ ;  /* 0x0000660000ac7a10 */ /* 0x000fe20007ffe0ff */
[----:B------:R-:W2:Y:S04]  /*8a0a0*/  LDL.LU R177, [R1+0x6b0] ;  /* 0x0006b00001b17983 */ /* 0x000ea80000300800 */
[----:B----4-:R1:W-:Y:S01]  /*8a0b0*/  @P5 STG.E [R170.64], R174 ;  /* 0x000000aeaa005986 */ /* 0x0103e2000c101904 */
[----:B------:R-:W-:-:S03]  /*8a0c0*/  ISETP.LT.AND P5, PT, R147, c[0x0][0x178], !P6 ;  /* 0x00005e0093007a0c */ /* 0x000fc600077a1270 */
[----:B------:R4:W-:Y:S04]  /*8a0d0*/  @P3 STG.E [R168.64], R176 ;  /* 0x000000b0a8003986 */ /* 0x0009e8000c101904 */
[----:B------:R4:W-:Y:S01]  /*8a0e0*/  @P0 STG.E [R166.64], R179 ;  /* 0x000000b3a6000986 */ /* 0x0009e2000c101904 */
[----:B------:R-:W-:Y:S02]  /*8a0f0*/  ISETP.LT.AND P0, PT, R103, c[0x0][0x178], !P6 ;  /* 0x00005e0067007a0c */ /* 0x000fe40007701270 */
[----:B------:R-:W-:Y:S01]  /*8a100*/  ISETP.LT.AND P6, PT, R178, c[0x0][0x178], !P6 ;  /* 0x00005e00b2007a0c */ /* 0x000fe200077c1270 */
[----:B-1----:R-:W-:-:S04]  /*8a110*/  IMAD.WIDE R170, R172, 0x4, R6 ;  /* 0x00000004acaa7825 */ /* 0x002fc800078e0206 */
[----:B----4-:R-:W-:-:S04]  /*8a120*/  IMAD.WIDE R168, R172, 0x4, R164 ;  /* 0x00000004aca87825 */ /* 0x010fc800078e02a4 */
[----:B------:R-:W-:Y:S01]  /*8a130*/  IMAD.WIDE R166, R0, 0x4, R2 ;  /* 0x0000000400a67825 */ /* 0x000fe200078e0202 */
[----:B------:R-:W4:Y:S04]  /*8a140*/  LDL.LU R179, [R1+0x90] ;  /* 0x0000900001b37983 */ /* 0x000f280000300800 */
[----:B------:R1:W-:Y:S04]  /*8a150*/  @P1 STG.E [R166.64], R175 ;  /* 0x000000afa6001986 */ /* 0x0003e8000c101904 */
[----:B------:R1:W-:Y:S04]  /*8a160*/  @P4 STG.E [R168.64], R246 ;  /* 0x000000f6a8004986 */ /* 0x0003e8000c101904 */
[----:B------:R1:W-:Y:S02]  /*8a170*/  @P5 STG.E [R170.64], R245 ;  /* 0x000000f5aa005986 */ /* 0x0003e4000c101904 */
[----:B-1----:R-:W-:-:S02]  /*8a180*/  IMAD.WIDE R166, R172, 0x4, R4 ;  /* 0x00000004aca67825 */ /* 0x002fc400078e0204 */
[----:B------:R-:W4:Y:S02]  /*8a190*/  LDL.LU R246, [R1+0x7b4] ;  /* 0x0007b40001f67983 */ /* 0x000f240000300800 */
[----:B------:R-:W-:Y:S02]  /*8a1a0*/  IMAD.WIDE R168, R172, 0x4, R2 ;  /* 0x00000004aca87825 */ /* 0x000fe400078e0202 */
[----:B------:R-:W4:Y:S04]  /*8a1b0*/  LDL.LU R245, [R1+0x714] ;  /* 0x0007140001f57983 */ /* 0x000f280000300800 */
[----:B---3--:R-:W-:Y:S04]  /*8a1c0*/  @P0 STG.E [R166.64], R247 ;  /* 0x000000f7a6000986 */ /* 0x008fe8000c101904 */
[----:B--2---:R1:W-:Y:S04]  /*8a1d0*/  @P6 STG.E [R168.64], R244 ;  /* 0x000000f4a8006986 */ /* 0x0043e8000c101904 */
[----:B-1----:R-:W2:Y:S01]  /*8a1e0*/  LDL.LU R244, [R1+0x6b4] ;  /* 0x0006b40001f47983 */ /* 0x002ea20000300800 */
[----:B------:R-:W-:-:S02]  /*8a1f0*/  IADD3 R173, R107, 0x7, RZ ;  /* 0x000000076bad7810 */ /* 0x000fc40007ffe0ff */
[----:B------:R-:W-:Y:S01]  /*8a200*/  IADD3 R170, R107, 0xa, RZ ;  /* 0x0000000a6baa7810 */ /* 0x000fe20007ffe0ff */
[----:B------:R-:W3:Y:S01]  /*8a210*/  LDL.LU R247, [R1+0x94] ;  /* 0x0000940001f77983 */ /* 0x000ee20000300800 */
[----:B------:R-:W-:Y:S02]  /*8a220*/  ISETP.GE.AND P2, PT, R173, c[0x0][0x17c], PT ;  /* 0x00005f00ad007a0c */ /* 0x000fe40003f46270 */
[----:B------:R-:W-:Y:S01]  /*8a230*/  IADD3 R173, R107, 0x6, RZ ;  /* 0x000000066bad7810 */ /* 0x000fe20007ffe0ff */
[----:B------:R-:W3:Y:S03]  /*8a240*/  LDL.LU R174, [R1+0x8c0] ;  /* 0x0008c00001ae7983 */ /* 0x000ee60000300800 */
[----:B------:R-:W-:Y:S01]  /*8a250*/  ISETP.GE.AND P3, PT, R173, c[0x0][0x17c], PT ;  /* 0x00005f00ad007a0c */ /* 0x000fe20003f66270 */
[----:B------:R-:W3:Y:S03]  /*8a260*/  LDL.LU R176, [R1+0x750] ;  /* 0x0007500001b07983 */ /* 0x000ee60000300800 */
[----:B------:R-:W-:Y:S01]  /*8a270*/  ISETP.LT.AND P5, PT, R146, c[0x0][0x178], !P3 ;  /* 0x00005e0092007a0c */ /* 0x000fe20005fa1270 */
[----:B------:R-:W3:Y:S01]  /*8a280*/  LDL.LU R175, [R1+0x6e0] ;  /* 0x0006e00001af7983 */ /* 0x000ee20000300800 */
[----:B------:R-:W-:-:S02]  /*8a290*/  ISETP.LT.AND P1, PT, R147, c[0x0][0x178], !P3 ;  /* 0x00005e0093007a0c */ /* 0x000fc40005f21270 */
[----:B------:R-:W-:Y:S02]  /*8a2a0*/  IADD3 R0, R172, c[0x0][0x198], RZ ;  /* 0x00006600ac007a10 */ /* 0x000fe40007ffe0ff */
[----:B------:R-:W-:Y:S02]  /*8a2b0*/  ISETP.LT.AND P4, PT, R103, c[0x0][0x178], !P3 ;  /* 0x00005e0067007a0c */ /* 0x000fe40005f81270 */
[----:B------:R-:W-:Y:S01]  /*8a2c0*/  ISETP.GE.AND P0, PT, R170, c[0x0][0x17c], PT ;  /* 0x00005f00aa007a0c */ /* 0x000fe20003f06270 */
[----:B------:R-:W-:Y:S01]  /*8a2d0*/  IMAD.WIDE R170, R0, 0x4, R164 ;  /* 0x0000000400aa7825 */ /* 0x000fe200078e02a4 */
[----:B------:R-:W-:Y:S02]  /*8a2e0*/  ISETP.LT.AND P3, PT, R178, c[0x0][0x178], !P3 ;  /* 0x00005e00b2007a0c */ /* 0x000fe40005f61270 */
[----:B------:R-:W-:Y:S01]  /*8a2f0*/  ISETP.LT.AND P6, PT, R146, c[0x0][0x178], !P2 ;  /* 0x00005e0092007a0c */ /* 0x000fe200057c1270 */
[C---:B------:R-:W-:Y:S01]  /*8a300*/  IMAD.WIDE R166, R0.reuse, 0x4, R6 ;  /* 0x0000000400a67825 */ /* 0x040fe200078e0206 */
[C---:B------:R-:W-:Y:S01]  /*8a310*/  IADD3 R172, R0.reuse, c[0x0][0x198], RZ ;  /* 0x0000660000ac7a10 */ /* 0x040fe20007ffe0ff */
[----:B------:R-:W-:Y:S02]  /*8a320*/  @P5 STG.E [R170.64], R249 ;  /* 0x000000f9aa005986 */ /* 0x000fe4000c101904 */
[----:B------:R-:W-:Y:S01]  /*8a330*/  IMAD.WIDE R168, R0, 0x4, R4 ;  /* 0x0000000400a87825 */ /* 0x000fe200078e0204 */
[----:B------:R-:W-:Y:S01]  /*8a340*/  ISETP.LT.AND P5, PT, R147, c[0x0][0x178], !P2 ;  /* 0x00005e0093007a0c */ /* 0x000fe200057a1270 */
[----:B------:R1:W-:Y:S01]  /*8a350*/  @P1 STG.E [R166.64], R248 ;  /* 0x000000f8a6001986 */ /* 0x0003e2000c101904 */
[----:B------:R-:W-:-:S03]  /*8a360*/  ISETP.LT.AND P1, PT, R103, c[0x0][0x178], !P2 ;  /* 0x00005e0067007a0c */ /* 0x000fc60005721270 */
[----:B------:R1:W-:Y:S02]  /*8a370*/  @P4 STG.E [R168.64], R177 ;  /* 0x000000b1a8004986 */ /* 0x0003e4000c101904 */
[----:B-1----:R-:W-:-:S04]  /*8a380*/  IMAD.WIDE R166, R0, 0x4, R2 ;  /* 0x0000000400a67825 */ /* 0x002fc800078e0202 */
[----:B------:R-:W-:-:S04]  /*8a390*/  IMAD.WIDE R168, R172, 0x4, R164 ;  /* 0x00000004aca87825 */ /* 0x000fc800078e02a4 */
[C---:B------:R-:W-:Y:S01]  /*8a3a0*/  IMAD.WIDE R170, R172.reuse, 0x4, R6 ;  /* 0x00000004acaa7825 */ /* 0x040fe200078e0206 */
[----:B----4-:R-:W-:Y:S04]  /*8a3b0*/  @P3 STG.E [R166.64], R179 ;  /* 0x000000b3a6003986 */ /* 0x010fe8000c101904 */
[----:B------:R1:W-:Y:S04]  /*8a3c0*/  @P6 STG.E [R168.64], R246 ;  /* 0x000000f6a8006986 */ /* 0x0003e8000c101904 */
[----:B------:R4:W-:Y:S01]  /*8a3d0*/  @P5 STG.E [R170.64], R245 ;  /* 0x000000f5aa005986 */ /* 0x0009e2000c101904 */
[----:B-1----:R-:W-:-:S03]  /*8a3e0*/  IMAD.WIDE R168, R172, 0x4, R4 ;  /* 0x00000004aca87825 */ /* 0x002fc600078e0204 */
[----:B------:R-:W3:Y:S04]  /*8a3f0*/  LDL.LU R246, [R1+0x5d0] ;  /* 0x0005d00001f67983 */ /* 0x000ee80000300800 */
[----:B----4-:R-:W4:Y:S04]  /*8a400*/  LDL.LU R245, [R1+0x8c4] ;  /* 0x0008c40001f57983 */ /* 0x010f280000300800 */
[----:B--2---:R1:W-:Y:S04]  /*8a410*/  @P1 STG.E [R168.64], R244 ;  /* 0x000000f4a8001986 */ /* 0x0043e8000c101904 */
[----:B-1----:R-:W2:Y:S01]  /*8a420*/  LDL.LU R244, [R1+0x754] ;  /* 0x0007540001f47983 */ /* 0x002ea20000300800 */
[----:B------:R-:W-:-:S02]  /*8a430*/  IADD3 R173, R107, 0x8, RZ ;  /* 0x000000086bad7810 */ /* 0x000fc40007ffe0ff */
[----:B------:R-:W-:Y:S01]  /*8a440*/  ISETP.LT.AND P2, PT, R178, c[0x0][0x178], !P2 ;  /* 0x00005e00b2007a0c */ /* 0x000fe20005741270 */
[----:B------:R-:W-:Y:S01]  /*8a450*/  IMAD.WIDE R166, R172, 0x4, R2 ;  /* 0x00000004aca67825 */ /* 0x000fe200078e0202 */
[----:B------:R-:W-:Y:S01]  /*8a460*/  ISETP.GE.AND P4, PT, R173, c[0x0][0x17c], PT ;  /* 0x00005f00ad007a0c */ /* 0x000fe20003f86270 */
[----:B------:R-:W2:Y:S03]  /*8a470*/  LDL.LU R177, [R1+0x6e4] ;  /* 0x0006e40001b17983 */ /* 0x000ea60000300800 */
[----:B------:R-:W-:Y:S02]  /*8a480*/  ISETP.LT.AND P6, PT, R146, c[0x0][0x178], !P4 ;  /* 0x00005e0092007a0c */ /* 0x000fe400067c1270 */
[----:B------:R-:W-:Y:S02]  /*8a490*/  ISETP.LT.AND P3, PT, R147, c[0x0][0x178], !P4 ;  /* 0x00005e0093007a0c */ /* 0x000fe40006761270 */
[----:B------:R-:W-:-:S02]  /*8a4a0*/  IADD3 R0, R172, c[0x0][0x198], RZ ;  /* 0x00006600ac007a10 */ /* 0x000fc40007ffe0ff */
[----:B------:R-:W-:Y:S01]  /*8a4b0*/  IADD3 R173, R107, 0x9, RZ ;  /* 0x000000096bad7810 */ /* 0x000fe20007ffe0ff */
[----:B---3--:R1:W-:Y:S01]  /*8a4c0*/  @P2 STG.E [R166.64], R247 ;  /* 0x000000f7a6002986 */ /* 0x0083e2000c101904 */
[----:B------:R-:W-:Y:S01]  /*8a4d0*/  ISETP.LT.AND P5, PT, R103, c[0x0][0x178], !P4 ;  /* 0x00005e0067007a0c */ /* 0x000fe200067a1270 */
[----:B------:R-:W-:Y:S01]  /*8a4e0*/  IMAD.WIDE R170, R0, 0x4, R164 ;  /* 0x0000000400aa7825 */ /* 0x000fe200078e02a4 */
[----:B------:R-:W-:-:S03]  /*8a4f0*/  ISETP.GE.AND P1, PT, R173, c[0x0][0x17c], PT ;  /* 0x00005f00ad007a0c */ /* 0x000fc60003f26270 */
[----:B------:R-:W-:Y:S01]  /*8a500*/  IMAD.WIDE R168, R0, 0x4, R6 ;  /* 0x0000000400a87825 */ /* 0x000fe200078e0206 */
[----:B------:R-:W-:Y:S01]  /*8a510*/  ISETP.LT.AND P4, PT, R178, c[0x0][0x178], !P4 ;  /* 0x00005e00b2007a0c */ /* 0x000fe20006781270 */
[----:B-1----:R-:W3:Y:S01]  /*8a520*/  LDL.LU R247, [R1+0x5d4] ;  /* 0x0005d40001f77983 */ /* 0x002ee20000300800 */
[----:B------:R-:W-:-:S03]  /*8a530*/  ISETP.LT.AND P2, PT, R146, c[0x0][0x178], !P1 ;  /* 0x00005e0092007a0c */ /* 0x000fc60004f41270 */
[----:B------:R1:W-:Y:S01]  /*8a540*/  @P6 STG.E [R170.64], R174 ;  /* 0x000000aeaa006986 */ /* 0x0003e2000c101904 */
[----:B------:R-:W-:-:S03]  /*8a550*/  IMAD.WIDE R166, R0, 0x4, R4 ;  /* 0x0000000400a67825 */ /* 0x000fc600078e0204 */
[----:B------:R-:W3:Y:S01]  /*8a560*/  LDL.LU R249, [R1+0x8e0] ;  /* 0x0008e00001f97983 */ /* 0x000ee20000300800 */
[----:B------:R-:W-:-:S03]  /*8a570*/  IADD3 R172, R0, c[0x0][0x198], RZ ;  /* 0x0000660000ac7a10 */ /* 0x000fc60007ffe0ff */
[----:B------:R1:W-:Y:S01]  /*8a580*/  @P3 STG.E [R168.64], R176 ;  /* 0x000000b0a8003986 */ /* 0x0003e2000c101904 */
[----:B------:R-:W-:-:S03]  /*8a590*/  ISETP.LT.AND P3, PT, R147, c[0x0][0x178], !P1 ;  /* 0x00005e0093007a0c */ /* 0x000fc60004f61270 */
[----:B------:R-:W3:Y:S04]  /*8a5a0*/  LDL.LU R248, [R1+0x7d0] ;  /* 0x0007d00001f87983 */ /* 0x000ee80000300800 */
[----:B------:R-:W3:Y:S01]  /*8a5b0*/  LDL.LU R179, [R1+0x730] ;  /* 0x0007300001b37983 */ /* 0x000ee20000300800 */
[----:B-1----:R-:W-:-:S03]  /*8a5c0*/  IMAD.WIDE R170, R0, 0x4, R2 ;  /* 0x0000000400aa7825 */ /* 0x002fc600078e0202 */
[----:B------:R1:W-:Y:S01]  /*8a5d0*/  @P5 STG.E [R166.64], R175 ;  /* 0x000000afa6005986 */ /* 0x0003e2000c101904 */
[----:B------:R-:W-:-:S04]  /*8a5e0*/  IMAD.WIDE R168, R172, 0x4, R6 ;  /* 0x00000004aca87825 */ /* 0x000fc800078e0206 */
[----:B-1----:R-:W-:Y:S01]  /*8a5f0*/  IMAD.WIDE R166, R172, 0x4, R164 ;  /* 0x00000004aca67825 */ /* 0x002fe200078e02a4 */
[----:B------:R-:W3:Y:S04]  /*8a600*/  LDL.LU R175, [R1+0x6c0] ;  /* 0x0006c00001af7983 */ /* 0x000ee80000300800 */
[----:B------:R1:W-:Y:S04]  /*8a610*/  @P4 STG.E [R170.64], R246 ;  /* 0x000000f6aa004986 */ /* 0x0003e8000c101904 */
[----:B----4-:R4:W-:Y:S04]  /*8a620*/  @P2 STG.E [R166.64], R245 ;  /* 0x000000f5a6002986 */ /* 0x0109e8000c101904 */
[----:B-1----:R-:W3:Y:S04]  /*8a630*/  LDL.LU R246, [R1+0x8e4] ;  /* 0x0008e40001f67983 */ /* 0x002ee80000300800 */
[----:B----4-:R-:W4:Y:S04]  /*8a640*/  LDL.LU R245, [R1+0x7d4] ;  /* 0x0007d40001f57983 */ /* 0x010f280000300800 */
[----:B--2---:R1:W-:Y:S04]  /*8a650*/  @P3 STG.E [R168.64], R244 ;  /* 0x000000f4a8003986 */ /* 0x0043e8000c101904 */
[----:B-1----:R-:W2:Y:S01]  /*8a660*/  LDL.LU R244, [R1+0x734] ;  /* 0x0007340001f47983 */ /* 0x002ea20000300800 */
[----:B------:R-:W-:-:S02]  /*8a670*/  ISETP.LT.AND P4, PT, R103, c[0x0][0x178], !P1 ;  /* 0x00005e0067007a0c */ /* 0x000fc40004f81270 */
[----:B------:R-:W-:Y:S01]  /*8a680*/  ISETP.LT.AND P1, PT, R178, c[0x0][0x178], !P1 ;  /* 0x00005e00b2007a0c */ /* 0x000fe20004f21270 */
[----:B------:R-:W-:Y:S01]  /*8a690*/  IMAD.WIDE R166, R172, 0x4, R4 ;  /* 0x00000004aca67825 */ /* 0x000fe200078e0204 */
[----:B------:R-:W-:Y:S02]  /*8a6a0*/  ISETP.LT.AND P5, PT, R146, c[0x0][0x178], !P0 ;  /* 0x00005e0092007a0c */ /* 0x000fe400047a1270 */
[----:B------:R-:W-:Y:S01]  /*8a6b0*/  ISETP.LT.AND P6, PT, R147, c[0x0][0x178], !P0 ;  /* 0x00005e0093007a0c */ /* 0x000fe200047c1270 */
[C---:B------:R-:W-:Y:S01]  /*8a6c0*/  IMAD.WIDE R168, R172.reuse, 0x4, R2 ;  /* 0x00000004aca87825 */ /* 0x040fe200078e0202 */
[----:B------:R-:W-:Y:S02]  /*8a6d0*/  ISETP.LT.AND P3, PT, R103, c[0x0][0x178], !P0 ;  /* 0x00005e0067007a0c */ /* 0x000fe40004761270 */
[----:B------:R-:W-:Y:S02]  /*8a6e0*/  IADD3 R170, R107, 0xb, RZ ;  /* 0x0000000b6baa7810 */ /* 0x000fe40007ffe0ff */
[----:B------:R-:W-:Y:S01]  /*8a6f0*/  IADD3 R0, R172, c[0x0][0x198], RZ ;  /* 0x00006600ac007a10 */ /* 0x000fe20007ffe0ff */
[----:B------:R1:W-:Y:S01]  /*8a700*/  @P4 STG.E [R166.64], R177 ;  /* 0x000000b1a6004986 */ /* 0x0003e2000c101904 */
[----:B------:R-:W-:-:S03]  /*8a710*/  ISETP.GE.AND P2, PT, R170, c[0x0][0x17c], PT ;  /* 0x00005f00aa007a0c */ /* 0x000fc60003f46270 */
[----:B---3--:R3:W-:Y:S01]  /*8a720*/  @P1 STG.E [R168.64], R247 ;  /* 0x000000f7a8001986 */ /* 0x0087e2000c101904 */
[----:B------:R-:W-:Y:S01]  /*8a730*/  IMAD.WIDE R170, R0, 0x4, R164 ;  /* 0x0000000400aa7825 */ /* 0x000fe200078e02a4 */
[----:B------:R-:W-:-:S03]  /*8a740*/  ISETP.LT.AND P1, PT, R178, c[0x0][0x178], !P0 ;  /* 0x00005e00b2007a0c */ /* 0x000fc60004721270 */
[C---:B------:R-:W-:Y:S01]  /*8a750*/  IMAD.WIDE R172, R0.reuse, 0x4, R6 ;  /* 0x0000000400ac7825 */ /* 0x040fe200078e0206 */
[----:B------:R3:W-:Y:S03]  /*8a760*/  @P5 STG.E [R170.64], R249 ;  /* 0x000000f9aa005986 */ /* 0x0007e6000c101904 */
[----:B-1----:R-:W-:Y:S01]  /*8a770*/  IMAD.WIDE R166, R0, 0x4, R4 ;  /* 0x0000000400a67825 */ /* 0x002fe200078e0204 */
[----:B------:R-:W-:Y:S01]  /*8a780*/  ISETP.LT.AND P4, PT, R146, c[0x0][0x178], !P2 ;  /* 0x00005e0092007a0c */ /* 0x000fe20005781270 */
[----:B---3--:R-:W3:Y:S01]  /*8a790*/  LDL.LU R247, [R1+0x6c4] ;  /* 0x0006c40001f77983 */ /* 0x008ee20000300800 */
[----:B------:R-:W-:-:S03]  /*8a7a0*/  ISETP.LT.AND P5, PT, R147, c[0x0][0x178], !P2 ;  /* 0x00005e0093007a0c */ /* 0x000fc600057a1270 */
[----:B------:R-:W3:Y:S01]  /*8a7b0*/  LDL.LU R176, [R1+0x900] ;  /* 0x0009000001b07983 */ /* 0x000ee20000300800 */
[----:B------:R-:W-:-:S03]  /*8a7c0*/  IADD3 R168, R107, 0xd, RZ ;  /* 0x0000000d6ba87810 */ /* 0x000fc60007ffe0ff */
[----:B------:R-:W3:Y:S01]  /*8a7d0*/  LDL.LU R177, [R1+0x8d0] ;  /* 0x0008d00001b17983 */ /* 0x000ee20000300800 */
[----:B------:R-:W-:-:S03]  /*8a7e0*/  IADD3 R174, R0, c[0x0][0x198], RZ ;  /* 0x0000660000ae7a10 */ /* 0x000fc60007ffe0ff */
[----:B------:R-:W-:Y:S01]  /*8a7f0*/  @P6 STG.E [R172.64], R248 ;  /* 0x000000f8ac006986 */ /* 0x000fe2000c101904 */
[----:B------:R-:W-:-:S03]  /*8a800*/  ISETP.LT.AND P6, PT, R103, c[0x0][0x178], !P2 ;  /* 0x00005e0067007a0c */ /* 0x000fc600057c1270 */
[----:B------:R1:W-:Y:S01]  /*8a810*/  @P3 STG.E [R166.64], R179 ;  /* 0x000000b3a6003986 */ /* 0x0003e2000c101904 */
[----:B------:R-:W-:Y:S02]  /*8a820*/  IADD3 R170, R107, 0xc, RZ ;  /* 0x0000000c6baa7810 */ /* 0x000fe40007ffe0ff */
[----:B------:R-:W-:Y:S01]  /*8a830*/  ISETP.GE.AND P0, PT, R168, c[0x0][0x17c], PT ;  /* 0x00005f00a8007a0c */ /* 0x000fe20003f06270 */
[----:B------:R-:W-:Y:S01]  /*8a840*/  IMAD.WIDE R168, R174, 0x4, R164 ;  /* 0x00000004aea87825 */ /* 0x000fe200078e02a4 */
[----:B------:R-:W-:-:S03]  /*8a850*/  ISETP.GE.AND P3, PT, R170, c[0x0][0x17c], PT ;  /* 0x00005f00aa007a0c */ /* 0x000fc60003f66270 */
[----:B-1----:R-:W-:Y:S01]  /*8a860*/  IMAD.WIDE R166, R0, 0x4, R2 ;  /* 0x0000000400a67825 */ /* 0x002fe200078e0202 */
[----:B------:R-:W3:Y:S03]  /*8a870*/  LDL.LU R179, [R1+0x760] ;  /* 0x0007600001b37983 */ /* 0x000ee60000300800 */
[C---:B------:R-:W-:Y:S01]  /*8a880*/  IMAD.WIDE R170, R174.reuse, 0x4, R6 ;  /* 0x00000004aeaa7825 */ /* 0x040fe200078e0206 */
[----:B------:R1:W-:Y:S03]  /*8a890*/  @P1 STG.E [R166.64], R175 ;  /* 0x000000afa6001986 */ /* 0x0003e6000c101904 */
[----:B------:R-:W-:Y:S01]  /*8a8a0*/  IMAD.WIDE R172, R174, 0x4, R4 ;  /* 0x00000004aeac7825 */ /* 0x000fe200078e0204 */
[----:B-1----:R-:W3:Y:S04]  /*8a8b0*/  LDL.LU R175, [R1+0x700] ;  /* 0x0007000001af7983 */ /* 0x002ee80000300800 */
[----:B------:R1:W-:Y:S04]  /*8a8c0*/  @P4 STG.E [R168.64], R246 ;  /* 0x000000f6a8004986 */ /* 0x0003e8000c101904 */
[----:B----4-:R4:W-:Y:S04]  /*8a8d0*/  @P5 STG.E [R170.64], R245 ;  /* 0x000000f5aa005986 */ /* 0x0109e8000c101904 */
[----:B-1----:R-:W3:Y:S04]  /*8a8e0*/  LDL.LU R246, [R1+0x904] ;  /* 0x0009040001f67983 */ /* 0x002ee80000300800 */
[----:B----4-:R-:W4:Y:S04]  /*8a8f0*/  LDL.LU R245, [R1+0x8d4] ;  /* 0x0008d40001f57983 */ /* 0x010f280000300800 */
[----:B--2---:R1:W-:Y:S04]  /*8a900*/  @P6 STG.E [R172.64], R244 ;  /* 0x000000f4ac006986 */ /* 0x0043e8000c101904 */
[----:B-1----:R-:W2:Y:S01]  /*8a910*/  LDL.LU R244, [R1+0x764] ;  /* 0x0007640001f47983 */ /* 0x002ea20000300800 */
[----:B------:R-:W-:-:S02]  /*8a920*/  ISETP.LT.AND P2, PT, R178, c[0x0][0x178], !P2 ;  /* 0x00005e00b2007a0c */ /* 0x000fc40005741270 */
[----:B------:R-:W-:Y:S02]  /*8a930*/  ISETP.LT.AND P4, PT, R146, c[0x0][0x178], !P3 ;  /* 0x00005e0092007a0c */ /* 0x000fe40005f81270 */
[----:B------:R-:W-:Y:S02]  /*8a940*/  ISETP.LT.AND P6, PT, R147, c[0x0][0x178], !P3 ;  /* 0x00005e0093007a0c */ /* 0x000fe40005fc1270 */
[C---:B------:R-:W-:Y:S01]  /*8a950*/  IADD3 R172, R174.reuse, c[0x0][0x198], RZ ;  /* 0x00006600aeac7a10 */ /* 0x040fe20007ffe0ff */
[----:B------:R-:W-:Y:S01]  /*8a960*/  IMAD.WIDE R170, R174, 0x4, R2 ;  /* 0x00000004aeaa7825 */ /* 0x000fe200078e0202 */
[----:B------:R-:W-:Y:S02]  /*8a970*/  ISETP.LT.AND P1, PT, R178, c[0x0][0x178], !P3 ;  /* 0x00005e00b2007a0c */ /* 0x000fe40005f21270 */
[----:B------:R-:W-:Y:S01]  /*8a980*/  ISETP.LT.AND P3, PT, R103, c[0x0][0x178], !P3 ;  /* 0x00005e0067007a0c */ /* 0x000fe20005f61270 */
[----:B------:R-:W-:Y:S01]  /*8a990*/  IMAD.WIDE R166, R172, 0x4, R164 ;  /* 0x00000004aca67825 */ /* 0x000fe200078e02a4 */
[----:B------:R-:W-:-:S03]  /*8a9a0*/  IADD3 R0, R107, 0xe, RZ ;  /* 0x0000000e6b007810 */ /* 0x000fc60007ffe0ff */
[----:B------:R-:W-:Y:S01]  /*8a9b0*/  IMAD.WIDE R168, R172, 0x4, R6 ;  /* 0x00000004aca87825 */ /* 0x000fe200078e0206 */
[----:B---3--:R1:W-:Y:S01]  /*8a9c0*/  @P2 STG.E [R170.64], R247 ;  /* 0x000000f7aa002986 */ /* 0x0083e2000c101904 */
[----:B------:R-:W-:-:S03]  /*8a9d0*/  ISETP.LT.AND P5, PT, R146, c[0x0][0x178], !P0 ;  /* 0x00005e0092007a0c */ /* 0x000fc600047a1270 */
[----:B------:R3:W-:Y:S01]  /*8a9e0*/  @P4 STG.E [R166.64], R176 ;  /* 0x000000b0a6004986 */ /* 0x0007e2000c101904 */
[----:B------:R-:W-:-:S03]  /*8a9f0*/  ISETP.GE.AND P2, PT, R0, c[0x0][0x17c], PT ;  /* 0x00005f0000007a0c */ /* 0x000fc60003f46270 */
[----:B------:R3:W-:Y:S01]  /*8aa00*/  @P6 STG.E [R168.64], R177 ;  /* 0x000000b1a8006986 */ /* 0x0007e2000c101904 */
[----:B------:R-:W-:-:S03]  /*8aa10*/  ISETP.LT.AND P6, PT, R147, c[0x0][0x178], !P0 ;  /* 0x00005e0093007a0c */ /* 0x000fc600047c1270 */
[----:B-1----:R-:W2:Y:S01]  /*8aa20*/  LDL.LU R247, [R1+0x704] ;  /* 0x0007040001f77983 */ /* 0x002ea20000300800 */
[----:B------:R-:W-:-:S03]  /*8aa30*/  ISETP.LT.AND P4, PT, R103, c[0x0][0x178], !P0 ;  /* 0x00005e0067007a0c */ /* 0x000fc60004781270 */
[----:B------:R-:W2:Y:S01]  /*8aa40*/  LDL.LU R249, [R1+0x910] ;  /* 0x0009100001f97983 */ /* 0x000ea20000300800 */
[----:B---3--:R-:W-:-:S03]  /*8aa50*/  IMAD.WIDE R166, R172, 0x4, R4 ;  /* 0x00000004aca67825 */ /* 0x008fc600078e0204 */
[----:B------:R-:W3:Y:S01]  /*8aa60*/  LDL.LU R248, [R1+0x8f0] ;  /* 0x0008f00001f87983 */ /* 0x000ee20000300800 */
[C---:B------:R-:W-:Y:S01]  /*8aa70*/  IADD3 R0, R172.reuse, c[0x0][0x198], RZ ;  /* 0x00006600ac007a10 */ /* 0x040fe20007ffe0ff */
[----:B------:R-:W-:Y:S02]  /*8aa80*/  IMAD.WIDE R168, R172, 0x4, R2 ;  /* 0x00000004aca87825 */ /* 0x000fe400078e0202 */
[----:B------:R-:W3:Y:S02]  /*8aa90*/  LDL.LU R176, [R1+0x8b0] ;  /* 0x0008b00001b07983 */ /* 0x000ee40000300800 */
[C---:B------:R-:W-:Y:S02]  /*8aaa0*/  IMAD.WIDE R170, R0.reuse, 0x4, R164 ;  /* 0x0000000400aa7825 */ /* 0x040fe400078e02a4 */
[----:B------:R-:W3:Y:S04]  /*8aab0*/  LDL.LU R177, [R1+0x914] ;  /* 0x0009140001b17983 */ /* 0x000ee80000300800 */
[----:B------:R1:W-:Y:S04]  /*8aac0*/  @P3 STG.E [R166.64], R179 ;  /* 0x000000b3a6003986 */ /* 0x0003e8000c101904 */
[----:B------:R1:W-:Y:S02]  /*8aad0*/  @P1 STG.E [R168.64], R175 ;  /* 0x000000afa8001986 */ /* 0x0003e4000c101904 */
[----:B-1----:R-:W-:-:S04]  /*8aae0*/  IMAD.WIDE R166, R0, 0x4, R4 ;  /* 0x0000000400a67825 */ /* 0x002fc800078e0204 */
[----:B------:R-:W-:Y:S01]  /*8aaf0*/  IMAD.WIDE R168, R0, 0x4, R6 ;  /* 0x0000000400a87825 */ /* 0x000fe200078e0206 */
[----:B------:R-:W-:Y:S04]  /*8ab00*/  @P5 STG.E [R170.64], R246 ;  /* 0x000000f6aa005986 */ /* 0x000fe8000c101904 */
[----:B----4-:R1:W-:Y:S04]  /*8ab10*/  @P6 STG.E [R168.64], R245 ;  /* 0x000000f5a8006986 */ /* 0x0103e8000c101904 */
[----:B-1----:R-:W4:Y:S04]  /*8ab20*/  LDL.LU R245, [R1+0x8f4] ;  /* 0x0008f40001f57983 */ /* 0x002f280000300800 */
[----:B--2---:R1:W-:Y:S04]  /*8ab30*/  @P4 STG.E [R166.64], R244 ;  /* 0x000000f4a6004986 */ /* 0x0043e8000c101904 */
[----:B-1----:R-:W2:Y:S01]  /*8ab40*/  LDL.LU R244, [R1+0x8b4] ;  /* 0x0008b40001f47983 */ /* 0x002ea20000300800 */
[----:B------:R-:W-:-:S02]  /*8ab50*/  ISETP.LT.AND P1, PT, R178, c[0x0][0x178], !P0 ;  /* 0x00005e00b2007a0c */ /* 0x000fc40004721270 */
[----:B------:R-:W-:Y:S02]  /*8ab60*/  ISETP.LT.AND P3, PT, R146, c[0x0][0x178], !P2 ;  /* 0x00005e0092007a0c */ /* 0x000fe40005761270 */
[----:B------:R-:W-:Y:S02]  /*8ab70*/  ISETP.LT.AND P5, PT, R147, c[0x0][0x178], !P2 ;  /* 0x00005e0093007a0c */ /* 0x000fe400057a1270 */
[C---:B------:R-:W-:Y:S02]  /*8ab80*/  IADD3 R172, R0.reuse, c[0x0][0x198], RZ ;  /* 0x0000660000ac7a10 */ /* 0x040fe40007ffe0ff */
[C---:B------:R-:W-:Y:S01]  /*8ab90*/  IADD3 R170, R107.reuse, 0x11, RZ ;  /* 0x000000116baa7810 */ /* 0x040fe20007ffe0ff */
[----:B------:R-:W-:Y:S01]  /*8aba0*/  IMAD.WIDE R166, R0, 0x4, R2 ;  /* 0x0000000400a67825 */ /* 0x000fe200078e0202 */
[----:B------:R-:W-:Y:S01]  /*8abb0*/  IADD3 R173, R107, 0xf, RZ ;  /* 0x0000000f6bad7810 */ /* 0x000fe20007ffe0ff */
[----:B------:R-:W2:Y:S01]  /*8abc0*/  LDL.LU R179, [R1+0x6a8] ;  /* 0x0006a80001b37983 */ /* 0x000ea20000300800 */
[----:B------:R-:W-:Y:S01]  /*8abd0*/  ISETP.GE.AND P0, PT, R170, c[0x0][0x17c], PT ;  /* 0x00005f00aa007a0c */ /* 0x000fe20003f06270 */
[C---:B------:R-:W-:Y:S01]  /*8abe0*/  IMAD.WIDE R168, R172.reuse, 0x4, R164 ;  /* 0x00000004aca87825 */ /* 0x040fe200078e02a4 */
[----:B------:R-:W-:Y:S01]  /*8abf0*/  ISETP.LT.AND P6, PT, R103, c[0x0][0x178], !P2 ;  /* 0x00005e0067007a0c */ /* 0x000fe200057c1270 */
[----:B------:R-:W2:Y:S02]  /*8ac00*/  LDL.LU R175, [R1+0x5c8] ;  /* 0x0005c80001af7983 */ /* 0x000ea40000300800 */
[----:B------:R-:W-:Y:S01]  /*8ac10*/  IMAD.WIDE R170, R172, 0x4, R6 ;  /* 0x00000004acaa7825 */ /* 0x000fe200078e0206 */
[----:B------:R-:W-:Y:S01]  /*8ac20*/  ISETP.GE.AND P4, PT, R173, c[0x0][0x17c], PT ;  /* 0x00005f00ad007a0c */ /* 0x000fe20003f86270 */
[----:B------:R1:W-:Y:S01]  /*8ac30*/  @P1 STG.E [R166.64], R247 ;  /* 0x000000f7a6001986 */ /* 0x0003e2000c101904 */
[----:B------:R-:W-:-:S03]  /*8ac40*/  ISETP.LT.AND P2, PT, R178, c[0x0][0x178], !P2 ;  /* 0x00005e00b2007a0c */ /* 0x000fc60005741270 */
[----:B------:R3:W-:Y:S01]  /*8ac50*/  @P3 STG.E [R168.64], R249 ;  /* 0x000000f9a8003986 */ /* 0x0007e2000c101904 */
[----:B------:R-:W-:-:S03]  /*8ac60*/  ISETP.LT.AND P3, PT, R147, c[0x0][0x178], !P4 ;  /* 0x00005e0093007a0c */ /* 0x000fc60006761270 */
[----:B---3--:R3:W-:Y:S01]  /*8ac70*/  @P5 STG.E [R170.64], R248 ;  /* 0x000000f8aa005986 */ /* 0x0087e2000c101904 */
[----:B------:R-:W-:Y:S02]  /*8ac80*/  ISETP.LT.AND P5, PT, R146, c[0x0][0x178], !P4 ;  /* 0x00005e0092007a0c */ /* 0x000fe400067a1270 */
[----:B------:R-:W-:Y:S01]  /*8ac90*/  ISETP.LT.AND P1, PT, R103, c[0x0][0x178], !P4 ;  /* 0x00005e0067007a0c */ /* 0x000fe20006721270 */
[C---:B-1----:R-:W-:Y:S01]  /*8aca0*/  IMAD.WIDE R166, R172.reuse, 0x4, R4 ;  /* 0x00000004aca67825 */ /* 0x042fe200078e0204 */
[----:B------:R-:W-:Y:S01]  /*8acb0*/  IADD3 R0, R172, c[0x0][0x198], RZ ;  /* 0x00006600ac007a10 */ /* 0x000fe20007ffe0ff */
[----:B------:R-:W2:Y:S01]  /*8acc0*/  LDL.LU R246, [R1+0x38] ;  /* 0x0000380001f67983 */ /* 0x000ea20000300800 */
[----:B------:R-:W-:Y:S01]  /*8acd0*/  ISETP.LT.AND P4, PT, R178, c[0x0][0x178], !P4 ;  /* 0x00005e00b2007a0c */ /* 0x000fe20006781270 */
[----:B------:R-:W-:Y:S01]  /*8ace0*/  IMAD.WIDE R172, R172, 0x4, R2 ;  /* 0x00000004acac7825 */ /* 0x000fe200078e0202 */
[----:B------:R-:W-:Y:S01]  /*8acf0*/  IADD3 R168, R107, 0x10, RZ ;  /* 0x000000106ba87810 */ /* 0x000fe20007ffe0ff */
[----:B------:R1:W-:Y:S03]  /*8ad00*/  @P6 STG.E [R166.64], R176 ;  /* 0x000000b0a6006986 */ /* 0x0003e6000c101904 */
[----:B------:R-:W-:Y:S01]  /*8ad10*/  ISETP.GE.AND P6, PT, R168, c[0x0][0x17c], PT ;  /* 0x00005f00a8007a0c */ /* 0x000fe20003fc6270 */
[C---:B------:R-:W-:Y:S01]  /*8ad20*/  IMAD.WIDE R168, R0.reuse, 0x4, R6 ;  /* 0x0000000400a87825 */ /* 0x040fe200078e0206 */
[----:B------:R1:W-:Y:S03]  /*8ad30*/  @P2 STG.E [R172.64], R250 ;  /* 0x000000faac002986 */ /* 0x0003e6000c101904 */
[C---:B---3--:R-:W-:Y:S01]  /*8ad40*/  IMAD.WIDE R170, R0.reuse, 0x4, R4 ;  /* 0x0000000400aa7825 */ /* 0x048fe200078e0204 */
[----:B------:R-:W3:Y:S03]  /*8ad50*/  LDL.LU R247, [R1+0x6ac] ;  /* 0x0006ac0001f77983 */ /* 0x000ee60000300800 */
[----:B-1----:R-:W-:-:S04]  /*8ad60*/  IMAD.WIDE R166, R0, 0x4, R164 ;  /* 0x0000000400a67825 */ /* 0x002fc800078e02a4 */
[----:B------:R-:W-:Y:S01]  /*8ad70*/  IMAD.WIDE R172, R0, 0x4, R2 ;  /* 0x0000000400ac7825 */ /* 0x000fe200078e0202 */
[----:B------:R-:W-:Y:S04]  /*8ad80*/  @P5 STG.E [R166.64], R177 ;  /* 0x000000b1a6005986 */ /* 0x000fe8000c101904 */
[----:B------:R-:W3:Y:S04]  /*8ad90*/  LDL.LU R250, [R1+0x3a28] ;  /* 0x003a280001fa7983 */ /* 0x000ee80000300800 */
[----:B----4-:R-:W-:Y:S04]  /*8ada0*/  @P3 STG.E [R168.64], R245 ;  /* 0x000000f5a8003986 */ /* 0x010fe8000c101904 */
[----:B--2---:R-:W-:Y:S04]  /*8adb0*/  @P1 STG.E [R170.64], R244 ;  /* 0x000000f4aa001986 */ /* 0x004fe8000c101904 */
[----:B------:R1:W-:Y:S04]  /*8adc0*/  @P4 STG.E [R172.64], R251 ;  /* 0x000000fbac004986 */ /* 0x0003e8000c101904 */
[----:B-1----:R-:W2:Y:S04]  /*8add0*/  LDL.LU R251, [R1+0x3a24] ;  /* 0x003a240001fb7983 */ /* 0x002ea80000300800 */
[----:B------:R-:W4:Y:S04]  /*8ade0*/  LDL.LU R245, [R1+0x5cc] ;  /* 0x0005cc0001f57983 */ /* 0x000f280000300800 */
[----:B------:R-:W2:Y:S01]  /*8adf0*/  LDL.LU R244, [R1+0x3c] ;  /* 0x00003c0001f47983 */ /* 0x000ea20000300800 */
[----:B------:R-:W-:-:S02]  /*8ae00*/  ISETP.LT.AND P2, PT, R146, c[0x0][0x178], !P6 ;  /* 0x00005e0092007a0c */ /* 0x000fc40007741270 */
[----:B------:R-:W-:Y:S01]  /*8ae10*/  ISETP.LT.AND P4, PT, R147, c[0x0][0x178], !P6 ;  /* 0x00005e0093007a0c */ /* 0x000fe20007781270 */
[----:B------:R-:W2:Y:S01]  /*8ae20*/  LDL.LU R176, [R1+0x6f8] ;  /* 0x0006f80001b07983 */ /* 0x000ea20000300800 */
[----:B------:R-:W-:Y:S02]  /*8ae30*/  ISETP.LT.AND P3, PT, R103, c[0x0][0x178], !P6 ;  /* 0x00005e0067007a0c */ /* 0x000fe40007761270 */
[----:B------:R-:W-:Y:S01]  /*8ae40*/  IADD3 R172, R0, c[0x0][0x198], RZ ;  /* 0x0000660000ac7a10 */ /* 0x000fe20007ffe0ff */
[----:B------:R-:W2:Y:S04]  /*8ae50*/  LDL.LU R177, [R1+0x698] ;  /* 0x0006980001b17983 */ /* 0x000ea80000300800 */
[----:B------:R-:W-:-:S04]  /*8ae60*/  IMAD.WIDE R170, R172, 0x4, R164 ;  /* 0x00000004acaa7825 */ /* 0x000fc800078e02a4 */
[----:B------:R-:W-:Y:S01]  /*8ae70*/  IMAD.WIDE R166, R172, 0x4, R6 ;  /* 0x00000004aca67825 */ /* 0x000fe200078e0206 */
[----:B------:R-:W-:-:S03]  /*8ae80*/  IADD3 R0, R107, 0x12, RZ ;  /* 0x000000126b007810 */ /* 0x000fc60007ffe0ff */
[----:B------:R-:W-:Y:S01]  /*8ae90*/  IMAD.WIDE R168, R172, 0x4, R4 ;  /* 0x00000004aca87825 */ /* 0x000fe200078e0204 */
[----:B------:R1:W-:Y:S01]  /*8aea0*/  @P2 STG.E [R170.64], R179 ;  /* 0x000000b3aa002986 */ /* 0x0003e2000c101904 */
[----:B------:R-:W-:Y:S02]  /*8aeb0*/  ISETP.LT.AND P6, PT, R178, c[0x0][0x178], !P6 ;  /* 0x00005e00b2007a0c */ /* 0x000fe400077c1270 */
[----:B------:R-:W-:Y:S01]  /*8aec0*/  ISETP.LT.AND P5, PT, R146, c[0x0][0x178], !P0 ;  /* 0x00005e0092007a0c */ /* 0x000fe200047a1270 */
[----:B------:R3:W-:Y:S01]  /*8aed0*/  @P4 STG.E [R166.64], R175 ;  /* 0x000000afa6004986 */ /* 0x0007e2000c101904 */
[----:B------:R-:W-:-:S03]  /*8aee0*/  ISETP.GE.AND P1, PT, R0, c[0x0][0x17c], PT ;  /* 0x00005f0000007a0c */ /* 0x000fc60003f26270 */
[----:B------:R3:W-:Y:S01]  /*8aef0*/  @P3 STG.E [R168.64], R246 ;  /* 0x000000f6a8003986 */ /* 0x0007e2000c101904 */
[----:B------:R-:W-:Y:S02]  /*8af00*/  ISETP.LT.AND P3, PT, R147, c[0x0][0x178], !P0 ;  /* 0x00005e0093007a0c */ /* 0x000fe40004761270 */
[C---:B------:R-:W-:Y:S01]  /*8af10*/  IADD3 R0, R172.reuse, c[0x0][0x198], RZ ;  /* 0x00006600ac007a10 */ /* 0x040fe20007ffe0ff */
[----:B-1----:R-:W-:Y:S01]  /*8af20*/  IMAD.WIDE R170, R172, 0x4, R2 ;  /* 0x00000004acaa7825 */ /* 0x002fe200078e0202 */
[----:B------:R-:W2:Y:S03]  /*8af30*/  LDL.LU R179, [R1+0x78] ;  /* 0x0000780001b37983 */ /* 0x000ea60000300800 */
[C---:B---3--:R-:W-:Y:S01]  /*8af40*/  IMAD.WIDE R166, R0.reuse, 0x4, R164 ;  /* 0x0000000400a67825 */ /* 0x048fe200078e02a4 */
[----:B------:R-:W3:Y:S03]  /*8af50*/  LDL.LU R175, [R1+0x18] ;  /* 0x0000180001af7983 */ /* 0x000ee60000300800 */
[C---:B------:R-:W-:Y:S01]  /*8af60*/  IMAD.WIDE R168, R0.reuse, 0x4, R6 ;  /* 0x0000000400a87825 */ /* 0x040fe200078e0206 */
[----:B------:R-:W-:Y:S04]  /*8af70*/  @P6 STG.E [R170.64], R250 ;  /* 0x000000faaa006986 */ /* 0x000fe8000c101904 */
[----:B------:R1:W-:Y:S04]  /*8af80*/  @P5 STG.E [R166.64], R247 ;  /* 0x000000f7a6005986 */ /* 0x0003e8000c101904 */
[----:B------:R-:W3:Y:S04]  /*8af90*/  LDL.LU R246, [R1+0x6fc] ;  /* 0x0006fc0001f67983 */ /* 0x000ee80000300800 */
[----:B-1----:R-:W3:Y:S01]  /*8afa0*/  LDL.LU R247, [R1+0x69c] ;  /* 0x00069c0001f77983 */ /* 0x002ee20000300800 */
[----:B------:R-:W-:Y:S01]  /*8afb0*/  ISETP.LT.AND P4, PT, R103, c[0x0][0x178], !P0 ;  /* 0x00005e0067007a0c */ /* 0x000fe20004781270 */
[----:B------:R-:W-:-:S02]  /*8afc0*/  IMAD.WIDE R166, R0, 0x4, R4 ;  /* 0x0000000400a67825 */ /* 0x000fc400078e0204 */
[----:B----4-:R1:W-:Y:S04]  /*8afd0*/  @P3 STG.E [R168.64], R245 ;  /* 0x000000f5a8003986 */ /* 0x0103e8000c101904 */
[----:B-1----:R-:W4:Y:S06]  /*8afe0*/  LDL.LU R245, [R1+0x7c] ;  /* 0x00007c0001f57983 */ /* 0x002f2c0000300800 */
[----:B--2---:R1:W-:Y:S04]  /*8aff0*/  @P4 STG.E [R166.64], R244 ;  /* 0x000000f4a6004986 */ /* 0x0043e8000c101904 */
[----:B-1----:R-:W2:Y:S01]  /*8b000*/  LDL.LU R244, [R1+0x1c] ;  /* 0x00001c0001f47983 */ /* 0x002ea20000300800 */
[----:B------:R-:W-:-:S02]  /*8b010*/  ISETP.LT.AND P5, PT, R178, c[0x0][0x178], !P0 ;  /* 0x00005e00b2007a0c */ /* 0x000fc400047a1270 */
[----:B------:R-:W-:Y:S01]  /*8b020*/  IADD3 R170, R107, 0x13, RZ ;  /* 0x000000136baa7810 */ /* 0x000fe20007ffe0ff */
[----:B------:R-:W2:Y:S01]  /*8b030*/  LDL.LU R173, [R1+0x728] ;  /* 0x0007280001ad7983 */ /* 0x000ea20000300800 */
[----:B------:R-:W-:Y:S02]  /*8b040*/  ISETP.LT.AND P6, PT, R146, c[0x0][0x178], !P1 ;  /* 0x00005e0092007a0c */ /* 0x000fe40004fc1270 */
[----:B------:R-:W-:Y:S01]  /*8b050*/  ISETP.GE.AND P2, PT, R170, c[0x0][0x17c], PT ;  /* 0x00005f00aa007a0c */ /* 0x000fe20003f46270 */
[C---:B------:R-:W-:Y:S01]  /*8b060*/  IMAD.WIDE R170, R0.reuse, 0x4, R2 ;  /* 0x0000000400aa7825 */ /* 0x040fe200078e0202 */
[----:B------:R-:W-:Y:S01]  /*8b070*/  ISETP.LT.AND P0, PT, R147, c[0x0][0x178], !P1 ;  /* 0x00005e0093007a0c */ /* 0x000fe20004f01270 */
[----:B------:R-:W2:Y:S01]  /*8b080*/  LDL.LU R174, [R1+0x6d8] ;  /* 0x0006d80001ae7983 */ /* 0x000ea20000300800 */
[----:B------:R-:W-:-:S03]  /*8b090*/  IADD3 R172, R0, c[0x0][0x198], RZ ;  /* 0x0000660000ac7a10 */ /* 0x000fc60007ffe0ff */
[----:B------:R1:W-:Y:S01]  /*8b0a0*/  @P5 STG.E [R170.64], R251 ;  /* 0x000000fbaa005986 */ /* 0x0003e2000c101904 */
[----:B------:R-:W-:Y:S01]  /*8b0b0*/  ISETP.LT.AND P5, PT, R103, c[0x0][0x178], !P1 ;  /* 0x00005e0067007a0c */ /* 0x000fe20004fa1270 */
[----:B------:R-:W-:Y:S01]  /*8b0c0*/  IMAD.WIDE R168, R172, 0x4, R164 ;  /* 0x00000004aca87825 */ /* 0x000fe200078e02a4 */
[----:B------:R-:W-:Y:S01]  /*8b0d0*/  ISETP.LT.AND P1, PT, R178, c[0x0][0x178], !P1 ;  /* 0x00005e00b2007a0c */ /* 0x000fe20004f21270 */
[----:B------:R-:W2:Y:S02]  /*8b0e0*/  LDL.LU R249, [R1+0x688] ;  /* 0x0006880001f97983 */ /* 0x000ea40000300800 */
[----:B------:R-:W-:Y:S01]  /*8b0f0*/  IMAD.WIDE R166, R172, 0x4, R6 ;  /* 0x00000004aca67825 */ /* 0x000fe200078e0206 */
[----:B------:R-:W-:Y:S01]  /*8b100*/  ISETP.LT.AND P3, PT, R146, c[0x0][0x178], !P2 ;  /* 0x00005e0092007a0c */ /* 0x000fe20005761270 */
[----:B------:R3:W-:Y:S01]  /*8b110*/  @P6 STG.E [R168.64], R176 ;  /* 0x000000b0a8006986 */ /* 0x0007e2000c101904 */
[----:B------:R-:W-:Y:S02]  /*8b120*/  ISETP.LT.AND P6, PT, R147, c[0x0][0x178], !P2 ;  /* 0x00005e0093007a0c */ /* 0x000fe400057c1270 */
[----:B------:R-:W-:Y:S01]  /*8b130*/  ISETP.LT.AND P4, PT, R103, c[0x0][0x178], !P2 ;  /* 0x00005e0067007a0c */ /* 0x000fe20005781270 */
[----:B------:R3:W-:Y:S01]  /*8b140*/  @P0 STG.E [R166.64], R177 ;  /* 0x000000b1a6000986 */ /* 0x0007e2000c101904 */
[----:B------:R-:W-:-:S02]  /*8b150*/  IADD3 R0, R172, c[0x0][0x198], RZ ;  /* 0x00006600ac007a10 */ /* 0x000fc40007ffe0ff */
[C---:B-1----:R-:W-:Y:S02]  /*8b160*/  IADD3 R171, R107.reuse, 0x1b, RZ ;  /* 0x0000001b6bab7810 */ /* 0x042fe40007ffe0ff */
[----:B------:R-:W-:Y:S01]  /*8b170*/  IADD3 R170, R107, 0x14, RZ ;  /* 0x000000146baa7810 */ /* 0x000fe20007ffe0ff */
[----:B---3--:R-:W-:-:S04]  /*8b180*/  IMAD.WIDE R168, R172, 0x4, R2 ;  /* 0x00000004aca87825 */ /* 0x008fc800078e0202 */
[----:B------:R-:W-:Y:S01]  /*8b190*/  IMAD.WIDE R166, R172, 0x4, R4 ;  /* 0x00000004aca67825 */ /* 0x000fe200078e0204 */
[----:B------:R-:W-:-:S04]  /*8b1a0*/  ISETP.GE.AND P0, PT, R171, c[0x0][0x17c], PT ;  /* 0x00005f00ab007a0c */ /* 0x000fc80003f06270 */
[----:B------:R1:W-:Y:S01]  /*8b1b0*/  @P5 STG.E [R166.64], R179 ;  /* 0x000000b3a6005986 */ /* 0x0003e2000c101904 */
[----:B------:R-:W-:Y:S01]  /*8b1c0*/  ISETP.GE.AND P5, PT, R170, c[0x0][0x17c], PT ;  /* 0x00005f00aa007a0c */ /* 0x000fe20003fa6270 */
[C---:B------:R-:W-:Y:S02]  /*8b1d0*/  IMAD.WIDE R170, R0.reuse, 0x4, R4 ;  /* 0x0000000400aa7825 */ /* 0x040fe400078e0204 */
[----:B------:R3:W-:Y:S02]  /*8b1e0*/  @P1 STG.E [R168.64], R175 ;  /* 0x000000afa8001986 */ /* 0x0007e4000c101904 */
[----:B-1----:R-:W-:-:S04]  /*8b1f0*/  IMAD.WIDE R166, R0, 0x4, R164 ;  /* 0x0000000400a67825 */ /* 0x002fc800078e02a4 */
[----:B---3--:R-:W-:Y:S01]  /*8b200*/  IMAD.WIDE R168, R0, 0x4, R6 ;  /* 0x0000000400a87825 */ /* 0x008fe200078e0206 */
[----:B------:R-:W-:Y:S04]  /*8b210*/  @P3 STG.E [R166.64], R246 ;  /* 0x000000f6a6003986 */ /* 0x000fe8000c101904 */
[----:B------:R1:W-:Y:S04]  /*8b220*/  @P6 STG.E [R168.64], R247 ;  /* 0x000000f7a8006986 */ /* 0x0003e8000c101904 */
[----:B-1----:R-:W3:Y:S01]  /*8b230*/  LDL.LU R247, [R1+0x58] ;  /* 0x0000580001f77983 */ /* 0x002ee20000300800 */
[----:B------:R-:W-:Y:S01]  /*8b240*/  ISETP.LT.AND P2, PT, R178, c[0x0][0x178], !P2 ;  /* 0x00005e00b2007a0c */ /* 0x000fe20005741270 */
[----:B------:R-:W-:-:S02]  /*8b250*/  IMAD.WIDE R166, R0, 0x4, R2 ;  /* 0x0000000400a67825 */ /* 0x000fc400078e0202 */
[----:B----4-:R1:W-:Y:S04]  /*8b260*/  @P4 STG.E [R170.64], R245 ;  /* 0x000000f5aa004986 */ /* 0x0103e8000c101904 */
[----:B-1----:R-:W4:Y:S04]  /*8b270*/  LDL.LU R245, [R1+0x72c] ;  /* 0x00072c0001f57983 */ /* 0x002f280000300800 */
[----:B------:R-:W4:Y:S04]  /*8b280*/  LDL.LU R248, [R1+0x6dc] ;  /* 0x0006dc0001f87983 */ /* 0x000f280000300800 */
[----:B------:R-:W4:Y:S04]  /*8b290*/  LDL.LU R246, [R1+0x68c] ;  /* 0x00068c0001f67983 */ /* 0x000f280000300800 */
[----:B--2---:R1:W-:Y:S04]  /*8b2a0*/  @P2 STG.E [R166.64], R244 ;  /* 0x000000f4a6002986 */ /* 0x0043e8000c101904 */
[----:B-1----:R-:W2:Y:S01]  /*8b2b0*/  LDL.LU R244, [R1+0x5c] ;  /* 0x00005c0001f47983 */ /* 0x002ea20000300800 */
[----:B------:R-:W-:-:S02]  /*8b2c0*/  ISETP.LT.AND P1, PT, R146, c[0x0][0x178], !P5 ;  /* 0x00005e0092007a0c */ /* 0x000fc40006f21270 */
[----:B------:R-:W-:Y:S01]  /*8b2d0*/  IADD3 R172, R0, c[0x0][0x198], RZ ;  /* 0x0000660000ac7a10 */ /* 0x000fe20007ffe0ff */
[----:B------:R-:W2:Y:S01]  /*8b2e0*/  LDL.LU R176, [R1+0x7b8] ;  /* 0x0007b80001b07983 */ /* 0x000ea20000300800 */
[----:B------:R-:W-:Y:S02]  /*8b2f0*/  ISETP.LT.AND P3, PT, R147, c[0x0][0x178], !P5 ;  /* 0x00005e0093007a0c */ /* 0x000fe40006f61270 */
[----:B------:R-:W-:Y:S01]  /*8b300*/  IADD3 R170, R107, 0x15, RZ ;  /* 0x000000156baa7810 */ /* 0x000fe20007ffe0ff */
[----:B------:R-:W-:Y:S01]  /*8b310*/  IMAD.WIDE R168, R172, 0x4, R164 ;  /* 0x00000004aca87825 */ /* 0x000fe200078e02a4 */
[----:B------:R-:W-:Y:S01]  /*8b320*/  ISETP.LT.AND P6, PT, R103, c[0x0][0x178], !P5 ;  /* 0x00005e0067007a0c */ /* 0x000fe20006fc1270 */
[----:B------:R-:W2:Y:S01]  /*8b330*/  LDL.LU R177, [R1+0x718] ;  /* 0x0007180001b17983 */ /* 0x000ea20000300800 */
[----:B------:R-:W-:Y:S02]  /*8b340*/  ISETP.GE.AND P4, PT, R170, c[0x0][0x17c], PT ;  /* 0x00005f00aa007a0c */ /* 0x000fe40003f86270 */
[----:B------:R-:W-:Y:S01]  /*8b350*/  IADD3 R0, R107, 0x16, RZ ;  /* 0x000000166b007810 */ /* 0x000fe20007ffe0ff */
[----:B------:R1:W-:Y:S01]  /*8b360*/  @P1 STG.E [R168.64], R173 ;  /* 0x000000ada8001986 */ /* 0x0003e2000c101904 */
[----:B------:R-:W-:Y:S01]  /*8b370*/  ISETP.LT.AND P5, PT, R178, c[0x0][0x178], !P5 ;  /* 0x00005e00b2007a0c */ /* 0x000fe20006fa1270 */
[----:B------:R-:W-:Y:S01]  /*8b380*/  IMAD.WIDE R166, R172, 0x4, R4 ;  /* 0x00000004aca67825 */ /* 0x000fe200078e0204 */
[----:B------:R-:W-:Y:S01]  /*8b390*/  ISETP.LT.AND P1, PT, R146, c[0x0][0x178], !P4 ;  /* 0x00005e0092007a0c */ /* 0x000fe20006721270 */
[----:B------:R-:W2:Y:S01]  /*8b3a0*/  LDL.LU R179, [R1+0x6b8] ;  /* 0x0006b80001b37983 */ /* 0x000ea20000300800 */
[----:B------:R-:W-:-:S02]  /*8b3b0*/  ISETP.GE.AND P2, PT, R0, c[0x0][0x17c], PT ;  /* 0x00005f0000007a0c */ /* 0x000fc40003f46270 */
[C---:B------:R-:W-:Y:S01]  /*8b3c0*/  IADD3 R0, R172.reuse, c[0x0][0x198], RZ ;  /* 0x00006600ac007a10 */ /* 0x040fe20007ffe0ff */
[----:B------:R-:W2:Y:S01]  /*8b3d0*/  LDL.LU R175, [R1+0x98] ;  /* 0x0000980001af7983 */ /* 0x000ea20000300800 */
[----:B-1----:R-:W-:-:S05]  /*8b3e0*/  IMAD.WIDE R168, R172, 0x4, R6 ;  /* 0x00000004aca87825 */ /* 0x002fca00078e0206 */
[----:B------:R-:W-:Y:S01]  /*8b3f0*/  @P3 STG.E [R168.64], R174 ;  /* 0x000000aea8003986 */ /* 0x000fe2000c101904 */
[----:B------:R-:W-:Y:S01]  /*8b400*/  ISETP.LT.AND P3, PT, R147, c[0x0][0x178], !P4 ;  /* 0x00005e0093007a0c */ /* 0x000fe20006761270 */
[----:B------:R-:W-:Y:S02]  /*8b410*/  IMAD.WIDE R170, R172, 0x4, R2 ;  /* 0x00000004acaa7825 */ /* 0x000fe400078e0202 */
[----:B------:R1:W-:Y:S01]  /*8b420*/  @P6 STG.E [R166.64], R249 ;  /* 0x000000f9a6006986 */ /* 0x0003e2000c101904 */
[----:B------:R-:W-:Y:S01]  /*8b430*/  ISETP.LT.AND P6, PT, R103, c[0x0][0x178], !P4 ;  /* 0x00005e0067007a0c */ /* 0x000fe200067c1270 */
[----:B-1----:R-:W-:-:S04]  /*8b440*/  IMAD.WIDE R166, R0, 0x4, R164 ;  /* 0x0000000400a67825 */ /* 0x002fc800078e02a4 */
[----:B------:R-:W-:Y:S01]  /*8b450*/  IMAD.WIDE R168, R0, 0x4, R6 ;  /* 0x0000000400a87825 */ /* 0x000fe200078e0206 */
[----:B---3--:R1:W-:Y:S04]  /*8b460*/  @P5 STG.E [R170.64], R247 ;  /* 0x000000f7aa005986 */ /* 0x0083e8000c101904 */
[----:B-1----:R-:W3:Y:S01]  /*8b470*/  LDL.LU R247, [R1+0x7bc] ;  /* 0x0007bc0001f77983 */ /* 0x002ee20000300800 */
[----:B------:R-:W-:Y:S02]  /*8b480*/  ISETP.LT.AND P4, PT, R178, c[0x0][0x178], !P4 ;  /* 0x00005e00b2007a0c */ /* 0x000fe40006781270 */
[----:B------:R-:W-:Y:S01]  /*8b490*/  IADD3 R170, R107, 0x17, RZ ;  /* 0x000000176baa7810 */ /* 0x000fe20007ffe0ff */
[----:B----4-:R1:W-:Y:S04]  /*8b4a0*/  @P1 STG.E [R166.64], R245 ;  /* 0x000000f5a6001986 */ /* 0x0103e8000c101904 */
[----:B------:R-:W-:Y:S04]  /*8b4b0*/  @P3 STG.E [R168.64], R248 ;  /* 0x000000f8a8003986 */ /* 0x000fe8000c101904 */
[----:B-1----:R-:W4:Y:S01]  /*8b4c0*/  LDL.LU R245, [R1+0x71c] ;  /* 0x00071c0001f57983 */ /* 0x002f220000300800 */
[----:B------:R-:W-:-:S05]  /*8b4d0*/  IMAD.WIDE R166, R0, 0x4, R4 ;  /* 0x0000000400a67825 */ /* 0x000fca00078e0204 */
[----:B------:R1:W-:Y:S04]  /*8b4e0*/  @P6 STG.E [R166.64], R246 ;  /* 0x000000f6a6006986 */ /* 0x0003e8000c101904 */
[----:B-1----:R-:W4:Y:S01]  /*8b4f0*/  LDL.LU R246, [R1+0x6bc] ;  /* 0x0006bc0001f67983 */ /* 0x002f220000300800 */
[----:B------:R-:W-:Y:S01]  /*8b500*/  ISETP.GE.AND P1, PT, R170, c[0x0][0x17c], PT ;  /* 0x00005f00aa007a0c */ /* 0x000fe20003f26270 */
[----:B------:R-:W-:-:S05]  /*8b510*/  IMAD.WIDE R170, R0, 0x4, R2 ;  /* 0x0000000400aa7825 */ /* 0x000fca00078e0202 */
[----:B--2---:R1:W-:Y:S04]  /*8b520*/  @P4 STG.E [R170.64], R244 ;  /* 0x000000f4aa004986 */ /* 0x0043e8000c101904 */
[----:B-1----:R-:W2:Y:S01]  /*8b530*/  LDL.LU R244, [R1+0x9c] ;  /* 0x00009c0001f47983 */ /* 0x002ea20000300800 */
[----:B------:R-:W-:Y:S02]  /*8b540*/  ISETP.LT.AND P5, PT, R146, c[0x0][0x178], !P2 ;  /* 0x00005e0092007a0c */ /* 0x000fe400057a1270 */
[----:B------:R-:W-:Y:S01]  /*8b550*/  IADD3 R172, R0, c[0x0][0x198], RZ ;  /* 0x0000660000ac7a10 */ /* 0x000fe20007ffe0ff */
[----:B------:R-:W2:Y:S01]  /*8b560*/  LDL.LU R251, [R1+0x6e8] ;  /* 0x0006e80001fb7983 */ /* 0x000ea20000300800 */
[----:B------:R-:W-:Y:S02]  /*8b570*/  ISETP.LT.AND P3, PT, R147, c[0x0][0x178], !P2 ;  /* 0x00005e0093007a0c */ /* 0x000fe40005761270 */
[----:B------:R-:W-:Y:S01]  /*8b580*/  ISETP.LT.AND P4, PT, R103, c[0x0][0x178], !P2 ;  /* 0x00005e0067007a0c */ /* 0x000fe20005781270 */
[----:B------:R-:W-:Y:S01]  /*8b590*/  IMAD.WIDE R168, R172, 0x4, R164 ;  /* 0x00000004aca87825 */ /* 0x000fe200078e02a4 */
[----:B------:R-:W-:Y:S01]  /*8b5a0*/  ISETP.LT.AND P2, PT, R178, c[0x0][0x178], !P2 ;  /* 0x00005e00b2007a0c */ /* 0x000fe20005741270 */
[----:B------:R-:W2:Y:S01]  /*8b5b0*/  LDL.LU R248, [R1+0x5d8] ;  /* 0x0005d80001f87983 */ /* 0x000ea20000300800 */
[----:B------:R-:W-:Y:S01]  /*8b5c0*/  ISETP.LT.AND P6, PT, R147, c[0x0][0x178], !P1 ;  /* 0x00005e0093007a0c */ /* 0x000fe20004fc1270 */
[----:B------:R-:W-:-:S02]  /*8b5d0*/  IMAD.WIDE R166, R172, 0x4, R4 ;  /* 0x00000004aca67825 */ /* 0x000fc400078e0204 */
[----:B------:R1:W-:Y:S01]  /*8b5e0*/  @P5 STG.E [R168.64], R176 ;  /* 0x000000b0a8005986 */ /* 0x0003e2000c101904 */
[----:B------:R-:W-:Y:S01]  /*8b5f0*/  ISETP.LT.AND P5, PT, R146, c[0x0][0x178], !P1 ;  /* 0x00005e0092007a0c */ /* 0x000fe20004fa1270 */
[C---:B------:R-:W-:Y:S01]  /*8b600*/  IMAD.WIDE R170, R172.reuse, 0x4, R2 ;  /* 0x00000004acaa7825 */ /* 0x040fe200078e0202 */
[----:B------:R-:W-:-:S03]  /*8b610*/  IADD3 R0, R172, c[0x0][0x198], RZ ;  /* 0x00006600ac007a10 */ /* 0x000fc60007ffe0ff */
[----:B-1----:R-:W-:Y:S01]  /*8b620*/  IMAD.WIDE R168, R172, 0x4, R6 ;  /* 0x00000004aca87825 */ /* 0x002fe200078e0206 */
[----:B------:R-:W2:Y:S04]  /*8b630*/  LDL.LU R176, [R1+0x8cc] ;  /* 0x0008cc0001b07983 */ /* 0x000ea80000300800 */
[----:B------:R1:W-:Y:S04]  /*8b640*/  @P3 STG.E [R168.64], R177 ;  /* 0x000000b1a8003986 */ /* 0x0003e8000c101904 */
[----:B------:R3:W-:Y:S04]  /*8b650*/  @P4 STG.E [R166.64], R179 ;  /* 0x000000b3a6004986 */ /* 0x0007e8000c101904 */
[----:B------:R-:W-:Y:S01]  /*8b660*/  @P2 STG.E [R170.64], R175 ;  /* 0x000000afaa002986 */ /* 0x000fe2000c101904 */
[----:B------:R-:W-:Y:S01]  /*8b670*/  ISETP.LT.AND P2, PT, R103, c[0x0][0x178], !P1 ;  /* 0x00005e0067007a0c */ /* 0x000fe20004f41270 */
[----:B-1----:R-:W-:-:S04]  /*8b680*/  IMAD.WIDE R168, R0, 0x4, R164 ;  /* 0x0000000400a87825 */ /* 0x002fc800078e02a4 */
[C---:B---3--:R-:W-:Y:S01]  /*8b690*/  IMAD.WIDE R166, R0.reuse, 0x4, R6 ;  /* 0x0000000400a67825 */ /* 0x048fe200078e0206 */
[----:B------:R1:W-:Y:S01]  /*8b6a0*/  @P5 STG.E [R168.64], R247 ;  /* 0x000000f7a8005986 */ /* 0x0003e2000c101904 */
[----:B------:R-:W-:-:S03]  /*8b6b0*/  IADD3 R174, R0, c[0x0][0x198], RZ ;  /* 0x0000660000ae7a10 */ /* 0x000fc60007ffe0ff */
[----:B-1----:R-:W3:Y:S01]  /*8b6c0*/  LDL.LU R247, [R1+0x75c] ;  /* 0x00075c0001f77983 */ /* 0x002ee20000300800 */
[----:B------:R-:W-:Y:S01]  /*8b6d0*/  IMAD.WIDE R168, R0, 0x4, R2 ;  /* 0x0000000400a87825 */ /* 0x000fe200078e0202 */
[----:B------:R-:W-:Y:S02]  /*8b6e0*/  ISETP.LT.AND P1, PT, R178, c[0x0][0x178], !P1 ;  /* 0x00005e00b2007a0c */ /* 0x000fe40004f21270 */
[----:B----4-:R1:W-:Y:S02]  /*8b6f0*/  @P6 STG.E [R166.64], R245 ;  /* 0x000000f5a6006986 */ /* 0x0103e4000c101904 */
[----:B-1----:R-:W-:Y:S02]  /*8b700*/  IMAD.WIDE R166, R0, 0x4, R4 ;  /* 0x0000000400a67825 */ /* 0x002fe400078e0204 */
[----:B------:R-:W4:Y:S04]  /*8b710*/  LDL.LU R245, [R1+0x6ec] ;  /* 0x0006ec0001f57983 */ /* 0x000f280000300800 */
[----:B------:R-:W3:Y:S04]  /*8b720*/  LDL.LU R0, [R1+0x758] ;  /* 0x0007580001007983 */ /* 0x000ee80000300800 */
[----:B------:R1:W-:Y:S04]  /*8b730*/  @P2 STG.E [R166.64], R246 ;  /* 0x000000f6a6002986 */ /* 0x0003e8000c101904 */
[----:B-1----:R-:W3:Y:S04]  /*8b740*/  LDL.LU R167, [R1+0x8c8] ;  /* 0x0008c80001a77983 */ /* 0x002ee80000300800 */
[----:B--2---:R1:W-:Y:S04]  /*8b750*/  @P1 STG.E [R168.64], R244 ;  /* 0x000000f4a8001986 */ /* 0x0043e8000c101904 */
[----:B-1----:R-:W2:Y:S01]  /*8b760*/  LDL.LU R244, [R1+0x5dc] ;  /* 0x0005dc0001f47983 */ /* 0x002ea20000300800 */
[----:B------:R-:W-:-:S02]  /*8b770*/  IADD3 R173, R107, 0x18, RZ ;  /* 0x000000186bad7810 */ /* 0x000fc40007ffe0ff */
[----:B------:R-:W-:Y:S01]  /*8b780*/  IADD3 R175, R107, 0x19, RZ ;  /* 0x000000196baf7810 */ /* 0x000fe20007ffe0ff */
[----:B------:R-:W-:Y:S01]  /*8b790*/  IMAD.WIDE R170, R174, 0x4, R164 ;  /* 0x00000004aeaa7825 */ /* 0x000fe200078e02a4 */
[----:B------:R-:W-:Y:S01]  /*8b7a0*/  ISETP.GE.AND P3, PT, R173, c[0x0][0x17c], PT ;  /* 0x00005f00ad007a0c */ /* 0x000fe20003f66270 */
[----:B------:R-:W2:Y:S03]  /*8b7b0*/  LDL.LU R250, [R1+0x8e8] ;  /* 0x0008e80001fa7983 */ /* 0x000ea60000300800 */
[----:B------:R-:W-:Y:S01]  /*8b7c0*/  ISETP.LT.AND P5, PT, R146, c[0x0][0x178], !P3 ;  /* 0x00005e0092007a0c */ /* 0x000fe20005fa1270 */
[----:B------:R-:W-:Y:S01]  /*8b7d0*/  IMAD.WIDE R172, R174, 0x4, R6 ;  /* 0x00000004aeac7825 */ /* 0x000fe200078e0206 */
[----:B------:R-:W-:Y:S01]  /*8b7e0*/  ISETP.LT.AND P4, PT, R147, c[0x0][0x178], !P3 ;  /* 0x00005e0093007a0c */ /* 0x000fe20005f81270 */
[----:B------:R-:W2:Y:S01]  /*8b7f0*/  LDL.LU R249, [R1+0x7d8] ;  /* 0x0007d80001f97983 */ /* 0x000ea20000300800 */
[----:B------:R-:W-:-:S02]  /*8b800*/  ISETP.LT.AND P6, PT, R103, c[0x0][0x178], !P3 ;  /* 0x00005e0067007a0c */ /* 0x000fc40005fc1270 */
[----:B------:R-:W-:Y:S01]  /*8b810*/  ISETP.GE.AND P2, PT, R175, c[0x0][0x17c], PT ;  /* 0x00005f00af007a0c */ /* 0x000fe20003f46270 */
[----:B------:R-:W2:Y:S01]  /*8b820*/  LDL.LU R177, [R1+0x738] ;  /* 0x0007380001b17983 */ /* 0x000ea20000300800 */
[----:B------:R-:W-:Y:S02]  /*8b830*/  ISETP.LT.AND P3, PT, R178, c[0x0][0x178], !P3 ;  /* 0x00005e00b2007a0c */ /* 0x000fe40005f61270 */
[----:B------:R-:W-:Y:S01]  /*8b840*/  ISETP.LT.AND P1, PT, R103, c[0x0][0x178], !P2 ;  /* 0x00005e0067007a0c */ /* 0x000fe20005721270 */
[----:B------:R-:W2:Y:S04]  /*8b850*/  LDL.LU R179, [R1+0x6c8] ;  /* 0x0006c80001b37983 */ /* 0x000ea80000300800 */
[----:B------:R-:W2:Y:S04]  /*8b860*/  LDL.LU R246, [R1+0x8ec] ;  /* 0x0008ec0001f67983 */ /* 0x000ea80000300800 */
[----:B---3--:R1:W-:Y:S01]  /*8b870*/  @P5 STG.E [R170.64], R167 ;  /* 0x000000a7aa005986 */ /* 0x0083e2000c101904 */
[----:B------:R-:W-:-:S03]  /*8b880*/  ISETP.LT.AND P5, PT, R146, c[0x0][0x178], !P2 ;  /* 0x00005e0092007a0c */ /* 0x000fc600057a1270 */
[----:B------:R3:W-:Y:S01]  /*8b890*/  @P4 STG.E [R172.64], R0 ;  /* 0x00000000ac004986 */ /* 0x0007e2000c101904 */
[----:B------:R-:W-:Y:S01]  /*8b8a0*/  ISETP.LT.AND P4, PT, R147, c[0x0][0x178], !P2 ;  /* 0x00005e0093007a0c */ /* 0x000fe20005781270 */
[C---:B-1----:R-:W-:Y:S01]  /*8b8b0*/  IMAD.WIDE R166, R174.reuse, 0x4, R4 ;  /* 0x00000004aea67825 */ /* 0x042fe200078e0204 */
[----:B---3--:R-:W-:-:S04]  /*8b8c0*/  IADD3 R0, R174, c[0x0][0x198], RZ ;  /* 0x00006600ae007a10 */ /* 0x008fc80007ffe0ff */
[----:B------:R1:W-:Y:S01]  /*8b8d0*/  @P6 STG.E [R166.64], R251 ;  /* 0x000000fba6006986 */ /* 0x0003e2000c101904 */
[----:B------:R-:W-:-:S04]  /*8b8e0*/  IMAD.WIDE R168, R0, 0x4, R164 ;  /* 0x0000000400a87825 */ /* 0x000fc800078e02a4 */
[----:B------:R-:W-:-:S04]  /*8b8f0*/  IMAD.WIDE R170, R0, 0x4, R6 ;  /* 0x0000000400aa7825 */ /* 0x000fc800078e0206 */
[----:B-1----:R-:W-:Y:S01]  /*8b900*/  IMAD.WIDE R166, R174, 0x4, R2 ;  /* 0x00000004aea67825 */ /* 0x002fe200078e0202 */
[----:B------:R-:W-:-:S03]  /*8b910*/  ISETP.LT.AND P2, PT, R178, c[0x0][0x178], !P2 ;  /* 0x00005e00b2007a0c */ /* 0x000fc60005741270 */
[C---:B------:R-:W-:Y:S01]  /*8b920*/  IMAD.WIDE R172, R0.reuse, 0x4, R4 ;  /* 0x0000000400ac7825 */ /* 0x040fe200078e0204 */
[----:B------:R1:W-:Y:S04]  /*8b930*/  @P3 STG.E [R166.64], R248 ;  /* 0x000000f8a6003986 */ /* 0x0003e8000c101904 */
[----:B------:R-:W-:Y:S04]  /*8b940*/  @P5 STG.E [R168.64], R176 ;  /* 0x000000b0a8005986 */ /* 0x000fe8000c101904 */
[----:B------:R3:W-:Y:S04]  /*8b950*/  @P4 STG.E [R170.64], R247 ;  /* 0x000000f7aa004986 */ /* 0x0007e8000c101904 */
[----:B----4-:R4:W-:Y:S01]  /*8b960*/  @P1 STG.E [R172.64], R245 ;  /* 0x000000f5ac001986 */ /* 0x0109e2000c101904 */
[----:B-1----:R-:W-:-:S03]  /*8b970*/  IMAD.WIDE R166, R0, 0x4, R2 ;  /* 0x0000000400a67825 */ /* 0x002fc600078e0202 */
[----:B---3--:R-:W3:Y:S04]  /*8b980*/  LDL.LU R247, [R1+0x7dc] ;  /* 0x0007dc0001f77983 */ /* 0x008ee80000300800 */
[----:B----4-:R-:W4:Y:S04]  /*8b990*/  LDL.LU R245, [R1+0x73c] ;  /* 0x00073c0001f57983 */ /* 0x010f280000300800 */
[----:B--2---:R1:W-:Y:S04]  /*8b9a0*/  @P2 STG.E [R166.64], R244 ;  /* 0x000000f4a6002986 */ /* 0x0043e8000c101904 */
[----:B-1----:R-:W2:Y:S01]  /*8b9b0*/  LDL.LU R244, [R1+0x6cc] ;  /* 0x0006cc0001f47983 */ /* 0x002ea20000300800 */
[----:B------:R-:W-:-:S02]  /*8b9c0*/  IADD3 R175, R107, 0x1a, RZ ;  /* 0x0000001a6baf7810 */ /* 0x000fc40007ffe0ff */
[----:B------:R-:W-:Y:S01]  /*8b9d0*/  IADD3 R174, R0, c[0x0][0x198], RZ ;  /* 0x0000660000ae7a10 */ /* 0x000fe20007ffe0ff */
[----:B------:R-:W2:Y:S01]  /*8b9e0*/  LDL.LU R248, [R1+0x908] ;  /* 0x0009080001f87983 */ /* 0x000ea20000300800 */
[----:B------:R-:W-:Y:S02]  /*8b9f0*/  ISETP.GE.AND P6, PT, R175, c[0x0][0x17c], PT ;  /* 0x00005f00af007a0c */ /* 0x000fe40003fc6270 */
[----:B------:R-:W-:Y:S01]  /*8ba00*/  ISETP.LT.AND P2, PT, R146, c[0x0][0x178], !P0 ;  /* 0x00005e0092007a0c */ /* 0x000fe20004741270 */
[----:B------:R-:W-:Y:S01]  /*8ba10*/  IMAD.WIDE R172, R174, 0x4, R164 ;  /* 0x00000004aeac7825 */ /* 0x000fe200078e02a4 */
[----:B------:R-:W-:Y:S01]  /*8ba20*/  ISETP.LT.AND P3, PT, R146, c[0x0][0x178], !P6 ;  /* 0x00005e0092007a0c */ /* 0x000fe20007761270 */
[----:B------:R-:W2:Y:S01]  /*8ba30*/  LDL.LU R176, [R1+0x8d8] ;  /* 0x0008d80001b07983 */ /* 0x000ea20000300800 */
[----:B------:R-:W-:Y:S02]  /*8ba40*/  ISETP.LT.AND P1, PT, R147, c[0x0][0x178], !P6 ;  /* 0x00005e0093007a0c */ /* 0x000fe40007721270 */
[----:B------:R-:W-:-:S02]  /*8ba50*/  ISETP.LT.AND P5, PT, R103, c[0x0][0x178], !P6 ;  /* 0x00005e0067007a0c */ /* 0x000fc400077a1270 */
[----:B------:R-:W-:Y:S02]  /*8ba60*/  ISETP.LT.AND P6, PT, R178, c[0x0][0x178], !P6 ;  /* 0x00005e00b2007a0c */ /* 0x000fe400077c1270 */
[----:B------:R-:W-:Y:S02]  /*8ba70*/  IADD3 R168, R107, 0x1c, RZ ;  /* 0x0000001c6ba87810 */ /* 0x000fe40007ffe0ff */
[C---:B------:R-:W-:Y:S01]  /*8ba80*/  IADD3 R0, R174.reuse, c[0x0][0x198], RZ ;  /* 0x00006600ae007a10 */ /* 0x040fe20007ffe0ff */
[----:B------:R-:W-:Y:S01]  /*8ba90*/  IMAD.WIDE R170, R174, 0x4, R6 ;  /* 0x00000004aeaa7825 */ /* 0x000fe200078e0206 */
[----:B------:R-:W-:Y:S01]  /*8baa0*/  ISETP.GE.AND P4, PT, R168, c[0x0][0x17c], PT ;  /* 0x00005f00a8007a0c */ /* 0x000fe20003f86270 */
[----:B------:R1:W-:Y:S02]  /*8bab0*/  @P3 STG.E [R172.64], R250 ;  /* 0x000000faac003986 */ /* 0x0003e4000c101904 */
[----:B------:R-:W-:Y:S01]  /*8bac0*/  IMAD.WIDE R168, R174, 0x4, R4 ;  /* 0x00000004aea87825 */ /* 0x000fe200078e0204 */
[----:B------:R-:W-:-:S03]  /*8bad0*/  ISETP.LT.AND P3, PT, R147, c[0x0][0x178], !P0 ;  /* 0x00005e0093007a0c */ /* 0x000fc60004761270 */
[----:B------:R-:W-:Y:S01]  /*8bae0*/  IMAD.WIDE R166, R174, 0x4, R2 ;  /* 0x00000004aea67825 */ /* 0x000fe200078e0202 */
[----:B------:R-:W-:Y:S03]  /*8baf0*/  @P1 STG.E [R170.64], R249 ;  /* 0x000000f9aa001986 */ /* 0x000fe6000c101904 */
[----:B-1----:R-:W-:Y:S01]  /*8bb00*/  IMAD.WIDE R172, R0, 0x4, R164 ;  /* 0x0000000400ac7825 */ /* 0x002fe200078e02a4 */
[----:B------:R1:W-:Y:S04]  /*8bb10*/  @P5 STG.E [R168.64], R177 ;  /* 0x000000b1a8005986 */ /* 0x0003e8000c101904 */
[----:B------:R1:W-:Y:S04]  /*8bb20*/  @P6 STG.E [R166.64], R179 ;  /* 0x000000b3a6006986 */ /* 0x0003e8000c101904 */
[----:B------:R1:W-:Y:S01]  /*8bb30*/  @P2 STG.E [R172.64], R246 ;  /* 0x000000f6ac002986 */ /* 0x0003e2000c101904 */
[----:B------:R-:W-:-:S03]  /*8bb40*/  ISETP.LT.AND P2, PT, R103, c[0x0][0x178], !P0 ;  /* 0x00005e0067007a0c */ /* 0x000fc60004741270 */
[----:B-1----:R-:W2:Y:S01]  /*8bb50*/  LDL.LU R177, [R1+0x768] ;  /* 0x0007680001b17983 */ /* 0x002ea20000300800 */
[----:B------:R-:W-:Y:S01]  /*8bb60*/  IMAD.WIDE R168, R0, 0x4, R6 ;  /* 0x0000000400a87825 */ /* 0x000fe200078e0206 */
[----:B------:R-:W-:Y:S02]  /*8bb70*/  IADD3 R166, R107, 0x1d, RZ ;  /* 0x0000001d6ba67810 */ /* 0x000fe40007ffe0ff */
[----:B------:R-:W2:Y:S01]  /*8bb80*/  LDL.LU R179, [R1+0x708] ;  /* 0x0007080001b37983 */ /* 0x000ea20000300800 */
[----:B------:R-:W-:Y:S02]  /*8bb90*/  ISETP.LT.AND P0, PT, R178, c[0x0][0x178], !P0 ;  /* 0x00005e00b2007a0c */ /* 0x000fe40004701270 */
[----:B------:R-:W-:Y:S01]  /*8bba0*/  ISETP.GE.AND P1, PT, R166, c[0x0][0x17c], PT ;  /* 0x00005f00a6007a0c */ /* 0x000fe20003f26270 */
[C---:B------:R-:W-:Y:S01]  /*8bbb0*/  IMAD.WIDE R166, R0.reuse, 0x4, R4 ;  /* 0x0000000400a67825 */ /* 0x040fe200078e0204 */
[----:B------:R-:W2:Y:S03]  /*8bbc0*/  LDL.LU R246, [R1+0x90c] ;  /* 0x00090c0001f67983 */ /* 0x000ea60000300800 */
[----:B------:R-:W-:Y:S01]  /*8bbd0*/  IMAD.WIDE R170, R0, 0x4, R2 ;  /* 0x0000000400aa7825 */ /* 0x000fe200078e0202 */
[----:B---3--:R1:W-:Y:S04]  /*8bbe0*/  @P3 STG.E [R168.64], R247 ;  /* 0x000000f7a8003986 */ /* 0x0083e8000c101904 */
[----:B----4-:R3:W-:Y:S04]  /*8bbf0*/  @P2 STG.E [R166.64], R245 ;  /* 0x000000f5a6002986 */ /* 0x0107e8000c101904 */
[----:B-1----:R-:W4:Y:S04]  /*8bc00*/  LDL.LU R247, [R1+0x8dc] ;  /* 0x0008dc0001f77983 */ /* 0x002f280000300800 */
[----:B---3--:R-:W3:Y:S04]  /*8bc10*/  LDL.LU R245, [R1+0x76c] ;  /* 0x00076c0001f57983 */ /* 0x008ee80000300800 */
[----:B--2---:R1:W-:Y:S04]  /*8bc20*/  @P0 STG.E [R170.64], R244 ;  /* 0x000000f4aa000986 */ /* 0x0043e8000c101904 */
[----:B-1----:R-:W2:Y:S01]  /*8bc30*/  LDL.LU R244, [R1+0x70c] ;  /* 0x00070c0001f47983 */ /* 0x002ea20000300800 */
[----:B------:R-:W-:-:S02]  /*8bc40*/  ISETP.LT.AND P6, PT, R146, c[0x0][0x178], !P4 ;  /* 0x00005e0092007a0c */ /* 0x000fc400067c1270 */
[----:B------:R-:W-:Y:S01]  /*8bc50*/  IADD3 R174, R0, c[0x0][0x198], RZ ;  /* 0x0000660000ae7a10 */ /* 0x000fe20007ffe0ff */
[----:B------:R-:W2:Y:S01]  /*8bc60*/  LDL.LU R251, [R1+0x918] ;  /* 0x0009180001fb7983 */ /* 0x000ea20000300800 */
[----:B------:R-:W-:-:S03]  /*8bc70*/  ISETP.LT.AND P5, PT, R147, c[0x0][0x178], !P4 ;  /* 0x00005e0093007a0c */ /* 0x000fc600067a1270 */
[C---:B------:R-:W-:Y:S01]  /*8bc80*/  IMAD.WIDE R172, R174.reuse, 0x4, R164 ;  /* 0x00000004aeac7825 */ /* 0x040fe200078e02a4 */
[----:B------:R-:W2:Y:S03]  /*8bc90*/  LDL.LU R249, [R1+0x8f8] ;  /* 0x0008f80001f97983 */ /* 0x000ea60000300800 */
[----:B------:R-:W-:Y:S02]  /*8bca0*/  IMAD.WIDE R168, R174, 0x4, R6 ;  /* 0x00000004aea87825 */ /* 0x000fe400078e0206 */
[----:B------:R1:W-:Y:S01]  /*8bcb0*/  @P6 STG.E [R172.64], R248 ;  /* 0x000000f8ac006986 */ /* 0x0003e2000c101904 */
[----:B------:R-:W-:Y:S02]  /*8bcc0*/  ISETP.LT.AND P6, PT, R103, c[0x0][0x178], !P4 ;  /* 0x00005e0067007a0c */ /* 0x000fe400067c1270 */
[----:B------:R-:W-:Y:S01]  /*8bcd0*/  ISETP.LT.AND P4, PT, R178, c[0x0][0x178], !P4 ;  /* 0x00005e00b2007a0c */ /* 0x000fe20006781270 */
[----:B------:R1:W-:Y:S01]  /*8bce0*/  @P5 STG.E [R168.64], R176 ;  /* 0x000000b0a8005986 */ /* 0x0003e2000c101904 */
[----:B------:R-:W-:-:S02]  /*8bcf0*/  ISETP.LT.AND P5, PT, R146, c[0x0][0x178], !P1 ;  /* 0x00005e0092007a0c */ /* 0x000fc40004fa1270 */
[----:B------:R-:W-:Y:S01]  /*8bd00*/  ISETP.LT.AND P3, PT, R147, c[0x0][0x178], !P1 ;  /* 0x00005e0093007a0c */ /* 0x000fe20004f61270 */
[C---:B------:R-:W-:Y:S01]  /*8bd10*/  IMAD.WIDE R166, R174.reuse, 0x4, R4 ;  /* 0x00000004aea67825 */ /* 0x040fe200078e0204 */
[----:B------:R-:W-:Y:S02]  /*8bd20*/  IADD3 R0, R174, c[0x0][0x198], RZ ;  /* 0x00006600ae007a10 */ /* 0x000fe40007ffe0ff */
[----:B------:R-:W-:Y:S01]  /*8bd30*/  ISETP.LT.AND P0, PT, R103, c[0x0][0x178], !P1 ;  /* 0x00005e0067007a0c */ /* 0x000fe20004f01270 */
[----:B-1----:R-:W2:Y:S02]  /*8bd40*/  LDL.LU R248, [R1+0x8b8] ;  /* 0x0008b80001f87983 */ /* 0x002ea40000300800 */
[----:B------:R-:W-:-:S04]  /*8bd50*/  IMAD.WIDE R170, R0, 0x4, R164 ;  /* 0x0000000400aa7825 */ /* 0x000fc800078e02a4 */
[----:B------:R-:W-:Y:S01]  /*8bd60*/  IMAD.WIDE R168, R174, 0x4, R2 ;  /* 0x00000004aea87825 */ /* 0x000fe200078e0202 */
[----:B------:R-:W2:Y:S04]  /*8bd70*/  LDL.LU R176, [R1+0x748] ;  /* 0x0007480001b07983 */ /* 0x000ea80000300800 */
[----:B------:R1:W-:Y:S01]  /*8bd80*/  @P6 STG.E [R166.64], R177 ;  /* 0x000000b1a6006986 */ /* 0x0003e2000c101904 */
[----:B------:R-:W-:-:S03]  /*8bd90*/  ISETP.LT.AND P1, PT, R178, c[0x0][0x178], !P1 ;  /* 0x00005e00b2007a0c */ /* 0x000fc60004f21270 */
[----:B------:R1:W-:Y:S04]  /*8bda0*/  @P4 STG.E [R168.64], R179 ;  /* 0x000000b3a8004986 */ /* 0x0003e8000c101904 */
[----:B------:R-:W-:Y:S01]  /*8bdb0*/  @P5 STG.E [R170.64], R246 ;  /* 0x000000f6aa005986 */ /* 0x000fe2000c101904 */
[----:B-1----:R-:W-:-:S04]  /*8bdc0*/  IMAD.WIDE R166, R0, 0x4, R6 ;  /* 0x0000000400a67825 */ /* 0x002fc800078e0206 */
[C---:B------:R-:W-:Y:S01]  /*8bdd0*/  IMAD.WIDE R168, R0.reuse, 0x4, R4 ;  /* 0x0000000400a87825 */ /* 0x040fe200078e0204 */
[----:B----4-:R1:W-:Y:S04]  /*8bde0*/  @P3 STG.E [R166.64], R247 ;  /* 0x000000f7a6003986 */ /* 0x0103e8000c101904 */
[----:B---3--:R3:W-:Y:S04]  /*8bdf0*/  @P0 STG.E [R168.64], R245 ;  /* 0x000000f5a8000986 */ /* 0x0087e8000c101904 */
[----:B-1----:R-:W4:Y:S01]  /*8be00*/  LDL.LU R247, [R1+0x91c] ;  /* 0x00091c0001f77983 */ /* 0x002f220000300800 */
[----:B------:R-:W-:-:S03]  /*8be10*/  IMAD.WIDE R166, R0, 0x4, R2 ;  /* 0x0000000400a67825 */ /* 0x000fc600078e0202 */
[----:B---3--:R-:W3:Y:S04]  /*8be20*/  LDL.LU R245, [R1+0x8fc] ;  /* 0x0008fc0001f57983 */ /* 0x008ee80000300800 */
[----:B------:R-:W3:Y:S04]  /*8be30*/  LDL.LU R246, [R1+0x8bc] ;  /* 0x0008bc0001f67983 */ /* 0x000ee80000300800 */
[----:B--2---:R1:W-:Y:S04]  /*8be40*/  @P1 STG.E [R166.64], R244 ;  /* 0x000000f4a6001986 */ /* 0x0043e8000c101904 */
[----:B-1----:R-:W2:Y:S01]  /*8be50*/  LDL.LU R244, [R1+0x74c] ;  /* 0x00074c0001f47983 */ /* 0x002ea20000300800 */
[----:B------:R-:W-:-:S02]  /*8be60*/  IADD3 R172, R107, 0x1e, RZ ;  /* 0x0000001e6bac7810 */ /* 0x000fc40007ffe0ff */
[----:B------:R-:W-:Y:S01]  /*8be70*/  IADD3 R173, R107, 0x20, RZ ;  /* 0x000000206bad7810 */ /* 0x000fe20007ffe0ff */
[----:B------:R-:W2:Y:S01]  /*8be80*/  LDL.LU R250, [R1+0x7e0] ;  /* 0x0007e00001fa7983 */ /* 0x000ea20000300800 */
[----:B------:R-:W-:Y:S02]  /*8be90*/  ISETP.GE.AND P6, PT, R172, c[0x0][0x17c], PT ;  /* 0x00005f00ac007a0c */ /* 0x000fe40003fc6270 */
[----:B------:R-:W-:Y:S01]  /*8bea0*/  ISETP.GE.AND P2, PT, R173, c[0x0][0x17c], PT ;  /* 0x00005f00ad007a0c */ /* 0x000fe20003f46270 */
[----:B------:R-:W2:Y:S01]  /*8beb0*/  LDL.LU R177, [R1+0xb0] ;  /* 0x0000b00001b17983 */ /* 0x000ea20000300800 */
[----:B------:R-:W-:Y:S02]  /*8bec0*/  ISETP.LT.AND P4, PT, R146, c[0x0][0x178], !P6 ;  /* 0x00005e0092007a0c */ /* 0x000fe40007781270 */
[----:B------:R-:W-:Y:S01]  /*8bed0*/  ISETP.LT.AND P5, PT, R147, c[0x0][0x178], !P6 ;  /* 0x00005e0093007a0c */ /* 0x000fe200077a1270 */
[----:B------:R-:W2:Y:S01]  /*8bee0*/  LDL.LU R179, [R1+0x40] ;  /* 0x0000400001b37983 */ /* 0x000ea20000300800 */
[----:B------:R-:W-:-:S02]  /*8bef0*/  IADD3 R172, R0, c[0x0][0x198], RZ ;  /* 0x0000660000ac7a10 */ /* 0x000fc40007ffe0ff */
[----:B------:R-:W-:Y:S02]  /*8bf00*/  IADD3 R173, R107, 0x1f, RZ ;  /* 0x0000001f6bad7810 */ /* 0x000fe40007ffe0ff */
[----:B------:R-:W-:Y:S01]  /*8bf10*/  ISETP.LT.AND P0, PT, R103, c[0x0][0x178], !P6 ;  /* 0x00005e0067007a0c */ /* 0x000fe20007701270 */
[----:B------:R-:W-:Y:S01]  /*8bf20*/  IMAD.WIDE R168, R172, 0x4, R164 ;  /* 0x00000004aca87825 */ /* 0x000fe200078e02a4 */
[----:B------:R-:W-:-:S03]  /*8bf30*/  ISETP.GE.AND P3, PT, R173, c[0x0][0x17c], PT ;  /* 0x00005f00ad007a0c */ /* 0x000fc60003f66270 */
[----:B------:R-:W-:Y:S01]  /*8bf40*/  IMAD.WIDE R170, R172, 0x4, R6 ;  /* 0x00000004acaa7825 */ /* 0x000fe200078e0206 */
[----:B------:R-:W-:Y:S01]  /*8bf50*/  ISETP.LT.AND P6, PT, R178, c[0x0][0x178], !P6 ;  /* 0x00005e00b2007a0c */ /* 0x000fe200077c1270 */
[----:B------:R1:W-:Y:S04]  /*8bf60*/  @P4 STG.E [R168.64], R251 ;  /* 0x000000fba8004986 */ /* 0x0003e8000c101904 */
[----:B------:R1:W-:Y:S01]  /*8bf70*/  @P5 STG.E [R170.64], R249 ;  /* 0x000000f9aa005986 */ /* 0x0003e2000c101904 */
[----:B------:R-:W-:Y:S01]  /*8bf80*/  ISETP.LT.AND P5, PT, R146, c[0x0][0x178], !P3 ;  /* 0x00005e0092007a0c */ /* 0x000fe20005fa1270 */
[C---:B------:R-:W-:Y:S01]  /*8bf90*/  IMAD.WIDE R166, R172.reuse, 0x4, R4 ;  /* 0x00000004aca67825 */ /* 0x040fe200078e0204 */
[----:B------:R-:W-:Y:S02]  /*8bfa0*/  IADD3 R0, R172, c[0x0][0x198], RZ ;  /* 0x00006600ac007a10 */ /* 0x000fe40007ffe0ff */
[----:B------:R-:W-:-:S02]  /*8bfb0*/  ISETP.LT.AND P1, PT, R147, c[0x0][0x178], !P3 ;  /* 0x00005e0093007a0c */ /* 0x000fc40005f21270 */
[----:B------:R-:W-:Y:S01]  /*8bfc0*/  ISETP.LT.AND P4, PT, R103, c[0x0][0x178], !P3 ;  /* 0x00005e0067007a0c */ /* 0x000fe20005f81270 */
[----:B-1----:R-:W-:Y:S01]  /*8bfd0*/  IMAD.WIDE R168, R172, 0x4, R2 ;  /* 0x00000004aca87825 */ /* 0x002fe200078e0202 */
[----:B------:R1:W-:Y:S01]  /*8bfe0*/  @P0 STG.E [R166.64], R248 ;  /* 0x000000f8a6000986 */ /* 0x0003e2000c101904 */
[----:B------:R-:W-:-:S03]  /*8bff0*/  IADD3 R170, R107, 0x23, RZ ;  /* 0x000000236baa7810 */ /* 0x000fc60007ffe0ff */
[----:B------:R1:W-:Y:S01]  /*8c000*/  @P6 STG.E [R168.64], R176 ;  /* 0x000000b0a8006986 */ /* 0x0003e2000c101904 */
[----:B------:R-:W-:Y:S02]  /*8c010*/  ISETP.LT.AND P3, PT, R178, c[0x0][0x178], !P3 ;  /* 0x00005e00b2007a0c */ /* 0x000fe40005f61270 */
[----:B------:R-:W-:Y:S01]  /*8c020*/  ISETP.GE.AND P0, PT, R170, c[0x0][0x17c], PT ;  /* 0x00005f00aa007a0c */ /* 0x000fe20003f06270 */
[----:B-1----:R-:W-:-:S04]  /*8c030*/  IMAD.WIDE R166, R0, 0x4, R164 ;  /* 0x0000000400a67825 */ /* 0x002fc800078e02a4 */
[----:B------:R-:W-:-:S04]  /*8c040*/  IMAD.WIDE R168, R0, 0x4, R6 ;  /* 0x0000000400a87825 */ /* 0x000fc800078e0206 */
[C---:B------:R-:W-:Y:S01]  /*8c050*/  IMAD.WIDE R170, R0.reuse, 0x4, R4 ;  /* 0x0000000400aa7825 */ /* 0x040fe200078e0204 */
[----:B----4-:R1:W-:Y:S04]  /*8c060*/  @P5 STG.E [R166.64], R247 ;  /* 0x000000f7a6005986 */ /* 0x0103e8000c101904 */
[----:B---3--:R3:W-:Y:S04]  /*8c070*/  @P1 STG.E [R168.64], R245 ;  /* 0x000000f5a8001986 */ /* 0x0087e8000c101904 */
[----:B-1----:R-:W4:Y:S01]  /*8c080*/  LDL.LU R247, [R1] ;  /* 0x0000000001f77983 */ /* 0x002f220000300800 */
[----:B------:R-:W-:-:S03]  /*8c090*/  IMAD.WIDE R166, R0, 0x4, R2 ;  /* 0x0000000400a67825 */ /* 0x000fc600078e0202 */
[----:B---3--:R-:W3:Y:S04]  /*8c0a0*/  LDL.LU R245, [R1+0x7e4] ;  /* 0x0007e40001f57983 */ /* 0x008ee80000300800 */
[----:B------:R1:W-:Y:S04]  /*8c0b0*/  @P4 STG.E [R170.64], R246 ;  /* 0x000000f6aa004986 */ /* 0x0003e8000c101904 */
[----:B------:R-:W3:Y:S04]  /*8c0c0*/  LDL.LU R248, [R1+0xb4] ;  /* 0x0000b40001f87983 */ /* 0x000ee80000300800 */
[----:B-1----:R-:W3:Y:S04]  /*8c0d0*/  LDL.LU R246, [R1+0x44] ;  /* 0x0000440001f67983 */ /* 0x002ee80000300800 */
[----:B--2---:R1:W-:Y:S04]  /*8c0e0*/  @P3 STG.E [R166.64], R244 ;  /* 0x000000f4a6003986 */ /* 0x0043e8000c101904 */
[----:B-1----:R-:W2:Y:S01]  /*8c0f0*/  LDL.LU R244, [R1+0x4] ;  /* 0x0000040001f47983 */ /* 0x002ea20000300800 */
[----:B------:R-:W-:-:S02]  /*8c100*/  ISETP.LT.AND P6, PT, R146, c[0x0][0x178], !P2 ;  /* 0x00005e0092007a0c */ /* 0x000fc400057c1270 */
[----:B------:R-:W-:Y:S01]  /*8c110*/  ISETP.LT.AND P5, PT, R147, c[0x0][0x178], !P2 ;  /* 0x00005e0093007a0c */ /* 0x000fe200057a1270 */
[----:B------:R-:W2:Y:S01]  /*8c120*/  LDL.LU R249, [R1+0x7f0] ;  /* 0x0007f00001f97983 */ /* 0x000ea20000300800 */
[----:B------:R-:W-:Y:S02]  /*8c130*/  IADD3 R172, R0, c[0x0][0x198], RZ ;  /* 0x0000660000ac7a10 */ /* 0x000fe40007ffe0ff */
[----:B------:R-:W-:Y:S01]  /*8c140*/  IADD3 R173, R107, 0x21, RZ ;  /* 0x000000216bad7810 */ /* 0x000fe20007ffe0ff */
[----:B------:R-:W2:Y:S01]  /*8c150*/  LDL.LU R176, [R1+0x1d0] ;  /* 0x0001d00001b07983 */ /* 0x000ea20000300800 */
[----:B------:R-:W-:Y:S01]  /*8c160*/  ISETP.LT.AND P1, PT, R103, c[0x0][0x178], !P2 ;  /* 0x00005e0067007a0c */ /* 0x000fe20005721270 */
[----:B------:R-:W-:Y:S01]  /*8c170*/  IMAD.WIDE R168, R172, 0x4, R164 ;  /* 0x00000004aca87825 */ /* 0x000fe200078e02a4 */
[----:B------:R-:W-:Y:S02]  /*8c180*/  ISETP.GE.AND P4, PT, R173, c[0x0][0x17c], PT ;  /* 0x00005f00ad007a0c */ /* 0x000fe40003f86270 */
[----:B------:R-:W-:Y:S01]  /*8c190*/  ISETP.LT.AND P2, PT, R178, c[0x0][0x178], !P2 ;  /* 0x00005e00b2007a0c */ /* 0x000fe20005741270 */
[----:B------:R-:W-:Y:S01]  /*8c1a0*/  IMAD.WIDE R170, R172, 0x4, R6 ;  /* 0x00000004acaa7825 */ /* 0x000fe200078e0206 */
[----:B------:R1:W-:Y:S01]  /*8c1b0*/  @P6 STG.E [R168.64], R250 ;  /* 0x000000faa8006986 */ /* 0x0003e2000c101904 */
[----:B------:R-:W-:-:S02]  /*8c1c0*/  ISETP.LT.AND P6, PT, R146, c[0x0][0x178], !P4 ;  /* 0x00005e0092007a0c */ /* 0x000fc400067c1270 */
[----:B------:R-:W-:Y:S01]  /*8c1d0*/  ISETP.LT.AND P3, PT, R147, c[0x0][0x178], !P4 ;  /* 0x00005e0093007a0c */ /* 0x000fe20006761270 */
[----:B------:R1:W-:Y:S01]  /*8c1e0*/  @P5 STG.E [R170.64], R177 ;  /* 0x000000b1aa005986 */ /* 0x0003e2000c101904 */
[C---:B------:R-:W-:Y:S01]  /*8c1f0*/  IMAD.WIDE R166, R172.reuse, 0x4, R4 ;  /* 0x00000004aca67825 */ /* 0x040fe200078e0204 */
[----:B------:R-:W-:Y:S02]  /*8c200*/  ISETP.LT.AND P5, PT, R103, c[0x0][0x178], !P4 ;  /* 0x00005e0067007a0c */ /* 0x000fe400067a1270 */
[C---:B------:R-:W-:Y:S01]  /*8c210*/  IADD3 R0, R172.reuse, c[0x0][0x198], RZ ;  /* 0x00006600ac007a10 */ /* 0x040fe20007ffe0ff */
[----:B-1----:R-:W-:Y:S01]  /*8c220*/  IMAD.WIDE R168, R172, 0x4, R2 ;  /* 0x00000004aca87825 */ /* 0x002fe200078e0202 */
[----:B------:R1:W-:Y:S01]  /*8c230*/  @P1 STG.E [R166.64], R179 ;  /* 0x000000b3a6001986 */ /* 0x0003e2000c101904 */
[----:B------:R-:W-:-:S03]  /*8c240*/  IADD3 R170, R107, 0x22, RZ ;  /* 0x000000226baa7810 */ /* 0x000fc60007ffe0ff */
[----:B------:R-:W2:Y:S01]  /*8c250*/  LDL.LU R177, [R1+0x80] ;  /* 0x0000800001b17983 */ /* 0x000ea20000300800 */
[----:B------:R-:W-:Y:S02]  /*8c260*/  ISETP.LT.AND P4, PT, R178, c[0x0][0x178], !P4 ;  /* 0x00005e00b2007a0c */ /* 0x000fe40006781270 */
[----:B------:R-:W-:Y:S01]  /*8c270*/  ISETP.GE.AND P1, PT, R170, c[0x0][0x17c], PT ;  /* 0x00005f00aa007a0c */ /* 0x000fe20003f26270 */
[----:B------:R-:W-:-:S04]  /*8c280*/  IMAD.WIDE R170, R0, 0x4, R6 ;  /* 0x0000000400aa7825 */ /* 0x000fc800078e0206 */
[C---:B-1----:R-:W-:Y:S01]  /*8c290*/  IMAD.WIDE R166, R0.reuse, 0x4, R164 ;  /* 0x0000000400a67825 */ /* 0x042fe200078e02a4 */
[----:B------:R-:W2:Y:S04]  /*8c2a0*/  LDL.LU R179, [R1+0x20] ;  /* 0x0000200001b37983 */ /* 0x000ea80000300800 */
[----:B----4-:R1:W-:Y:S04]  /*8c2b0*/  @P2 STG.E [R168.64], R247 ;  /* 0x000000f7a8002986 */ /* 0x0103e8000c101904 */
[----:B---3--:R3:W-:Y:S01]  /*8c2c0*/  @P6 STG.E [R166.64], R245 ;  /* 0x000000f5a6006986 */ /* 0x0087e2000c101904 */
[----:B-1----:R-:W-:-:S03]  /*8c2d0*/  IMAD.WIDE R168, R0, 0x4, R4 ;  /* 0x0000000400a87825 */ /* 0x002fc600078e0204 */
[----:B------:R-:W4:Y:S04]  /*8c2e0*/  LDL.LU R247, [R1+0x7f4] ;  /* 0x0007f40001f77983 */ /* 0x000f280000300800 */
[----:B------:R-:W-:Y:S01]  /*8c2f0*/  @P3 STG.E [R170.64], R248 ;  /* 0x000000f8aa003986 */ /* 0x000fe2000c101904 */
[----:B---3--:R-:W-:-:S03]  /*8c300*/  IMAD.WIDE R166, R0, 0x4, R2 ;  /* 0x0000000400a67825 */ /* 0x008fc600078e0202 */
[----:B------:R-:W3:Y:S04]  /*8c310*/  LDL.LU R245, [R1+0x1d4] ;  /* 0x0001d40001f57983 */ /* 0x000ee80000300800 */
[----:B------:R1:W-:Y:S04]  /*8c320*/  @P5 STG.E [R168.64], R246 ;  /* 0x000000f6a8005986 */ /* 0x0003e8000c101904 */
[----:B-1----:R-:W3:Y:S04]  /*8c330*/  LDL.LU R246, [R1+0x84] ;  /* 0x0000840001f67983 */ /* 0x002ee80000300800 */
[----:B--2---:R1:W-:Y:S04]  /*8c340*/  @P4 STG.E [R166.64], R244 ;  /* 0x000000f4a6004986 */ /* 0x0043e8000c101904 */
[----:B-1----:R-:W2:Y:S01]  /*8c350*/  LDL.LU R244, [R1+0x24] ;  /* 0x0000240001f47983 */ /* 0x002ea20000300800 */
[----:B------:R-:W-:-:S02]  /*8c360*/  ISETP.LT.AND P2, PT, R146, c[0x0][0x178], !P1 ;  /* 0x00005e0092007a0c */ /* 0x000fc40004f41270 */
[----:B------:R-:W-:Y:S01]  /*8c370*/  ISETP.LT.AND P3, PT, R147, c[0x0][0x178], !P1 ;  /* 0x00005e0093007a0c */ /* 0x000fe20004f61270 */
[----:B------:R-:W2:Y:S01]  /*8c380*/  LDL.LU R251, [R1+0x920] ;  /* 0x0009200001fb7983 */ /* 0x000ea20000300800 */
[----:B------:R-:W-:Y:S02]  /*8c390*/  IADD3 R170, R0, c[0x0][0x198], RZ ;  /* 0x0000660000aa7a10 */ /* 0x000fe40007ffe0ff */
[----:B------:R-:W-:Y:S01]  /*8c3a0*/  ISETP.LT.AND P4, PT, R103, c[0x0][0x178], !P1 ;  /* 0x00005e0067007a0c */ /* 0x000fe20004f81270 */
[----:B------:R-:W2:Y:S01]  /*8c3b0*/  LDL.LU R250, [R1+0x1f0] ;  /* 0x0001f00001fa7983 */ /* 0x000ea20000300800 */
[----:B------:R-:W-:Y:S01]  /*8c3c0*/  ISETP.LT.AND P1, PT, R178, c[0x0][0x178], !P1 ;  /* 0x00005e00b2007a0c */ /* 0x000fe20004f21270 */
[----:B------:R-:W-:Y:S01]  /*8c3d0*/  IMAD.WIDE R166, R170, 0x4, R164 ;  /* 0x00000004aaa67825 */ /* 0x000fe200078e02a4 */
[----:B------:R-:W-:Y:S01]  /*8c3e0*/  ISETP.LT.AND P5, PT, R146, c[0x0][0x178], !P0 ;  /* 0x00005e0092007a0c */ /* 0x000fe200047a1270 */
[----:B------:R-:W2:Y:S02]  /*8c3f0*/  LDL.LU R248, [R1+0x110] ;  /* 0x0001100001f87983 */ /* 0x000ea40000300800 */
[----:B------:R-:W-:Y:S01]  /*8c400*/  IMAD.WIDE R168, R170, 0x4, R6 ;  /* 0x00000004aaa87825 */ /* 0x000fe200078e0206 */
[----:B------:R-:W-:Y:S01]  /*8c410*/  ISETP.LT.AND P6, PT, R147, c[0x0][0x178], !P0 ;  /* 0x00005e0093007a0c */ /* 0x000fe200047c1270 */
[----:B------:R1:W-:Y:S01]  /*8c420*/  @P2 STG.E [R166.64], R249 ;  /* 0x000000f9a6002986 */ /* 0x0003e2000c101904 */
[----:B------:R-:W-:-:S03]  /*8c430*/  IADD3 R171, R107, 0x24, RZ ;  /* 0x000000246bab7810 */ /* 0x000fc60007ffe0ff */
[----:B------:R1:W-:Y:S01]  /*8c440*/  @P3 STG.E [R168.64], R176 ;  /* 0x000000b0a8003986 */ /* 0x0003e2000c101904 */
[----:B------:R-:W-:Y:S02]  /*8c450*/  ISETP.LT.AND P3, PT, R103, c[0x0][0x178], !P0 ;  /* 0x00005e0067007a0c */ /* 0x000fe40004761270 */
[C---:B------:R-:W-:Y:S01]  /*8c460*/  IADD3 R0, R170.reuse, c[0x0][0x198], RZ ;  /* 0x00006600aa007a10 */ /* 0x040fe20007ffe0ff */
[----:B-1----:R-:W-:-:S04]  /*8c470*/  IMAD.WIDE R166, R170, 0x4, R4 ;  /* 0x00000004aaa67825 */ /* 0x002fc800078e0204 */
[----:B------:R-:W-:Y:S01]  /*8c480*/  IMAD.WIDE R168, R170, 0x4, R2 ;  /* 0x00000004aaa87825 */ /* 0x000fe200078e0202 */
[----:B------:R1:W-:Y:S01]  /*8c490*/  @P4 STG.E [R166.64], R177 ;  /* 0x000000b1a6004986 */ /* 0x0003e2000c101904 */
[----:B------:R-:W-:Y:S02]  /*8c4a0*/  ISETP.GE.AND P2, PT, R171, c[0x0][0x17c], PT ;  /* 0x00005f00ab007a0c */ /* 0x000fe40003f46270 */
[----:B------:R-:W-:Y:S01]  /*8c4b0*/  IMAD.WIDE R170, R0, 0x4, R164 ;  /* 0x0000000400aa7825 */ /* 0x000fe200078e02a4 */
[----:B------:R1:W-:Y:S01]  /*8c4c0*/  @P1 STG.E [R168.64], R179 ;  /* 0x000000b3a8001986 */ /* 0x0003e2000c101904 */
[----:B------:R-:W-:Y:S02]  /*8c4d0*/  ISETP.LT.AND P1, PT, R178, c[0x0][0x178], !P0 ;  /* 0x00005e00b2007a0c */ /* 0x000fe40004721270 */
[----:B------:R-:W-:-:S04]  /*8c4e0*/  IMAD.WIDE R172, R0, 0x4, R6 ;  /* 0x0000000400ac7825 */ /* 0x000fc800078e0206 */
[C---:B-1----:R-:W-:Y:S01]  /*8c4f0*/  IMAD.WIDE R166, R0.reuse, 0x4, R4 ;  /* 0x0000000400a67825 */ /* 0x042fe200078e0204 */
[----:B------:R-:W2:Y:S04]  /*8c500*/  LDL.LU R179, [R1+0x60] ;  /* 0x0000600001b37983 */ /* 0x000ea80000300800 */
[----:B----4-:R1:W-:Y:S04]  /*8c510*/  @P5 STG.E [R170.64], R247 ;  /* 0x000000f7aa005986 */ /* 0x0103e8000c101904 */
[----:B---3--:R3:W-:Y:S04]  /*8c520*/  @P6 STG.E [R172.64], R245 ;  /* 0x000000f5ac006986 */ /* 0x0087e8000c101904 */
[----:B-1----:R-:W4:Y:S04]  /*8c530*/  LDL.LU R247, [R1+0x924] ;  /* 0x0009240001f77983 */ /* 0x002f280000300800 */
[----:B---3--:R-:W3:Y:S04]  /*8c540*/  LDL.LU R245, [R1+0x1f4] ;  /* 0x0001f40001f57983 */ /* 0x008ee80000300800 */
[----:B------:R1:W-:Y:S02]  /*8c550*/  @P3 STG.E [R166.64], R246 ;  /* 0x000000f6a6003986 */ /* 0x0003e4000c101904 */
[----:B-1----:R-:W-:-:S02]  /*8c560*/  IMAD.WIDE R166, R0, 0x4, R2 ;  /* 0x0000000400a67825 */ /* 0x002fc400078e0202 */
[----:B------:R-:W3:Y:S04]  /*8c570*/  LDL.LU R246, [R1+0x114] ;  /* 0x0001140001f67983 */ /* 0x000ee80000300800 */
[----:B--2---:R1:W-:Y:S04]  /*8c580*/  @P1 STG.E [R166.64], R244 ;  /* 0x000000f4a6001986 */ /* 0x0043e8000c101904 */
[----:B-1----:R-:W2:Y:S01]  /*8c590*/  LDL.LU R244, [R1+0x64] ;  /* 0x0000640001f47983 */ /* 0x002ea20000300800 */
[----:B------:R-:W-:Y:S02]  /*8c5a0*/  ISETP.LT.AND P4, PT, R146, c[0x0][0x178], !P2 ;  /* 0x00005e0092007a0c */ /* 0x000fe40005781270 */
[----:B------:R-:W-:Y:S01]  /*8c5b0*/  ISETP.LT.AND P5, PT, R147, c[0x0][0x178], !P2 ;  /* 0x00005e0093007a0c */ /* 0x000fe200057a1270 */
[----:B------:R-:W2:Y:S01]  /*8c5c0*/  LDL.LU R249, [R1+0x9a0] ;  /* 0x0009a00001f97983 */ /* 0x000ea20000300800 */
[----:B------:R-:W-:-:S02]  /*8c5d0*/  ISETP.LT.AND P6, PT, R103, c[0x0][0x178], !P2 ;  /* 0x00005e0067007a0c */ /* 0x000fc400057c1270 */
[C---:B------:R-:W-:Y:S01]  /*8c5e0*/  IADD3 R168, R107.reuse, 0x26, RZ ;  /* 0x000000266ba87810 */ /* 0x040fe20007ffe0ff */
[----:B------:R-:W2:Y:S01]  /*8c5f0*/  LDL.LU R176, [R1+0x5e0] ;  /* 0x0005e00001b07983 */ /* 0x000ea20000300800 */
[----:B------:R-:W-:Y:S02]  /*8c600*/  IADD3 R174, R0, c[0x0][0x198], RZ ;  /* 0x0000660000ae7a10 */ /* 0x000fe40007ffe0ff */
[----:B------:R-:W-:Y:S01]  /*8c610*/  IADD3 R170, R107, 0x25, RZ ;  /* 0x000000256baa7810 */ /* 0x000fe20007ffe0ff */
[----:B------:R-:W2:Y:S01]  /*8c620*/  LDL.LU R177, [R1+0x130] ;  /* 0x0001300001b17983 */ /* 0x000ea20000300800 */
[----:B------:R-:W-:Y:S01]  /*8c630*/  ISETP.GE.AND P0, PT, R168, c[0x0][0x17c], PT ;  /* 0x00005f00a8007a0c */ /* 0x000fe20003f06270 */
[----:B------:R-:W-:Y:S01]  /*8c640*/  IMAD.WIDE R168, R174, 0x4, R164 ;  /* 0x00000004aea87825 */ /* 0x000fe200078e02a4 */
[----:B------:R-:W-:-:S03]  /*8c650*/  ISETP.GE.AND P3, PT, R170, c[0x0][0x17c], PT ;  /* 0x00005f00aa007a0c */ /* 0x000fc60003f66270 */
[C---:B------:R-:W-:Y:S01]  /*8c660*/  IMAD.WIDE R170, R174.reuse, 0x4, R6 ;  /* 0x00000004aeaa7825 */ /* 0x040fe200078e0206 */
[----:B------:R-:W-:Y:S03]  /*8c670*/  @P4 STG.E [R168.64], R251 ;  /* 0x000000fba8004986 */ /* 0x000fe6000c101904 */
[----:B------:R-:W-:Y:S01]  /*8c680*/  IMAD.WIDE R172, R174, 0x4, R4 ;  /* 0x00000004aeac7825 */ /* 0x000fe200078e0204 */
[----:B------:R-:W-:Y:S01]  /*8c690*/  ISETP.LT.AND P2, PT, R178, c[0x0][0x178], !P2 ;  /* 0x00005e00b2007a0c */ /* 0x000fe20005741270 */
[----:B------:R1:W-:Y:S01]  /*8c6a0*/  @P5 STG.E [R170.64], R250 ;  /* 0x000000faaa005986 */ /* 0x0003e2000c101904 */
[----:B------:R-:W-:-:S03]  /*8c6b0*/  ISETP.LT.AND P4, PT, R146, c[0x0][0x178], !P3 ;  /* 0x00005e0092007a0c */ /* 0x000fc60005f81270 */
[----:B------:R1:W-:Y:S01]  /*8c6c0*/  @P6 STG.E [R172.64], R248 ;  /* 0x000000f8ac006986 */ /* 0x0003e2000c101904 */
[----:B------:R-:W-:Y:S02]  /*8c6d0*/  ISETP.LT.AND P6, PT, R147, c[0x0][0x178], !P3 ;  /* 0x00005e0093007a0c */ /* 0x000fe40005fc1270 */
[----:B------:R-:W-:Y:S02]  /*8c6e0*/  ISETP.LT.AND P1, PT, R178, c[0x0][0x178], !P3 ;  /* 0x00005e00b2007a0c */ /* 0x000fe40005f21270 */
[----:B------:R-:W-:Y:S01]  /*8c6f0*/  ISETP.LT.AND P3, PT, R103, c[0x0][0x178], !P3 ;  /* 0x00005e0067007a0c */ /* 0x000fe20005f61270 */
[C---:B-1----:R-:W-:Y:S01]  /*8c700*/  IMAD.WIDE R170, R174.reuse, 0x4, R2 ;  /* 0x00000004aeaa7825 */ /* 0x042fe200078e0202 */
[----:B------:R-:W-:-:S04]  /*8c710*/  IADD3 R172, R174, c[0x0][0x198], RZ ;  /* 0x00006600aeac7a10 */ /* 0x000fc80007ffe0ff */
[----:B------:R1:W-:Y:S01]  /*8c720*/  @P2 STG.E [R170.64], R179 ;  /* 0x000000b3aa002986 */ /* 0x0003e2000c101904 */
[----:B------:R-:W-:-:S04]  /*8c730*/  IMAD.WIDE R166, R172, 0x4, R164 ;  /* 0x00000004aca67825 */ /* 0x000fc800078e02a4 */
[C---:B------:R-:W-:Y:S01]  /*8c740*/  IMAD.WIDE R168, R172.reuse, 0x4, R6 ;  /* 0x00000004aca87825 */ /* 0x040fe200078e0206 */
[----:B-1----:R-:W2:Y:S04]  /*8c750*/  LDL.LU R179, [R1+0xa0] ;  /* 0x0000a00001b37983 */ /* 0x002ea80000300800 */
[----:B----4-:R1:W-:Y:S04]  /*8c760*/  @P4 STG.E [R166.64], R247 ;  /* 0x000000f7a6004986 */ /* 0x0103e8000c101904 */
[----:B---3--:R3:W-:Y:S04]  /*8c770*/  @P6 STG.E [R168.64], R245 ;  /* 0x000000f5a8006986 */ /* 0x0087e8000c101904 */
[----:B-1----:R-:W4:Y:S01]  /*8c780*/  LDL.LU R247, [R1+0x9a4] ;  /* 0x0009a40001f77983 */ /* 0x002f220000300800 */
[----:B------:R-:W-:-:S04]  /*8c790*/  IMAD.WIDE R166, R172, 0x4, R4 ;  /* 0x00000004aca67825 */ /* 0x000fc800078e0204 */
[----:B---3--:R-:W-:Y:S01]  /*8c7a0*/  IMAD.WIDE R168, R172, 0x4, R2 ;  /* 0x00000004aca87825 */ /* 0x008fe200078e0202 */
[----:B------:R-:W3:Y:S04]  /*8c7b0*/  LDL.LU R245, [R1+0x5e4] ;  /* 0x0005e40001f57983 */ /* 0x000ee80000300800 */
[----:B------:R-:W-:Y:S04]  /*8c7c0*/  @P3 STG.E [R166.64], R246 ;  /* 0x000000f6a6003986 */ /* 0x000fe8000c101904 */
[----:B--2---:R1:W-:Y:S04]  /*8c7d0*/  @P1 STG.E [R168.64], R244 ;  /* 0x000000f4a8001986 */ /* 0x0043e8000c101904 */
[----:B-1----:R-:W2:Y:S01]  /*8c7e0*/  LDL.LU R244, [R1+0x134] ;  /* 0x0001340001f47983 */ /* 0x002ea20000300800 */
[----:B------:R-:W-:-:S02]  /*8c7f0*/  IADD3 R0, R107, 0x27, RZ ;  /* 0x000000276b007810 */ /* 0x000fc40007ffe0ff */
[----:B------:R-:W-:Y:S01]  /*8c800*/  ISETP.LT.AND P5, PT, R146, c[0x0][0x178], !P0 ;  /* 0x00005e0092007a0c */ /* 0x000fe200047a1270 */
[----:B------:R-:W2:Y:S01]  /*8c810*/  LDL.LU R246, [R1+0xa4] ;  /* 0x0000a40001f67983 */ /* 0x000ea20000300800 */
[----:B------:R-:W-:Y:S02]  /*8c820*/  ISETP.LT.AND P6, PT, R147, c[0x0][0x178], !P0 ;  /* 0x00005e0093007a0c */ /* 0x000fe400047c1270 */
[----:B------:R-:W-:Y:S01]  /*8c830*/  ISETP.GE.AND P2, PT, R0, c[0x0][0x17c], PT ;  /* 0x00005f0000007a0c */ /* 0x000fe20003f46270 */
[----:B------:R-:W2:Y:S01]  /*8c840*/  LDL.LU R174, [R1+0x9d0] ;  /* 0x0009d00001ae7983 */ /* 0x000ea20000300800 */
[----:B------:R-:W-:Y:S02]  /*8c850*/  ISETP.LT.AND P4, PT, R103, c[0x0][0x178], !P0 ;  /* 0x00005e0067007a0c */ /* 0x000fe40004781270 */
[----:B------:R-:W-:Y:S01]  /*8c860*/  IADD3 R0, R172, c[0x0][0x198], RZ ;  /* 0x00006600ac007a10 */ /* 0x000fe20007ffe0ff */
[----:B------:R-:W2:Y:S04]  /*8c870*/  LDL.LU R175, [R1+0x930] ;  /* 0x0009300001af7983 */ /* 0x000ea80000300800 */
[----:B------:R-:W-:Y:S01]  /*8c880*/  IMAD.WIDE R170, R0, 0x4, R164 ;  /* 0x0000000400aa7825 */ /* 0x000fe200078e02a4 */
[----:B------:R-:W-:Y:S01]  /*8c890*/  ISETP.LT.AND P1, PT, R178, c[0x0][0x178], !P0 ;  /* 0x00005e00b2007a0c */ /* 0x000fe20004721270 */
[----:B------:R-:W2:Y:S02]  /*8c8a0*/  LDL.LU R248, [R1+0x170] ;  /* 0x0001700001f87983 */ /* 0x000ea40000300800 */
[----:B------:R-:W-:Y:S01]  /*8c8b0*/  IMAD.WIDE R168, R0, 0x4, R6 ;  /* 0x0000000400a87825 */ /* 0x000fe200078e0206 */
[----:B------:R-:W-:-:S03]  /*8c8c0*/  ISETP.LT.AND P3, PT, R146, c[0x0][0x178], !P2 ;  /* 0x00005e0092007a0c */ /* 0x000fc60005761270 */
[C---:B------:R-:W-:Y:S01]  /*8c8d0*/  IMAD.WIDE R166, R0.reuse, 0x4, R4 ;  /* 0x0000000400a67825 */ /* 0x040fe200078e0204 */
[----:B------:R1:W-:Y:S01]  /*8c8e0*/  @P5 STG.E [R170.64], R249 ;  /* 0x000000f9aa005986 */ /* 0x0003e2000c101904 */
[----:B------:R-:W-:-:S03]  /*8c8f0*/  IADD3 R172, R0, c[0x0][0x198], RZ ;  /* 0x0000660000ac7a10 */ /* 0x000fc60007ffe0ff */
[----:B------:R-:W-:Y:S04]  /*8c900*/  @P6 STG.E [R168.64], R176 ;  /* 0x000000b0a8006986 */ /* 0x000fe8000c101904 */
[----:B------:R1:W-:Y:S01]  /*8c910*/  @P4 STG.E [R166.64], R177 ;  /* 0x000000b1a6004986 */ /* 0x0003e2000c101904 */
[----:B------:R-:W-:Y:S02]  /*8c920*/  ISETP.LT.AND P5, PT, R147, c[0x0][0x178], !P2 ;  /* 0x00005e0093007a0c */ /* 0x000fe400057a1270 */
[----:B------:R-:W-:Y:S02]  /*8c930*/  ISETP.LT.AND P6, PT, R103, c[0x0][0x178], !P2 ;  /* 0x00005e0067007a0c */ /* 0x000fe400057c1270 */
[----:B-1----:R-:W-:Y:S01]  /*8c940*/  IADD3 R170, R107, 0x2a, RZ ;  /* 0x0000002a6baa7810 */ /* 0x002fe20007ffe0ff */
[----:B------:R-:W2:Y:S01]  /*8c950*/  LDL.LU R177, [R1+0xd0] ;  /* 0x0000d00001b17983 */ /* 0x000ea20000300800 */
[----:B------:R-:W-:-:S04]  /*8c960*/  IMAD.WIDE R166, R0, 0x4, R2 ;  /* 0x0000000400a67825 */ /* 0x000fc800078e0202 */
[----:B------:R-:W-:Y:S01]  /*8c970*/  IMAD.WIDE R168, R172, 0x4, R164 ;  /* 0x00000004aca87825 */ /* 0x000fe200078e02a4 */
[----:B------:R1:W-:Y:S01]  /*8c980*/  @P1 STG.E [R166.64], R179 ;  /* 0x000000b3a6001986 */ /* 0x0003e2000c101904 */
[----:B------:R-:W-:Y:S02]  /*8c990*/  ISETP.GE.AND P0, PT, R170, c[0x0][0x17c], PT ;  /* 0x00005f00aa007a0c */ /* 0x000fe40003f06270 */
[----:B------:R-:W-:-:S04]  /*8c9a0*/  IMAD.WIDE R170, R172, 0x4, R6 ;  /* 0x00000004acaa7825 */ /* 0x000fc800078e0206 */
[----:B-1----:R-:W-:Y:S01]  /*8c9b0*/  IMAD.WIDE R166, R172, 0x4, R4 ;  /* 0x00000004aca67825 */ /* 0x002fe200078e0204 */
[----:B----4-:R1:W-:Y:S04]  /*8c9c0*/  @P3 STG.E [R168.64], R247 ;  /* 0x000000f7a8003986 */ /* 0x0103e8000c101904 */
[----:B-1----:R-:W4:Y:S04]  /*8c9d0*/  LDL.LU R247, [R1+0x9d4] ;  /* 0x0009d40001f77983 */ /* 0x002f280000300800 */
[----:B---3--:R1:W-:Y:S04]  /*8c9e0*/  @P5 STG.E [R170.64], R245 ;  /* 0x000000f5aa005986 */ /* 0x0083e8000c101904 */
[----:B------:R-:W3:Y:S04]  /*8c9f0*/  LDL.LU R179, [R1+0x934] ;  /* 0x0009340001b37983 */ /* 0x000ee80000300800 */
[----:B-1----:R-:W3:Y:S04]  /*8ca00*/  LDL.LU R245, [R1+0x174] ;  /* 0x0001740001f57983 */ /* 0x002ee80000300800 */
[----:B--2---:R1:W-:Y:S04]  /*8ca10*/  @P6 STG.E [R166.64], R244 ;  /* 0x000000f4a6006986 */ /* 0x0043e8000c101904 */
[----:B-1----:R-:W2:Y:S01]  /*8ca20*/  LDL.LU R244, [R1+0xd4] ;  /* 0x0000d40001f47983 */ /* 0x002ea20000300800 */
[----:B------:R-:W-:-:S02]  /*8ca30*/  IADD3 R173, R107, 0x28, RZ ;  /* 0x000000286bad7810 */ /* 0x000fc40007ffe0ff */
[----:B------:R-:W-:Y:S01]  /*8ca40*/  ISETP.LT.AND P2, PT, R178, c[0x0][0x178], !P2 ;  /* 0x00005e00b2007a0c */ /* 0x000fe20005741270 */
[----:B------:R-:W2:Y:S01]  /*8ca50*/  LDL.LU R251, [R1+0x9f0] ;  /* 0x0009f00001fb7983 */ /* 0x000ea20000300800 */
[----:B------:R-:W-:Y:S02]  /*8ca60*/  ISETP.GE.AND P4, PT, R173, c[0x0][0x17c], PT ;  /* 0x00005f00ad007a0c */ /* 0x000fe40003f86270 */
[----:B------:R-:W-:Y:S01]  /*8ca70*/  IADD3 R0, R172, c[0x0][0x198], RZ ;  /* 0x00006600ac007a10 */ /* 0x000fe20007ffe0ff */
[----:B------:R-:W2:Y:S01]  /*8ca80*/  LDL.LU R250, [R1+0x9b0] ;  /* 0x0009b00001fa7983 */ /* 0x000ea20000300800 */
[----:B------:R-:W-:Y:S02]  /*8ca90*/  ISETP.LT.AND P5, PT, R146, c[0x0][0x178], !P4 ;  /* 0x00005e0092007a0c */ /* 0x000fe400067a1270 */
[----:B------:R-:W-:Y:S02]  /*8caa0*/  ISETP.LT.AND P3, PT, R147, c[0x0][0x178], !P4 ;  /* 0x00005e0093007a0c */ /* 0x000fe40006761270 */
[----:B------:R-:W-:Y:S01]  /*8cab0*/  ISETP.LT.AND P1, PT, R103, c[0x0][0x178], !P4 ;  /* 0x00005e0067007a0c */ /* 0x000fe20006721270 */
[----:B------:R-:W-:Y:S01]  /*8cac0*/  IMAD.WIDE R172, R172, 0x4, R2 ;  /* 0x00000004acac7825 */ /* 0x000fe200078e0202 */
[----:B------:R-:W-:Y:S01]  /*8cad0*/  ISETP.LT.AND P4, PT, R178, c[0x0][0x178], !P4 ;  /* 0x00005e00b2007a0c */ /* 0x000fe20006781270 */
[----:B------:R-:W2:Y:S01]  /*8cae0*/  LDL.LU R249, [R1+0x5f0] ;  /* 0x0005f00001f97983 */ /* 0x000ea20000300800 */
[----:B------:R-:W-:Y:S01]  /*8caf0*/  IADD3 R168, R107, 0x29, RZ ;  /* 0x000000296ba87810 */ /* 0x000fe20007ffe0ff */
[----:B------:R-:W-:-:S02]  /*8cb00*/  IMAD.WIDE R166, R0, 0x4, R164 ;  /* 0x0000000400a67825 */ /* 0x000fc400078e02a4 */
[----:B------:R1:W-:Y:S01]  /*8cb10*/  @P2 STG.E [R172.64], R246 ;  /* 0x000000f6ac002986 */ /* 0x0003e2000c101904 */
[----:B------:R-:W-:Y:S01]  /*8cb20*/  ISETP.GE.AND P6, PT, R168, c[0x0][0x17c], PT ;  /* 0x00005f00a8007a0c */ /* 0x000fe20003fc6270 */
[----:B------:R-:W-:-:S04]  /*8cb30*/  IMAD.WIDE R168, R0, 0x4, R6 ;  /* 0x0000000400a87825 */ /* 0x000fc800078e0206 */
[----:B------:R-:W-:Y:S01]  /*8cb40*/  IMAD.WIDE R170, R0, 0x4, R4 ;  /* 0x0000000400aa7825 */ /* 0x000fe200078e0204 */
[----:B------:R-:W-:Y:S01]  /*8cb50*/  @P5 STG.E [R166.64], R174 ;  /* 0x000000aea6005986 */ /* 0x000fe2000c101904 */
[----:B------:R-:W-:-:S03]  /*8cb60*/  ISETP.LT.AND P2, PT, R146, c[0x0][0x178], !P6 ;  /* 0x00005e0092007a0c */ /* 0x000fc60007741270 */
[----:B------:R-:W2:Y:S01]  /*8cb70*/  LDL.LU R176, [R1+0xf0] ;  /* 0x0000f00001b07983 */ /* 0x000ea20000300800 */
[----:B-1----:R-:W-:-:S03]  /*8cb80*/  IMAD.WIDE R172, R0, 0x4, R2 ;  /* 0x0000000400ac7825 */ /* 0x002fc600078e0202 */
[----:B------:R-:W-:Y:S04]  /*8cb90*/  @P3 STG.E [R168.64], R175 ;  /* 0x000000afa8003986 */ /* 0x000fe8000c101904 */
[----:B------:R-:W-:Y:S04]  /*8cba0*/  @P1 STG.E [R170.64], R248 ;  /* 0x000000f8aa001986 */ /* 0x000fe8000c101904 */
[----:B------:R1:W-:Y:S01]  /*8cbb0*/  @P4 STG.E [R172.64], R177 ;  /* 0x000000b1ac004986 */ /* 0x0003e2000c101904 */
[----:B------:R-:W-:Y:S02]  /*8cbc0*/  ISETP.LT.AND P4, PT, R147, c[0x0][0x178], !P6 ;  /* 0x00005e0093007a0c */ /* 0x000fe40007781270 */
[----:B------:R-:W-:Y:S01]  /*8cbd0*/  ISETP.LT.AND P3, PT, R103, c[0x0][0x178], !P6 ;  /* 0x00005e0067007a0c */ /* 0x000fe20007761270 */
[----:B------:R-:W2:Y:S01]  /*8cbe0*/  LDL.LU R246, [R1+0x9f4] ;  /* 0x0009f40001f67983 */ /* 0x000ea20000300800 */
[----:B------:R-:W-:-:S02]  /*8cbf0*/  ISETP.LT.AND P6, PT, R178, c[0x0][0x178], !P6 ;  /* 0x00005e00b2007a0c */ /* 0x000fc400077c1270 */
[----:B-1----:R-:W-:-:S05]  /*8cc00*/  IADD3 R172, R0, c[0x0][0x198], RZ ;  /* 0x0000660000ac7a10 */ /* 0x002fca0007ffe0ff */
[----:B------:R-:W-:-:S04]  /*8cc10*/  IMAD.WIDE R170, R172, 0x4, R164 ;  /* 0x00000004acaa7825 */ /* 0x000fc800078e02a4 */
[----:B------:R-:W-:-:S04]  /*8cc20*/  IMAD.WIDE R166, R172, 0x4, R6 ;  /* 0x00000004aca67825 */ /* 0x000fc800078e0206 */
[C---:B------:R-:W-:Y:S01]  /*8cc30*/  IMAD.WIDE R168, R172.reuse, 0x4, R4 ;  /* 0x00000004aca87825 */ /* 0x040fe200078e0204 */
[----:B----4-:R1:W-:Y:S04]  /*8cc40*/  @P2 STG.E [R170.64], R247 ;  /* 0x000000f7aa002986 */ /* 0x0103e8000c101904 */
[----:B---3--:R-:W-:Y:S04]  /*8cc50*/  @P4 STG.E [R166.64], R179 ;  /* 0x000000b3a6004986 */ /* 0x008fe8000c101904 */
[----:B-1----:R-:W3:Y:S01]  /*8cc60*/  LDL.LU R247, [R1+0x9b4] ;  /* 0x0009b40001f77983 */ /* 0x002ee20000300800 */
[----:B------:R-:W-:-:S03]  /*8cc70*/  IMAD.WIDE R170, R172, 0x4, R2 ;  /* 0x00000004acaa7825 */ /* 0x000fc600078e0202 */
[----:B------:R1:W-:Y:S04]  /*8cc80*/  @P3 STG.E [R168.64], R245 ;  /* 0x000000f5a8003986 */ /* 0x0003e8000c101904 */
[----:B-1----:R-:W4:Y:S04]  /*8cc90*/  LDL.LU R245, [R1+0x5f4] ;  /* 0x0005f40001f57983 */ /* 0x002f280000300800 */
[----:B--2---:R1:W-:Y:S04]  /*8cca0*/  @P6 STG.E [R170.64], R244 ;  /* 0x000000f4aa006986 */ /* 0x0043e8000c101904 */
[----:B-1----:R-:W2:Y:S01]  /*8ccb0*/  LDL.LU R244, [R1+0xf4] ;  /* 0x0000f40001f47983 */ /* 0x002ea20000300800 */
[----:B------:R-:W-:-:S02]  /*8ccc0*/  IADD3 R0, R107, 0x2b, RZ ;  /* 0x0000002b6b007810 */ /* 0x000fc40007ffe0ff */
[----:B------:R-:W-:Y:S01]  /*8ccd0*/  ISETP.LT.AND P5, PT, R146, c[0x0][0x178], !P0 ;  /* 0x00005e0092007a0c */ /* 0x000fe200047a1270 */
[----:B------:R-:W2:Y:S01]  /*8cce0*/  LDL.LU R248, [R1+0xa10] ;  /* 0x000a100001f87983 */ /* 0x000ea20000300800 */
[----:B------:R-:W-:Y:S02]  /*8ccf0*/  ISETP.GE.AND P1, PT, R0, c[0x0][0x17c], PT ;  /* 0x00005f0000007a0c */ /* 0x000fe40003f26270 */
[----:B------:R-:W-:Y:S01]  /*8cd00*/  IADD3 R0, R172, c[0x0][0x198], RZ ;  /* 0x00006600ac007a10 */ /* 0x000fe20007ffe0ff */
[----:B------:R-:W2:Y:S04]  /*8cd10*/  LDL.LU R177, [R1+0x9e0] ;  /* 0x0009e00001b17983 */ /* 0x000ea80000300800 */
[----:B------:R-:W-:Y:S01]  /*8cd20*/  IMAD.WIDE R166, R0, 0x4, R164 ;  /* 0x0000000400a67825 */ /* 0x000fe200078e02a4 */
[----:B------:R-:W-:Y:S01]  /*8cd30*/  ISETP.LT.AND P3, PT, R147, c[0x0][0x178], !P0 ;  /* 0x00005e0093007a0c */ /* 0x000fe20004761270 */
[----:B------:R-:W2:Y:S01]  /*8cd40*/  LDL.LU R179, [R1+0x990] ;  /* 0x0009900001b37983 */ /* 0x000ea20000300800 */
[----:B------:R-:W-:-:S03]  /*8cd50*/  ISETP.LT.AND P4, PT, R103, c[0x0][0x178], !P0 ;  /* 0x00005e0067007a0c */ /* 0x000fc60004781270 */
[----:B------:R1:W-:Y:S01]  /*8cd60*/  @P5 STG.E [R166.64], R251 ;  /* 0x000000fba6005986 */ /* 0x0003e2000c101904 */
[----:B------:R-:W-:Y:S02]  /*8cd70*/  ISETP.LT.AND P5, PT, R178, c[0x0][0x178], !P0 ;  /* 0x00005e00b2007a0c */ /* 0x000fe400047a1270 */
[----:B------:R-:W-:Y:S01]  /*8cd80*/  IADD3 R170, R107, 0x2c, RZ ;  /* 0x0000002c6baa7810 */ /* 0x000fe20007ffe0ff */
[----:B------:R-:W-:Y:S01]  /*8cd90*/  IMAD.WIDE R168, R0, 0x4, R6 ;  /* 0x0000000400a87825 */ /* 0x000fe200078e0206 */
[----:B------:R-:W-:Y:S02]  /*8cda0*/  ISETP.LT.AND P6, PT, R146, c[0x0][0x178], !P1 ;  /* 0x00005e0092007a0c */ /* 0x000fe40004fc1270 */
[----:B------:R-:W-:Y:S01]  /*8cdb0*/  ISETP.GE.AND P2, PT, R170, c[0x0][0x17c], PT ;  /* 0x00005f00aa007a0c */ /* 0x000fe20003f46270 */
[----:B------:R-:W-:Y:S01]  /*8cdc0*/  IMAD.WIDE R170, R0, 0x4, R2 ;  /* 0x0000000400aa7825 */ /* 0x000fe200078e0202 */
[----:B------:R-:W-:-:S03]  /*8cdd0*/  ISETP.LT.AND P0, PT, R147, c[0x0][0x178], !P1 ;  /* 0x00005e0093007a0c */ /* 0x000fc60004f01270 */
[C---:B-1----:R-:W-:Y:S01]  /*8cde0*/  IMAD.WIDE R166, R0.reuse, 0x4, R4 ;  /* 0x0000000400a67825 */ /* 0x042fe200078e0204 */
[----:B------:R-:W-:Y:S01]  /*8cdf0*/  IADD3 R172, R0, c[0x0][0x198], RZ ;  /* 0x0000660000ac7a10 */ /* 0x000fe20007ffe0ff */
[----:B------:R1:W-:Y:S04]  /*8ce00*/  @P3 STG.E [R168.64], R250 ;  /* 0x000000faa8003986 */ /* 0x0003e8000c101904 */
[----:B------:R1:W-:Y:S04]  /*8ce10*/  @P4 STG.E [R166.64], R249 ;  /* 0x000000f9a6004986 */ /* 0x0003e8000c101904 */
[----:B------:R-:W-:Y:S01]  /*8ce20*/  @P5 STG.E [R170.64], R176 ;  /* 0x000000b0aa005986 */ /* 0x000fe2000c101904 */
[----:B------:R-:W-:-:S02]  /*8ce30*/  ISETP.LT.AND P5, PT, R103, c[0x0][0x178], !P1 ;  /* 0x00005e0067007a0c */ /* 0x000fc40004fa1270 */
[----:B------:R-:W-:Y:S01]  /*8ce40*/  ISETP.LT.AND P1, PT, R178, c[0x0][0x178], !P1 ;  /* 0x00005e00b2007a0c */ /* 0x000fe20004f21270 */
[----:B-1----:R-:W-:-:S04]  /*8ce50*/  IMAD.WIDE R168, R172, 0x4, R164 ;  /* 0x00000004aca87825 */ /* 0x002fc800078e02a4 */
[C---:B------:R-:W-:Y:S01]  /*8ce60*/  IMAD.WIDE R166, R172.reuse, 0x4, R6 ;  /* 0x00000004aca67825 */ /* 0x040fe200078e0206 */
[----:B------:R1:W-:Y:S04]  /*8ce70*/  @P6 STG.E [R168.64], R246 ;  /* 0x000000f6a8006986 */ /* 0x0003e8000c101904 */
[----:B-1----:R-:W2:Y:S01]  /*8ce80*/  LDL.LU R246, [R1+0x190] ;  /* 0x0001900001f67983 */ /* 0x002ea20000300800 */
[----:B------:R-:W-:-:S03]  /*8ce90*/  IMAD.WIDE R168, R172, 0x4, R2 ;  /* 0x00000004aca87825 */ /* 0x000fc600078e0202 */
[----:B---3--:R1:W-:Y:S04]  /*8cea0*/  @P0 STG.E [R166.64], R247 ;  /* 0x000000f7a6000986 */ /* 0x0083e8000c101904 */
[----:B-1----:R-:W3:Y:S01]  /*8ceb0*/  LDL.LU R247, [R1+0xa14] ;  /* 0x000a140001f77983 */ /* 0x002ee20000300800 */
[----:B------:R-:W-:-:S03]  /*8cec0*/  IMAD.WIDE R166, R172, 0x4, R4 ;  /* 0x00000004aca67825 */ /* 0x000fc600078e0204 */
[----:B------:R-:W3:Y:S04]  /*8ced0*/  LDL.LU R176, [R1+0x9e4] ;  /* 0x0009e40001b07983 */ /* 0x000ee80000300800 */
[----:B----4-:R1:W-:Y:S04]  /*8cee0*/  @P5 STG.E [R166.64], R245 ;  /* 0x000000f5a6005986 */ /* 0x0103e8000c101904 */
[----:B-1----:R-:W4:Y:S04]  /*8cef0*/  LDL.LU R245, [R1+0x994] ;  /* 0x0009940001f57983 */ /* 0x002f280000300800 */
[----:B--2---:R1:W-:Y:S04]  /*8cf00*/  @P1 STG.E [R168.64], R244 ;  /* 0x000000f4a8001986 */ /* 0x0043e8000c101904 */
[----:B-1----:R-:W2:Y:S01]  /*8cf10*/  LDL.LU R244, [R1+0x194] ;  /* 0x0001940001f47983 */ /* 0x002ea20000300800 */
[----:B------:R-:W-:-:S02]  /*8cf20*/  ISETP.LT.AND P3, PT, R146, c[0x0][0x178], !P2 ;  /* 0x00005e0092007a0c */ /* 0x000fc40005761270 */
[----:B------:R-:W-:Y:S01]  /*8cf30*/  IADD3 R170, R107, 0x2d, RZ ;  /* 0x0000002d6baa7810 */ /* 0x000fe20007ffe0ff */
[----:B------:R-:W2:Y:S01]  /*8cf40*/  LDL.LU R250, [R1+0xa20] ;  /* 0x000a200001fa7983 */ /* 0x000ea20000300800 */
[----:B------:R-:W-:Y:S02]  /*8cf50*/  ISETP.LT.AND P6, PT, R147, c[0x0][0x178], !P2 ;  /* 0x00005e0093007a0c */ /* 0x000fe400057c1270 */
[----:B------:R-:W-:Y:S02]  /*8cf60*/  IADD3 R0, R172, c[0x0][0x198], RZ ;  /* 0x00006600ac007a10 */ /* 0x000fe40007ffe0ff */
[----:B------:R-:W-:Y:S02]  /*8cf70*/  ISETP.LT.AND P4, PT, R103, c[0x0][0x178], !P2 ;  /* 0x00005e0067007a0c */ /* 0x000fe40005781270 */
[----:B------:R-:W-:Y:S01]  /*8cf80*/  ISETP.GE.AND P5, PT, R170, c[0x0][0x17c], PT ;  /* 0x00005f00aa007a0c */ /* 0x000fe20003fa6270 */
[----:B------:R-:W-:Y:S01]  /*8cf90*/  IMAD.WIDE R166, R0, 0x4, R164 ;  /* 0x0000000400a67825 */ /* 0x000fe200078e02a4 */
[----:B------:R-:W-:-:S02]  /*8cfa0*/  ISETP.LT.AND P2, PT, R178, c[0x0][0x178], !P2 ;  /* 0x00005e00b2007a0c */ /* 0x000fc40005741270 */
[----:B------:R-:W-:Y:S01]  /*8cfb0*/  IADD3 R171, R107, 0x34, RZ ;  /* 0x000000346bab7810 */ /* 0x000fe20007ffe0ff */
[----:B------:R-:W-:Y:S01]  /*8cfc0*/  IMAD.WIDE R168, R0, 0x4, R6 ;  /* 0x0000000400a87825 */ /* 0x000fe200078e0206 */
[----:B------:R-:W-:Y:S01]  /*8cfd0*/  ISETP.LT.AND P1, PT, R146, c[0x0][0x178], !P5 ;  /* 0x00005e0092007a0c */ /* 0x000fe20006f21270 */
[----:B------:R1:W-:Y:S01]  /*8cfe0*/  @P3 STG.E [R166.64], R248 ;  /* 0x000000f8a6003986 */ /* 0x0003e2000c101904 */
[----:B------:R-:W-:Y:S01]  /*8cff0*/  ISETP.GE.AND P0, PT, R171, c[0x0][0x17c], PT ;  /* 0x00005f00ab007a0c */ /* 0x000fe20003f06270 */
[C---:B------:R-:W-:Y:S01]  /*8d000*/  IMAD.WIDE R170, R0.reuse, 0x4, R4 ;  /* 0x0000000400aa7825 */ /* 0x040fe200078e0204 */
[----:B------:R-:W-:Y:S01]  /*8d010*/  IADD3 R172, R0, c[0x0][0x198], RZ ;  /* 0x0000660000ac7a10 */ /* 0x000fe20007ffe0ff */
[----:B------:R1:W-:Y:S01]  /*8d020*/  @P6 STG.E [R168.64], R177 ;  /* 0x000000b1a8006986 */ /* 0x0003e2000c101904 */
[----:B------:R-:W-:Y:S02]  /*8d030*/  ISETP.LT.AND P3, PT, R147, c[0x0][0x178], !P5 ;  /* 0x00005e0093007a0c */ /* 0x000fe40006f61270 */
[----:B------:R-:W-:-:S02]  /*8d040*/  ISETP.LT.AND P6, PT, R103, c[0x0][0x178], !P5 ;  /* 0x00005e0067007a0c */ /* 0x000fc40006fc1270 */
[----:B------:R-:W-:Y:S01]  /*8d050*/  ISETP.LT.AND P5, PT, R178, c[0x0][0x178], !P5 ;  /* 0x00005e00b2007a0c */ /* 0x000fe20006fa1270 */
[----:B-1----:R-:W-:Y:S01]  /*8d060*/  IMAD.WIDE R166, R0, 0x4, R2 ;  /* 0x0000000400a67825 */ /* 0x002fe200078e0202 */
[----:B------:R1:W-:Y:S03]  /*8d070*/  @P4 STG.E [R170.64], R179 ;  /* 0x000000b3aa004986 */ /* 0x0003e6000c101904 */
[----:B------:R-:W-:Y:S01]  /*8d080*/  IMAD.WIDE R168, R172, 0x4, R164 ;  /* 0x00000004aca87825 */ /* 0x000fe200078e02a4 */
[----:B------:R-:W2:Y:S01]  /*8d090*/  LDL.LU R177, [R1+0xa00] ;  /* 0x000a000001b17983 */ /* 0x000ea20000300800 */
[----:B-1----:R-:W-:-:S03]  /*8d0a0*/  IADD3 R170, R107, 0x2e, RZ ;  /* 0x0000002e6baa7810 */ /* 0x002fc60007ffe0ff */
[----:B------:R-:W2:Y:S04]  /*8d0b0*/  LDL.LU R179, [R1+0x9c0] ;  /* 0x0009c00001b37983 */ /* 0x000ea80000300800 */
[----:B------:R1:W-:Y:S01]  /*8d0c0*/  @P2 STG.E [R166.64], R246 ;  /* 0x000000f6a6002986 */ /* 0x0003e2000c101904 */
[----:B------:R-:W-:Y:S01]  /*8d0d0*/  ISETP.GE.AND P4, PT, R170, c[0x0][0x17c], PT ;  /* 0x00005f00aa007a0c */ /* 0x000fe20003f86270 */
[C---:B------:R-:W-:Y:S02]  /*8d0e0*/  IMAD.WIDE R170, R172.reuse, 0x4, R2 ;  /* 0x00000004acaa7825 */ /* 0x040fe400078e0202 */
[----:B-1----:R-:W2:Y:S02]  /*8d0f0*/  LDL.LU R246, [R1+0x980] ;  /* 0x0009800001f67983 */ /* 0x002ea40000300800 */
[----:B------:R-:W-:-:S02]  /*8d100*/  IMAD.WIDE R166, R172, 0x4, R6 ;  /* 0x00000004aca67825 */ /* 0x000fc400078e0206 */
[----:B---3--:R1:W-:Y:S04]  /*8d110*/  @P1 STG.E [R168.64], R247 ;  /* 0x000000f7a8001986 */ /* 0x0083e8000c101904 */
[----:B------:R-:W-:Y:S01]  /*8d120*/  @P3 STG.E [R166.64], R176 ;  /* 0x000000b0a6003986 */ /* 0x000fe2000c101904 */
[----:B-1----:R-:W-:-:S03]  /*8d130*/  IMAD.WIDE R168, R172, 0x4, R4 ;  /* 0x00000004aca87825 */ /* 0x002fc600078e0204 */
[----:B------:R-:W3:Y:S04]  /*8d140*/  LDL.LU R247, [R1+0xa24] ;  /* 0x000a240001f77983 */ /* 0x000ee80000300800 */
[----:B----4-:R-:W-:Y:S04]  /*8d150*/  @P6 STG.E [R168.64], R245 ;  /* 0x000000f5a8006986 */ /* 0x010fe8000c101904 */
[----:B--2---:R1:W-:Y:S04]  /*8d160*/  @P5 STG.E [R170.64], R244 ;  /* 0x000000f4aa005986 */ /* 0x0043e8000c101904 */
[----:B-1----:R-:W2:Y:S04]  /*8d170*/  LDL.LU R244, [R1+0xa04] ;  /* 0x000a040001f47983 */ /* 0x002ea80000300800 */
[----:B------:R-:W4:Y:S04]  /*8d180*/  LDL.LU R249, [R1+0x9c4] ;  /* 0x0009c40001f97983 */ /* 0x000f280000300800 */
[----:B------:R-:W4:Y:S01]  /*8d190*/  LDL.LU R245, [R1+0x984] ;  /* 0x0009840001f57983 */ /* 0x000f220000300800 */
[----:B------:R-:W-:-:S02]  /*8d1a0*/  IADD3 R0, R107, 0x2f, RZ ;  /* 0x0000002f6b007810 */ /* 0x000fc40007ffe0ff */
[----:B------:R-:W-:Y:S01]  /*8d1b0*/  ISETP.LT.AND P1, PT, R146, c[0x0][0x178], !P4 ;  /* 0x00005e0092007a0c */ /* 0x000fe20006721270 */
[----:B------:R-:W4:Y:S01]  /*8d1c0*/  LDL.LU R248, [R1+0x7e8] ;  /* 0x0007e80001f87983 */ /* 0x000f220000300800 */
[----:B------:R-:W-:Y:S02]  /*8d1d0*/  ISETP.GE.AND P2, PT, R0, c[0x0][0x17c], PT ;  /* 0x00005f0000007a0c */ /* 0x000fe40003f46270 */
[----:B------:R-:W-:Y:S01]  /*8d1e0*/  ISETP.LT.AND P3, PT, R147, c[0x0][0x178], !P4 ;  /* 0x00005e0093007a0c */ /* 0x000fe20006761270 */
[----:B------:R-:W4:Y:S01]  /*8d1f0*/  LDL.LU R176, [R1+0xb8] ;  /* 0x0000b80001b07983 */ /* 0x000f220000300800 */
[----:B------:R-:W-:Y:S02]  /*8d200*/  IADD3 R0, R172, c[0x0][0x198], RZ ;  /* 0x00006600ac007a10 */ /* 0x000fe40007ffe0ff */
[----:B------:R-:W-:Y:S02]  /*8d210*/  ISETP.LT.AND P6, PT, R103, c[0x0][0x178], !P4 ;  /* 0x00005e0067007a0c */ /* 0x000fe400067c1270 */
[----:B------:R-:W-:Y:S01]  /*8d220*/  ISETP.LT.AND P4, PT, R178, c[0x0][0x178], !P4 ;  /* 0x00005e00b2007a0c */ /* 0x000fe20006781270 */
[----:B------:R-:W-:Y:S01]  /*8d230*/  IMAD.WIDE R166, R0, 0x4, R164 ;  /* 0x0000000400a67825 */ /* 0x000fe200078e02a4 */
[----:B------:R-:W-:-:S02]  /*8d240*/  IADD3 R170, R107, 0x30, RZ ;  /* 0x000000306baa7810 */ /* 0x000fc40007ffe0ff */
[----:B------:R-:W-:Y:S01]  /*8d250*/  ISETP.LT.AND P5, PT, R146, c[0x0][0x178], !P2 ;  /* 0x00005e0092007a0c */ /* 0x000fe200057a1270 */
[C---:B------:R-:W-:Y:S01]  /*8d260*/  IMAD.WIDE R168, R0.reuse, 0x4, R6 ;  /* 0x0000000400a87825 */ /* 0x040fe200078e0206 */
[----:B------:R1:W-:Y:S01]  /*8d270*/  @P1 STG.E [R166.64], R250 ;  /* 0x000000faa6001986 */ /* 0x0003e2000c101904 */
[----:B------:R-:W-:Y:S02]  /*8d280*/  IADD3 R172, R0, c[0x0][0x198], RZ ;  /* 0x0000660000ac7a10 */ /* 0x000fe40007ffe0ff */
[----:B------:R-:W-:Y:S01]  /*8d290*/  ISETP.GE.AND P1, PT, R170, c[0x0][0x17c], PT ;  /* 0x00005f00aa007a0c */ /* 0x000fe20003f26270 */
[C---:B------:R-:W-:Y:S01]  /*8d2a0*/  IMAD.WIDE R170, R0.reuse, 0x4, R2 ;  /* 0x0000000400aa7825 */ /* 0x040fe200078e0202 */
[----:B------:R1:W-:Y:S01]  /*8d2b0*/  @P3 STG.E [R168.64], R177 ;  /* 0x000000b1a8003986 */ /* 0x0003e2000c101904 */
[----:B------:R-:W-:Y:S02]  /*8d2c0*/  ISETP.LT.AND P3, PT, R147, c[0x0][0x178], !P2 ;  /* 0x00005e0093007a0c */ /* 0x000fe40005761270 */
[----:B-1----:R-:W-:-:S04]  /*8d2d0*/  IMAD.WIDE R166, R0, 0x4, R4 ;  /* 0x0000000400a67825 */ /* 0x002fc800078e0204 */
[----:B------:R-:W-:Y:S01]  /*8d2e0*/  IMAD.WIDE R168, R172, 0x4, R164 ;  /* 0x00000004aca87825 */ /* 0x000fe200078e02a4 */
[----:B------:R1:W-:Y:S04]  /*8d2f0*/  @P6 STG.E [R166.64], R179 ;  /* 0x000000b3a6006986 */ /* 0x0003e8000c101904 */
[----:B------:R1:W-:Y:S01]  /*8d300*/  @P4 STG.E [R170.64], R246 ;  /* 0x000000f6aa004986 */ /* 0x0003e2000c101904 */
[----:B------:R-:W-:Y:S02]  /*8d310*/  ISETP.LT.AND P4, PT, R103, c[0x0][0x178], !P2 ;  /* 0x00005e0067007a0c */ /* 0x000fe40005781270 */
[----:B------:R-:W-:Y:S01]  /*8d320*/  ISETP.LT.AND P2, PT, R178, c[0x0][0x178], !P2 ;  /* 0x00005e00b2007a0c */ /* 0x000fe20005741270 */
[----:B------:R-:W4:Y:S04]  /*8d330*/  LDL.LU R177, [R1+0x48] ;  /* 0x0000480001b17983 */ /* 0x000f280000300800 */
[----:B-1----:R-:W4:Y:S01]  /*8d340*/  LDL.LU R179, [R1+0x8] ;  /* 0x0000080001b37983 */ /* 0x002f220000300800 */
[----:B------:R-:W-:-:S03]  /*8d350*/  IMAD.WIDE R166, R172, 0x4, R4 ;  /* 0x00000004aca67825 */ /* 0x000fc600078e0204 */
[----:B------:R-:W4:Y:S01]  /*8d360*/  LDL.LU R246, [R1+0x7ec] ;  /* 0x0007ec0001f67983 */ /* 0x000f220000300800 */
[----:B------:R-:W-:-:S03]  /*8d370*/  IMAD.WIDE R170, R172, 0x4, R2 ;  /* 0x00000004acaa7825 */ /* 0x000fc600078e0202 */
[----:B---3--:R1:W-:Y:S02]  /*8d380*/  @P5 STG.E [R168.64], R247 ;  /* 0x000000f7a8005986 */ /* 0x0083e4000c101904 */
[----:B-1----:R-:W-:Y:S02]  /*8d390*/  IMAD.WIDE R168, R172, 0x4, R6 ;  /* 0x00000004aca87825 */ /* 0x002fe400078e0206 */
[----:B------:R-:W3:Y:S04]  /*8d3a0*/  LDL.LU R247, [R1+0xbc] ;  /* 0x0000bc0001f77983 */ /* 0x000ee80000300800 */
[----:B--2---:R1:W-:Y:S04]  /*8d3b0*/  @P3 STG.E [R168.64], R244 ;  /* 0x000000f4a8003986 */ /* 0x0043e8000c101904 */
[----:B----4-:R-:W-:Y:S04]  /*8d3c0*/  @P4 STG.E [R166.64], R249 ;  /* 0x000000f9a6004986 */ /* 0x010fe8000c101904 */
[----:B-1----:R-:W2:Y:S04]  /*8d3d0*/  LDL.LU R244, [R1+0x4c] ;  /* 0x00004c0001f47983 */ /* 0x002ea80000300800 */
[----:B------:R1:W-:Y:S04]  /*8d3e0*/  @P2 STG.E [R170.64], R245 ;  /* 0x000000f5aa002986 */ /* 0x0003e8000c101904 */
[----:B-1----:R-:W4:Y:S01]  /*8d3f0*/  LDL.LU R245, [R1+0xc] ;  /* 0x00000c0001f57983 */ /* 0x002f220000300800 */
[----:B------:R-:W-:-:S02]  /*8d400*/  ISETP.LT.AND P5, PT, R146, c[0x0][0x178], !P1 ;  /* 0x00005e0092007a0c */ /* 0x000fc40004fa1270 */
[----:B------:R-:W-:Y:S01]  /*8d410*/  ISETP.LT.AND P6, PT, R147, c[0x0][0x178], !P1 ;  /* 0x00005e0093007a0c */ /* 0x000fe20004fc1270 */
[----:B------:R-:W4:Y:S01]  /*8d420*/  LDL.LU R251, [R1+0x28] ;  /* 0x0000280001fb7983 */ /* 0x000f220000300800 */
[----:B------:R-:W-:Y:S02]  /*8d430*/  IADD3 R0, R172, c[0x0][0x198], RZ ;  /* 0x00006600ac007a10 */ /* 0x000fe40007ffe0ff */
[----:B------:R-:W-:Y:S01]  /*8d440*/  IADD3 R173, R107, 0x31, RZ ;  /* 0x000000316bad7810 */ /* 0x000fe20007ffe0ff */
[----:B------:R-:W4:Y:S02]  /*8d450*/  LDL.LU R250, [R1+0x7fc] ;  /* 0x0007fc0001fa7983 */ /* 0x000f240000300800 */
[C---:B------:R-:W-:Y:S01]  /*8d460*/  IMAD.WIDE R168, R0.reuse, 0x4, R164 ;  /* 0x0000000400a87825 */ /* 0x040fe200078e02a4 */
[----:B------:R-:W-:Y:S01]  /*8d470*/  ISETP.GE.AND P3, PT, R173, c[0x0][0x17c], PT ;  /* 0x00005f00ad007a0c */ /* 0x000fe20003f66270 */
[----:B------:R-:W4:Y:S01]  /*8d480*/  LDL.LU R249, [R1+0x1dc] ;  /* 0x0001dc0001f97983 */ /* 0x000f220000300800 */
[----:B------:R-:W-:Y:S01]  /*8d490*/  ISETP.LT.AND P2, PT, R103, c[0x0][0x178], !P1 ;  /* 0x00005e0067007a0c */ /* 0x000fe20004f41270 */
[----:B------:R-:W-:Y:S01]  /*8d4a0*/  IMAD.WIDE R166, R0, 0x4, R6 ;  /* 0x0000000400a67825 */ /* 0x000fe200078e0206 */
[----:B------:R-:W-:Y:S01]  /*8d4b0*/  ISETP.LT.AND P1, PT, R178, c[0x0][0x178], !P1 ;  /* 0x00005e00b2007a0c */ /* 0x000fe20004f21270 */
[----:B------:R1:W-:Y:S01]  /*8d4c0*/  @P5 STG.E [R168.64], R248 ;  /* 0x000000f8a8005986 */ /* 0x0003e2000c101904 */
[----:B------:R-:W-:-:S02]  /*8d4d0*/  ISETP.LT.AND P5, PT, R146, c[0x0][0x178], !P3 ;  /* 0x00005e0092007a0c */ /* 0x000fc40005fa1270 */
[----:B------:R-:W-:Y:S01]  /*8d4e0*/  ISETP.LT.AND P4, PT, R147, c[0x0][0x178], !P3 ;  /* 0x00005e0093007a0c */ /* 0x000fe20005f81270 */
[----:B------:R1:W-:Y:S01]  /*8d4f0*/  @P6 STG.E [R166.64], R176 ;  /* 0x000000b0a6006986 */ /* 0x0003e2000c101904 */
[----:B------:R-:W-:Y:S02]  /*8d500*/  ISETP.LT.AND P6, PT, R103, c[0x0][0x178], !P3 ;  /* 0x00005e0067007a0c */ /* 0x000fe40005fc1270 */
[----:B------:R-:W-:Y:S02]  /*8d510*/  IADD3 R174, R0, c[0x0][0x198], RZ ;  /* 0x0000660000ae7a10 */ /* 0x000fe40007ffe0ff */
[----:B------:R-:W-:Y:S01]  /*8d520*/  ISETP.LT.AND P3, PT, R178, c[0x0][0x178], !P3 ;  /* 0x00005e00b2007a0c */ /* 0x000fe20005f61270 */
[----:B-1----:R-:W-:-:S04]  /*8d530*/  IMAD.WIDE R168, R0, 0x4, R2 ;  /* 0x0000000400a87825 */ /* 0x002fc800078e0202 */
[----:B------:R-:W-:Y:S01]  /*8d540*/  IMAD.WIDE R166, R0, 0x4, R4 ;  /* 0x0000000400a67825 */ /* 0x000fe200078e0204 */
[----:B------:R-:W-:-:S03]  /*8d550*/  IADD3 R175, R107, 0x32, RZ ;  /* 0x000000326baf7810 */ /* 0x000fc60007ffe0ff */
[C---:B------:R-:W-:Y:S01]  /*8d560*/  IMAD.WIDE R170, R174.reuse, 0x4, R164 ;  /* 0x00000004aeaa7825 */ /* 0x040fe200078e02a4 */
[----:B------:R1:W-:Y:S03]  /*8d570*/  @P2 STG.E [R166.64], R177 ;  /* 0x000000b1a6002986 */ /* 0x0003e6000c101904 */
[----:B------:R-:W-:Y:S01]  /*8d580*/  IMAD.WIDE R172, R174, 0x4, R6 ;  /* 0x00000004aeac7825 */ /* 0x000fe200078e0206 */
[----:B------:R-:W-:Y:S01]  /*8d590*/  @P1 STG.E [R168.64], R179 ;  /* 0x000000b3a8001986 */ /* 0x000fe2000c101904 */
[----:B------:R-:W-:-:S03]  /*8d5a0*/  ISETP.GE.AND P2, PT, R175, c[0x0][0x17c], PT ;  /* 0x00005f00af007a0c */ /* 0x000fc60003f46270 */
[----:B------:R1:W-:Y:S02]  /*8d5b0*/  @P5 STG.E [R170.64], R246 ;  /* 0x000000f6aa005986 */ /* 0x0003e4000c101904 */
[C---:B-1----:R-:W-:Y:S01]  /*8d5c0*/  IMAD.WIDE R166, R174.reuse, 0x4, R4 ;  /* 0x00000004aea67825 */ /* 0x042fe200078e0204 */
[----:B------:R-:W-:Y:S02]  /*8d5d0*/  IADD3 R175, R107, 0x33, RZ ;  /* 0x000000336baf7810 */ /* 0x000fe40007ffe0ff */
[C---:B------:R-:W-:Y:S01]  /*8d5e0*/  IADD3 R0, R174.reuse, c[0x0][0x198], RZ ;  /* 0x00006600ae007a10 */ /* 0x040fe20007ffe0ff */
[----:B------:R-:W4:Y:S04]  /*8d5f0*/  LDL.LU R246, [R1+0x8c] ;  /* 0x00008c0001f67983 */ /* 0x000f280000300800 */
[----:B---3--:R-:W-:Y:S04]  /*8d600*/  @P4 STG.E [R172.64], R247 ;  /* 0x000000f7ac004986 */ /* 0x008fe8000c101904 */
[----:B--2---:R1:W-:Y:S01]  /*8d610*/  @P6 STG.E [R166.64], R244 ;  /* 0x000000f4a6006986 */ /* 0x0043e2000c101904 */
[----:B------:R-:W-:Y:S01]  /*8d620*/  ISETP.GE.AND P6, PT, R175, c[0x0][0x17c], PT ;  /* 0x00005f00af007a0c */ /* 0x000fe20003fc6270 */
[----:B-1----:R-:W-:-:S02]  /*8d630*/  IMAD.WIDE R166, R174, 0x4, R2 ;  /* 0x00000004aea67825 */ /* 0x002fc400078e0202 */
[----:B------:R-:W2:Y:S04]  /*8d640*/  LDL.LU R244, [R1+0x2c] ;  /* 0x00002c0001f47983 */ /* 0x000ea80000300800 */
[----:B------:R-:W3:Y:S04]  /*8d650*/  LDL.LU R174, [R1+0x88] ;  /* 0x0000880001ae7983 */ /* 0x000ee80000300800 */
[----:B------:R-:W2:Y:S04]  /*8d660*/  LDL.LU R175, [R1+0x1d8] ;  /* 0x0001d80001af7983 */ /* 0x000ea80000300800 */
[----:B----4-:R1:W-:Y:S04]  /*8d670*/  @P3 STG.E [R166.64], R245 ;  /* 0x000000f5a6003986 */ /* 0x0103e8000c101904 */
[----:B-1----:R-:W4:Y:S04]  /*8d680*/  LDL.LU R167, [R1+0x7f8] ;  /* 0x0007f80001a77983 */ /* 0x002f280000300800 */
[----:B------:R-:W2:Y:S04]  /*8d690*/  LDL.LU R248, [R1+0x928] ;  /* 0x0009280001f87983 */ /* 0x000ea80000300800 */
[----:B------:R-:W3:Y:S04]  /*8d6a0*/  LDL.LU R176, [R1+0x1f8] ;  /* 0x0001f80001b07983 */ /* 0x000ee80000300800 */
[----:B------:R-:W3:Y:S01]  /*8d6b0*/  LDL.LU R177, [R1+0x118] ;  /* 0x0001180001b17983 */ /* 0x000ee20000300800 */
[----:B------:R-:W-:-:S03]  /*8d6c0*/  ISETP.LT.AND P5, PT, R146, c[0x0][0x178], !P2 ;  /* 0x00005e0092007a0c */ /* 0x000fc600057a1270 */
[----:B------:R-:W3:Y:S01]  /*8d6d0*/  LDL.LU R179, [R1+0x68] ;  /* 0x0000680001b37983 */ /* 0x000ee20000300800 */
[----:B------:R-:W-:-:S03]  /*8d6e0*/  ISETP.LT.AND P4, PT, R147, c[0x0][0x178], !P2 ;  /* 0x00005e0093007a0c */ /* 0x000fc60005781270 */
[----:B------:R-:W3:Y:S01]  /*8d6f0*/  LDL.LU R247, [R1+0x92c] ;  /* 0x00092c0001f77983 */ /* 0x000ee20000300800 */
[----:B------:R-:W-:-:S03]  /*8d700*/  ISETP.LT.AND P1, PT, R103, c[0x0][0x178], !P2 ;  /* 0x00005e0067007a0c */ /* 0x000fc60005721270 */
[----:B------:R-:W3:Y:S01]  /*8d710*/  LDL.LU R245, [R1+0x1fc] ;  /* 0x0001fc0001f57983 */ /* 0x000ee20000300800 */
[----:B------:R-:W-:Y:S01]  /*8d720*/  IMAD.WIDE R168, R0, 0x4, R164 ;  /* 0x0000000400a87825 */ /* 0x000fe200078e02a4 */
[----:B------:R-:W-:-:S03]  /*8d730*/  ISETP.LT.AND P2, PT, R178, c[0x0][0x178], !P2 ;  /* 0x00005e00b2007a0c */ /* 0x000fc60005741270 */
[----:B------:R-:W-:-:S04]  /*8d740*/  IMAD.WIDE R170, R0, 0x4, R6 ;  /* 0x0000000400aa7825 */ /* 0x000fc800078e0206 */
[----:B------:R-:W-:Y:S01]  /*8d750*/  IMAD.WIDE R172, R0, 0x4, R4 ;  /* 0x0000000400ac7825 */ /* 0x000fe200078e0204 */
[----:B------:R-:W-:Y:S01]  /*8d760*/  ISETP.LT.AND P3, PT, R146, c[0x0][0x178], !P6 ;  /* 0x00005e0092007a0c */ /* 0x000fe20007761270 */
[----:B----4-:R1:W-:Y:S01]  /*8d770*/  @P5 STG.E [R168.64], R167 ;  /* 0x000000a7a8005986 */ /* 0x0103e2000c101904 */
[----:B------:R-:W-:-:S03]  /*8d780*/  ISETP.LT.AND P5, PT, R103, c[0x0][0x178], !P6 ;  /* 0x00005e0067007a0c */ /* 0x000fc600077a1270 */
[----:B--2---:R-:W-:Y:S04]  /*8d790*/  @P4 STG.E [R170.64], R175 ;  /* 0x000000afaa004986 */ /* 0x004fe8000c101904 */
[----:B---3--:R2:W-:Y:S01]  /*8d7a0*/  @P1 STG.E [R172.64], R174 ;  /* 0x000000aeac001986 */ /* 0x0085e2000c101904 */
[----:B------:R-:W-:Y:S02]  /*8d7b0*/  ISETP.LT.AND P1, PT, R147, c[0x0][0x178], !P6 ;  /* 0x00005e0093007a0c */ /* 0x000fe40007721270 */
[----:B------:R-:W-:Y:S01]  /*8d7c0*/  ISETP.LT.AND P6, PT, R178, c[0x0][0x178], !P6 ;  /* 0x00005e00b2007a0c */ /* 0x000fe200077c1270 */
[C---:B-1----:R-:W-:Y:S01]  /*8d7d0*/  IMAD.WIDE R166, R0.reuse, 0x4, R2 ;  /* 0x0000000400a67825 */ /* 0x042fe200078e0202 */
[----:B------:R-:W-:Y:S02]  /*8d7e0*/  IADD3 R168, R107, 0x35, RZ ;  /* 0x000000356ba87810 */ /* 0x000fe40007ffe0ff */
[----:B--2---:R-:W-:-:S02]  /*8d7f0*/  IADD3 R174, R0, c[0x0][0x198], RZ ;  /* 0x0000660000ae7a10 */ /* 0x004fc40007ffe0ff */
[----:B------:R1:W-:Y:S01]  /*8d800*/  @P2 STG.E [R166.64], R251 ;  /* 0x000000fba6002986 */ /* 0x0003e2000c101904 */
[----:B------:R-:W-:Y:S02]  /*8d810*/  ISETP.GE.AND P4, PT, R168, c[0x0][0x17c], PT ;  /* 0x00005f00a8007a0c */ /* 0x000fe40003f86270 */
[----:B------:R-:W-:-:S04]  /*8d820*/  IMAD.WIDE R172, R174, 0x4, R164 ;  /* 0x00000004aeac7825 */ /* 0x000fc800078e02a4 */
[C---:B------:R-:W-:Y:S01]  /*8d830*/  IMAD.WIDE R170, R174.reuse, 0x4, R6 ;  /* 0x00000004aeaa7825 */ /* 0x040fe200078e0206 */
[----:B------:R-:W-:Y:S03]  /*8d840*/  @P3 STG.E [R172.64], R250 ;  /* 0x000000faac003986 */ /* 0x000fe6000c101904 */
[C---:B------:R-:W-:Y:S01]  /*8d850*/  IMAD.WIDE R168, R174.reuse, 0x4, R4 ;  /* 0x00000004aea87825 */ /* 0x040fe200078e0204 */
[----:B------:R-:W-:Y:S03]  /*8d860*/  @P1 STG.E [R170.64], R249 ;  /* 0x000000f9aa001986 */ /* 0x000fe6000c101904 */
[----:B-1----:R-:W-:Y:S01]  /*8d870*/  IMAD.WIDE R166, R174, 0x4, R2 ;  /* 0x00000004aea67825 */ /* 0x002fe200078e0202 */
[----:B------:R1:W-:Y:S04]  /*8d880*/  @P5 STG.E [R168.64], R246 ;  /* 0x000000f6a8005986 */ /* 0x0003e8000c101904 */
[----:B------:R2:W-:Y:S04]  /*8d890*/  @P6 STG.E [R166.64], R244 ;  /* 0x000000f4a6006986 */ /* 0x0005e8000c101904 */
[----:B-1----:R-:W3:Y:S04]  /*8d8a0*/  LDL.LU R246, [R1+0x11c] ;  /* 0x00011c0001f67983 */ /* 0x002ee80000300800 */
[----:B--2---:R-:W2:Y:S01]  /*8d8b0*/  LDL.LU R244, [R1+0x6c] ;  /* 0x00006c0001f47983 */ /* 0x004ea20000300800 */
[----:B------:R-:W-:-:S02]  /*8d8c0*/  ISETP.LT.AND P2, PT, R146, c[0x0][0x178], !P0 ;  /* 0x00005e0092007a0c */ /* 0x000fc40004741270 */
[----:B------:R-:W-:Y:S01]  /*8d8d0*/  IADD3 R0, R174, c[0x0][0x198], RZ ;  /* 0x00006600ae007a10 */ /* 0x000fe20007ffe0ff */
[----:B------:R-:W4:Y:S04]  /*8d8e0*/  LDL.LU R251, [R1+0x9a8] ;  /* 0x0009a80001fb7983 */ /* 0x000f280000300800 */
[----:B------:R-:W-:Y:S01]  /*8d8f0*/  IMAD.WIDE R172, R0, 0x4, R164 ;  /* 0x0000000400ac7825 */ /* 0x000fe200078e02a4 */
[----:B------:R-:W-:-:S05]  /*8d900*/  ISETP.LT.AND P3, PT, R147, c[0x0][0x178], !P0 ;  /* 0x00005e0093007a0c */ /* 0x000fca0004761270 */
[----:B------:R1:W-:Y:S01]  /*8d910*/  @P2 STG.E [R172.64], R248 ;  /* 0x000000f8ac002986 */ /* 0x0003e2000c101904 */
[----:B------:R-:W-:Y:S02]  /*8d920*/  ISETP.LT.AND P2, PT, R103, c[0x0][0x178], !P0 ;  /* 0x00005e0067007a0c */ /* 0x000fe40004741270 */
[----:B------:R-:W-:Y:S01]  /*8d930*/  IADD3 R166, R107, 0x36, RZ ;  /* 0x000000366ba67810 */ /* 0x000fe20007ffe0ff */
[----:B------:R-:W-:Y:S01]  /*8d940*/  IMAD.WIDE R168, R0, 0x4, R6 ;  /* 0x0000000400a87825 */ /* 0x000fe200078e0206 */
[----:B------:R-:W-:Y:S02]  /*8d950*/  ISETP.LT.AND P0, PT, R178, c[0x0][0x178], !P0 ;  /* 0x00005e00b2007a0c */ /* 0x000fe40004701270 */
[----:B------:R-:W-:Y:S02]  /*8d960*/  ISETP.LT.AND P6, PT, R146, c[0x0][0x178], !P4 ;  /* 0x00005e0092007a0c */ /* 0x000fe400067c1270 */
[----:B------:R-:W-:Y:S01]  /*8d970*/  ISETP.GE.AND P1, PT, R166, c[0x0][0x17c], PT ;  /* 0x00005f00a6007a0c */ /* 0x000fe20003f26270 */
[----:B------:R-:W-:Y:S01]  /*8d980*/  IMAD.WIDE R166, R0, 0x4, R4 ;  /* 0x0000000400a67825 */ /* 0x000fe200078e0204 */
[----:B------:R-:W-:-:S02]  /*8d990*/  ISETP.LT.AND P5, PT, R147, c[0x0][0x178], !P4 ;  /* 0x00005e0093007a0c */ /* 0x000fc400067a1270 */
[C---:B------:R-:W-:Y:S01]  /*8d9a0*/  IADD3 R174, R0.reuse, c[0x0][0x198], RZ ;  /* 0x0000660000ae7a10 */ /* 0x040fe20007ffe0ff */
[----:B------:R1:W-:Y:S01]  /*8d9b0*/  @P3 STG.E [R168.64], R176 ;  /* 0x000000b0a8003986 */ /* 0x0003e2000c101904 */
[----:B------:R-:W-:-:S03]  /*8d9c0*/  IMAD.WIDE R170, R0, 0x4, R2 ;  /* 0x0000000400aa7825 */ /* 0x000fc600078e0202 */
[----:B------:R1:W-:Y:S02]  /*8d9d0*/  @P2 STG.E [R166.64], R177 ;  /* 0x000000b1a6002986 */ /* 0x0003e4000c101904 */
[C---:B-1----:R-:W-:Y:S02]  /*8d9e0*/  IMAD.WIDE R172, R174.reuse, 0x4, R164 ;  /* 0x00000004aeac7825 */ /* 0x042fe400078e02a4 */
[----:B------:R-:W4:Y:S02]  /*8d9f0*/  LDL.LU R248, [R1+0x5e8] ;  /* 0x0005e80001f87983 */ /* 0x000f240000300800 */
[----:B------:R-:W-:Y:S02]  /*8da00*/  IMAD.WIDE R168, R174, 0x4, R6 ;  /* 0x00000004aea87825 */ /* 0x000fe400078e0206 */
[----:B------:R-:W4:Y:S04]  /*8da10*/  LDL.LU R177, [R1+0x138] ;  /* 0x0001380001b17983 */ /* 0x000f280000300800 */
[----:B------:R1:W-:Y:S04]  /*8da20*/  @P0 STG.E [R170.64], R179 ;  /* 0x000000b3aa000986 */ /* 0x0003e8000c101904 */
[----:B------:R1:W-:Y:S04]  /*8da30*/  @P6 STG.E [R172.64], R247 ;  /* 0x000000f7ac006986 */ /* 0x0003e8000c101904 */
[----:B------:R1:W-:Y:S04]  /*8da40*/  @P5 STG.E [R168.64], R245 ;  /* 0x000000f5a8005986 */ /* 0x0003e8000c101904 */
[----:B-1----:R-:W4:Y:S04]  /*8da50*/  LDL.LU R179, [R1+0xa8] ;  /* 0x0000a80001b37983 */ /* 0x002f280000300800 */
[----:B------:R-:W4:Y:S04]  /*8da60*/  LDL.LU R247, [R1+0x9ac] ;  /* 0x0009ac0001f77983 */ /* 0x000f280000300800 */
[----:B------:R-:W4:Y:S01]  /*8da70*/  LDL.LU R245, [R1+0x5ec] ;  /* 0x0005ec0001f57983 */ /* 0x000f220000300800 */
[----:B------:R-:W-:-:S02]  /*8da80*/  ISETP.LT.AND P6, PT, R103, c[0x0][0x178], !P4 ;  /* 0x00005e0067007a0c */ /* 0x000fc400067c1270 */
[----:B------:R-:W-:Y:S01]  /*8da90*/  ISETP.LT.AND P4, PT, R178, c[0x0][0x178], !P4 ;  /* 0x00005e00b2007a0c */ /* 0x000fe20006781270 */
[----:B------:R-:W-:-:S04]  /*8daa0*/  IMAD.WIDE R166, R174, 0x4, R4 ;  /* 0x00000004aea67825 */ /* 0x000fc800078e0204 */
[----:B------:R-:W-:-:S06]  /*8dab0*/  IMAD.WIDE R168, R174, 0x4, R2 ;  /* 0x00000004aea87825 */ /* 0x000fcc00078e0202 */
[----:B---3--:R1:W-:Y:S04]  /*8dac0*/  @P6 STG.E [R166.64], R246 ;  /* 0x000000f6a6006986 */ /* 0x0083e8000c101904 */
[----:B--2---:R2:W-:Y:S04]  /*8dad0*/  @P4 STG.E [R168.64], R244 ;  /* 0x000000f4a8004986 */ /* 0x0045e8000c101904 */
[----:B-1----:R-:W3:Y:S04]  /*8dae0*/  LDL.LU R246, [R1+0x13c] ;  /* 0x00013c0001f67983 */ /* 0x002ee80000300800 */
[----:B--2---:R-:W2:Y:S01]  /*8daf0*/  LDL.LU R244, [R1+0xac] ;  /* 0x0000ac0001f47983 */ /* 0x004ea20000300800 */
[----:B------:R-:W-:-:S02]  /*8db00*/  ISETP.LT.AND P5, PT, R146, c[0x0][0x178], !P1 ;  /* 0x00005e0092007a0c */ /* 0x000fc40004fa1270 */
[----:B------:R-:W-:Y:S01]  /*8db10*/  IADD3 R0, R174, c[0x0][0x198], RZ ;  /* 0x00006600ae007a10 */ /* 0x000fe20007ffe0ff */
[----:B------:R-:W2:Y:S01]  /*8db20*/  LDL.LU R250, [R1+0x9d8] ;  /* 0x0009d80001fa7983 */ /* 0x000ea20000300800 */
[----:B------:R-:W-:Y:S02]  /*8db30*/  IADD3 R172, R107, 0x37, RZ ;  /* 0x000000376bac7810 */ /* 0x000fe40007ffe0ff */
[----:B------:R-:W-:Y:S02]  /*8db40*/  ISETP.LT.AND P3, PT, R147, c[0x0][0x178], !P1 ;  /* 0x00005e0093007a0c */ /* 0x000fe40004f61270 */
[----:B------:R-:W-:Y:S01]  /*8db50*/  ISETP.LT.AND P0, PT, R103, c[0x0][0x178], !P1 ;  /* 0x00005e0067007a0c */ /* 0x000fe20004f01270 */
[----:B------:R-:W-:Y:S01]  /*8db60*/  IMAD.WIDE R170, R0, 0x4, R164 ;  /* 0x0000000400aa7825 */ /* 0x000fe200078e02a4 */
[----:B------:R-:W-:Y:S01]  /*8db70*/  ISETP.GE.AND P6, PT, R172, c[0x0][0x17c], PT ;  /* 0x00005f00ac007a0c */ /* 0x000fe20003fc6270 */
[----:B------:R-:W2:Y:S01]  /*8db80*/  LDL.LU R249, [R1+0x938] ;  /* 0x0009380001f97983 */ /* 0x000ea20000300800 */
[----:B------:R-:W-:Y:S01]  /*8db90*/  ISETP.LT.AND P1, PT, R178, c[0x0][0x178], !P1 ;  /* 0x00005e00b2007a0c */ /* 0x000fe20004f21270 */
[----:B------:R-:W-:Y:S01]  /*8dba0*/  IMAD.WIDE R168, R0, 0x4, R6 ;  /* 0x0000000400a87825 */ /* 0x000fe200078e0206 */
[----:B------:R-:W-:Y:S01]  /*8dbb0*/  ISETP.LT.AND P4, PT, R146, c[0x0][0x178], !P6 ;  /* 0x00005e0092007a0c */ /* 0x000fe20007781270 */
[----:B----4-:R1:W-:Y:S01]  /*8dbc0*/  @P5 STG.E [R170.64], R251 ;  /* 0x000000fbaa005986 */ /* 0x0103e2000c101904 */
[----:B------:R-:W-:Y:S01]  /*8dbd0*/  ISETP.LT.AND P5, PT, R147, c[0x0][0x178], !P6 ;  /* 0x00005e0093007a0c */ /* 0x000fe200077a1270 */
[C---:B------:R-:W-:Y:S01]  /*8dbe0*/  IMAD.WIDE R166, R0.reuse, 0x4, R4 ;  /* 0x0000000400a67825 */ /* 0x040fe200078e0204 */
[----:B------:R-:W-:Y:S01]  /*8dbf0*/  IADD3 R172, R0, c[0x0][0x198], RZ ;  /* 0x0000660000ac7a10 */ /* 0x000fe20007ffe0ff */
[----:B------:R-:W4:Y:S04]  /*8dc00*/  LDL.LU R176, [R1+0x178] ;  /* 0x0001780001b07983 */ /* 0x000f280000300800 */
[----:B------:R1:W-:Y:S02]  /*8dc10*/  @P3 STG.E [R168.64], R248 ;  /* 0x000000f8a8003986 */ /* 0x0003e4000c101904 */
[----:B-1----:R-:W-:-:S02]  /*8dc20*/  IMAD.WIDE R170, R172, 0x4, R6 ;  /* 0x00000004acaa7825 */ /* 0x002fc400078e0206 */
[----:B------:R1:W-:Y:S02]  /*8dc30*/  @P0 STG.E [R166.64], R177 ;  /* 0x000000b1a6000986 */ /* 0x0003e4000c101904 */
[----:B------:R-:W-:-:S04]  /*8dc40*/  IMAD.WIDE R168, R172, 0x4, R164 ;  /* 0x00000004aca87825 */ /* 0x000fc800078e02a4 */
[----:B-1----:R-:W-:Y:S01]  /*8dc50*/  IMAD.WIDE R166, R0, 0x4, R2 ;  /* 0x0000000400a67825 */ /* 0x002fe200078e0202 */
[----:B------:R-:W4:Y:S04]  /*8dc60*/  LDL.LU R177, [R1+0xd8] ;  /* 0x0000d80001b17983 */ /* 0x000f280000300800 */
[----:B------:R-:W-:Y:S04]  /*8dc70*/  @P1 STG.E [R166.64], R179 ;  /* 0x000000b3a6001986 */ /* 0x000fe8000c101904 */
[----:B------:R1:W-:Y:S04]  /*8dc80*/  @P4 STG.E [R168.64], R247 ;  /* 0x000000f7a8004986 */ /* 0x0003e8000c101904 */
[----:B------:R1:W-:Y:S04]  /*8dc90*/  @P5 STG.E [R170.64], R245 ;  /* 0x000000f5aa005986 */ /* 0x0003e8000c101904 */
[----:B-1----:R-:W4:Y:S04]  /*8dca0*/  LDL.LU R247, [R1+0x9dc] ;  /* 0x0009dc0001f77983 */ /* 0x002f280000300800 */
[----:B------:R-:W4:Y:S01]  /*8dcb0*/  LDL.LU R245, [R1+0x93c] ;  /* 0x00093c0001f57983 */ /* 0x000f220000300800 */
[----:B------:R-:W-:-:S02]  /*8dcc0*/  ISETP.LT.AND P0, PT, R103, c[0x0][0x178], !P6 ;  /* 0x00005e0067007a0c */ /* 0x000fc40007701270 */
[----:B------:R-:W-:Y:S01]  /*8dcd0*/  ISETP.LT.AND P6, PT, R178, c[0x0][0x178], !P6 ;  /* 0x00005e00b2007a0c */ /* 0x000fe200077c1270 */
[----:B------:R-:W-:-:S04]  /*8dce0*/  IMAD.WIDE R166, R172, 0x4, R4 ;  /* 0x00000004aca67825 */ /* 0x000fc800078e0204 */
[----:B------:R-:W-:-:S06]  /*8dcf0*/  IMAD.WIDE R168, R172, 0x4, R2 ;  /* 0x00000004aca87825 */ /* 0x000fcc00078e0202 */
[----:B---3--:R-:W-:Y:S04]  /*8dd00*/  @P0 STG.E [R166.64], R246 ;  /* 0x000000f6a6000986 */ /* 0x008fe8000c101904 */
[----:B--2---:R1:W-:Y:S04]  /*8dd10*/  @P6 STG.E [R168.64], R244 ;  /* 0x000000f4a8006986 */ /* 0x0043e8000c101904 */
[----:B-1----:R-:W2:Y:S01]  /*8dd20*/  LDL.LU R244, [R1+0x17c] ;  /* 0x00017c0001f47983 */ /* 0x002ea20000300800 */
[C---:B------:R-:W-:Y:S02]  /*8dd30*/  IADD3 R173, R107.reuse, 0x39, RZ ;  /* 0x000000396bad7810 */ /* 0x040fe40007ffe0ff */
[----:B------:R-:W-:Y:S01]  /*8dd40*/  IADD3 R170, R107, 0x3c, RZ ;  /* 0x0000003c6baa7810 */ /* 0x000fe20007ffe0ff */
[----:B------:R-:W3:Y:S01]  /*8dd50*/  LDL.LU R246, [R1+0xdc] ;  /* 0x0000dc0001f67983 */ /* 0x000ee20000300800 */
[----:B------:R-:W-:-:S02]  /*8dd60*/  ISETP.GE.AND P2, PT, R173, c[0x0][0x17c], PT ;  /* 0x00005f00ad007a0c */ /* 0x000fc40003f46270 */
[----:B------:R-:W-:Y:S01]  /*8dd70*/  IADD3 R173, R107, 0x38, RZ ;  /* 0x000000386bad7810 */ /* 0x000fe20007ffe0ff */
[----:B------:R-:W3:Y:S03]  /*8dd80*/  LDL.LU R251, [R1+0x9f8] ;  /* 0x0009f80001fb7983 */ /* 0x000ee60000300800 */
[----:B------:R-:W-:Y:S01]  /*8dd90*/  ISETP.GE.AND P3, PT, R173, c[0x0][0x17c], PT ;  /* 0x00005f00ad007a0c */ /* 0x000fe20003f66270 */
[----:B------:R-:W3:Y:S03]  /*8dda0*/  LDL.LU R248, [R1+0x9b8] ;  /* 0x0009b80001f87983 */ /* 0x000ee60000300800 */
[----:B------:R-:W-:Y:S01]  /*8ddb0*/  ISETP.LT.AND P5, PT, R146, c[0x0][0x178], !P3 ;  /* 0x00005e0092007a0c */ /* 0x000fe20005fa1270 */
[----:B------:R-:W3:Y:S01]  /*8ddc0*/  LDL.LU R179, [R1+0x5f8] ;  /* 0x0005f80001b37983 */ /* 0x000ee20000300800 */
[----:B------:R-:W-:-:S02]  /*8ddd0*/  IADD3 R0, R172, c[0x0][0x198], RZ ;  /* 0x00006600ac007a10 */ /* 0x000fc40007ffe0ff */
[----:B------:R-:W-:Y:S02]  /*8dde0*/  ISETP.LT.AND P1, PT, R147, c[0x0][0x178], !P3 ;  /* 0x00005e0093007a0c */ /* 0x000fe40005f21270 */
[----:B------:R-:W-:Y:S02]  /*8ddf0*/  ISETP.LT.AND P4, PT, R103, c[0x0][0x178], !P3 ;  /* 0x00005e0067007a0c */ /* 0x000fe40005f81270 */
[----:B------:R-:W-:Y:S01]  /*8de00*/  ISETP.GE.AND P0, PT, R170, c[0x0][0x17c], PT ;  /* 0x00005f00aa007a0c */ /* 0x000fe20003f06270 */
[----:B------:R-:W-:Y:S01]  /*8de10*/  IMAD.WIDE R170, R0, 0x4, R164 ;  /* 0x0000000400aa7825 */ /* 0x000fe200078e02a4 */
[----:B------:R-:W-:Y:S02]  /*8de20*/  ISETP.LT.AND P3, PT, R178, c[0x0][0x178], !P3 ;  /* 0x00005e00b2007a0c */ /* 0x000fe40005f61270 */
[----:B------:R-:W-:Y:S01]  /*8de30*/  ISETP.LT.AND P6, PT, R146, c[0x0][0x178], !P2 ;  /* 0x00005e0092007a0c */ /* 0x000fe200057c1270 */
[----:B------:R-:W-:Y:S01]  /*8de40*/  IMAD.WIDE R166, R0, 0x4, R6 ;  /* 0x0000000400a67825 */ /* 0x000fe200078e0206 */
[----:B------:R1:W-:Y:S01]  /*8de50*/  @P5 STG.E [R170.64], R250 ;  /* 0x000000faaa005986 */ /* 0x0003e2000c101904 */
[----:B------:R-:W-:-:S02]  /*8de60*/  ISETP.LT.AND P5, PT, R147, c[0x0][0x178], !P2 ;  /* 0x00005e0093007a0c */ /* 0x000fc400057a1270 */
[C---:B------:R-:W-:Y:S01]  /*8de70*/  IMAD.WIDE R168, R0.reuse, 0x4, R4 ;  /* 0x0000000400a87825 */ /* 0x040fe200078e0204 */
[----:B------:R-:W-:Y:S01]  /*8de80*/  IADD3 R172, R0, c[0x0][0x198], RZ ;  /* 0x0000660000ac7a10 */ /* 0x000fe20007ffe0ff */
[----:B------:R4:W-:Y:S04]  /*8de90*/  @P1 STG.E [R166.64], R249 ;  /* 0x000000f9a6001986 */ /* 0x0009e8000c101904 */
[----:B----4-:R4:W-:Y:S01]  /*8dea0*/  @P4 STG.E [R168.64], R176 ;  /* 0x000000b0a8004986 */ /* 0x0109e2000c101904 */
[----:B-1----:R-:W-:-:S04]  /*8deb0*/  IMAD.WIDE R170, R172, 0x4, R6 ;  /* 0x00000004acaa7825 */ /* 0x002fc800078e0206 */
[----:B------:R-:W-:-:S04]  /*8dec0*/  IMAD.WIDE R166, R0, 0x4, R2 ;  /* 0x0000000400a67825 */ /* 0x000fc800078e0202 */
[C---:B----4-:R-:W-:Y:S01]  /*8ded0*/  IMAD.WIDE R168, R172.reuse, 0x4, R164 ;  /* 0x00000004aca87825 */ /* 0x050fe200078e02a4 */
[----:B------:R-:W-:Y:S04]  /*8dee0*/  @P3 STG.E [R166.64], R177 ;  /* 0x000000b1a6003986 */ /* 0x000fe8000c101904 */
[----:B------:R1:W-:Y:S04]  /*8def0*/  @P6 STG.E [R168.64], R247 ;  /* 0x000000f7a8006986 */ /* 0x0003e8000c101904 */
[----:B------:R4:W-:Y:S04]  /*8df00*/  @P5 STG.E [R170.64], R245 ;  /* 0x000000f5aa005986 */ /* 0x0009e8000c101904 */
[----:B-1----:R-:W3:Y:S04]  /*8df10*/  LDL.LU R247, [R1+0xf8] ;  /* 0x0000f80001f77983 */ /* 0x002ee80000300800 */
[----:B----4-:R-:W4:Y:S01]  /*8df20*/  LDL.LU R245, [R1+0x9fc] ;  /* 0x0009fc0001f57983 */ /* 0x010f220000300800 */
[----:B------:R-:W-:Y:S01]  /*8df30*/  ISETP.LT.AND P1, PT, R103, c[0x0][0x178], !P2 ;  /* 0x00005e0067007a0c */ /* 0x000fe20005721270 */
[----:B------:R-:W-:-:S12]  /*8df40*/  IMAD.WIDE R168, R172, 0x4, R4 ;  /* 0x00000004aca87825 */ /* 0x000fd800078e0204 */
[----:B--2---:R1:W-:Y:S04]  /*8df50*/  @P1 STG.E [R168.64], R244 ;  /* 0x000000f4a8001986 */ /* 0x0043e8000c101904 */
[----:B-1----:R-:W2:Y:S01]  /*8df60*/  LDL.LU R244, [R1+0x9bc] ;  /* 0x0009bc0001f47983 */ /* 0x002ea20000300800 */
[----:B------:R-:W-:Y:S02]  /*8df70*/  ISETP.LT.AND P2, PT, R178, c[0x0][0x178], !P2 ;  /* 0x00005e00b2007a0c */ /* 0x000fe40005741270 */
[----:B------:R-:W-:Y:S01]  /*8df80*/  IADD3 R173, R107, 0x3a, RZ ;  /* 0x0000003a6bad7810 */ /* 0x000fe20007ffe0ff */
[C---:B------:R-:W-:Y:S01]  /*8df90*/  IMAD.WIDE R166, R172.reuse, 0x4, R2 ;  /* 0x00000004aca67825 */ /* 0x040fe200078e0202 */
[----:B------:R-:W-:Y:S01]  /*8dfa0*/  IADD3 R0, R172, c[0x0][0x198], RZ ;  /* 0x00006600ac007a10 */ /* 0x000fe20007ffe0ff */
[----:B------:R-:W2:Y:S01]  /*8dfb0*/  LDL.LU R176, [R1+0x5fc] ;  /* 0x0005fc0001b07983 */ /* 0x000ea20000300800 */
[----:B------:R-:W-:-:S02]  /*8dfc0*/  ISETP.GE.AND P4, PT, R173, c[0x0][0x17c], PT ;  /* 0x00005f00ad007a0c */ /* 0x000fc40003f86270 */
[----:B------:R-:W-:Y:S02]  /*8dfd0*/  IADD3 R173, R107, 0x3b, RZ ;  /* 0x0000003b6bad7810 */ /* 0x000fe40007ffe0ff */
[----:B------:R-:W-:Y:S02]  /*8dfe0*/  ISETP.LT.AND P6, PT, R146, c[0x0][0x178], !P4 ;  /* 0x00005e0092007a0c */ /* 0x000fe400067c1270 */
[----:B------:R-:W-:Y:S01]  /*8dff0*/  ISETP.LT.AND P3, PT, R147, c[0x0][0x178], !P4 ;  /* 0x00005e0093007a0c */ /* 0x000fe20006761270 */
[----:B---3--:R1:W-:Y:S01]  /*8e000*/  @P2 STG.E [R166.64], R246 ;  /* 0x000000f6a6002986 */ /* 0x0083e2000c101904 */
[----:B------:R-:W-:Y:S02]  /*8e010*/  ISETP.LT.AND P5, PT, R103, c[0x0][0x178], !P4 ;  /* 0x00005e0067007a0c */ /* 0x000fe400067a1270 */
[----:B------:R-:W-:Y:S01]  /*8e020*/  ISETP.GE.AND P1, PT, R173, c[0x0][0x17c], PT ;  /* 0x00005f00ad007a0c */ /* 0x000fe20003f26270 */
[----:B------:R-:W-:Y:S01]  /*8e030*/  IMAD.WIDE R170, R0, 0x4, R164 ;  /* 0x0000000400aa7825 */ /* 0x000fe200078e02a4 */
[----:B------:R-:W-:-:S02]  /*8e040*/  ISETP.LT.AND P4, PT, R178, c[0x0][0x178], !P4 ;  /* 0x00005e00b2007a0c */ /* 0x000fc40006781270 */
[----:B------:R-:W-:Y:S01]  /*8e050*/  ISETP.LT.AND P2, PT, R146, c[0x0][0x178], !P1 ;  /* 0x00005e0092007a0c */ /* 0x000fe20004f41270 */
[----:B-1----:R-:W3:Y:S01]  /*8e060*/  LDL.LU R246, [R1+0xfc] ;  /* 0x0000fc0001f67983 */ /* 0x002ee20000300800 */
[----:B------:R-:W-:-:S03]  /*8e070*/  IMAD.WIDE R168, R0, 0x4, R6 ;  /* 0x0000000400a87825 */ /* 0x000fc600078e0206 */
[----:B------:R-:W3:Y:S01]  /*8e080*/  LDL.LU R250, [R1+0xa18] ;  /* 0x000a180001fa7983 */ /* 0x000ee20000300800 */
[C---:B------:R-:W-:Y:S01]  /*8e090*/  IMAD.WIDE R166, R0.reuse, 0x4, R4 ;  /* 0x0000000400a67825 */ /* 0x040fe200078e0204 */
[C---:B------:R-:W-:Y:S02]  /*8e0a0*/  IADD3 R172, R0.reuse, c[0x0][0x198], RZ ;  /* 0x0000660000ac7a10 */ /* 0x040fe40007ffe0ff */
[----:B------:R-:W3:Y:S04]  /*8e0b0*/  LDL.LU R249, [R1+0x9e8] ;  /* 0x0009e80001f97983 */ /* 0x000ee80000300800 */
[----:B------:R1:W-:Y:S04]  /*8e0c0*/  @P6 STG.E [R170.64], R251 ;  /* 0x000000fbaa006986 */ /* 0x0003e8000c101904 */
[----:B------:R-:W3:Y:S04]  /*8e0d0*/  LDL.LU R177, [R1+0x998] ;  /* 0x0009980001b17983 */ /* 0x000ee80000300800 */
[----:B------:R-:W-:Y:S01]  /*8e0e0*/  @P3 STG.E [R168.64], R248 ;  /* 0x000000f8a8003986 */ /* 0x000fe2000c101904 */
[----:B-1----:R-:W-:-:S03]  /*8e0f0*/  IMAD.WIDE R170, R0, 0x4, R2 ;  /* 0x0000000400aa7825 */ /* 0x002fc600078e0202 */
[----:B------:R1:W-:Y:S04]  /*8e100*/  @P5 STG.E [R166.64], R179 ;  /* 0x000000b3a6005986 */ /* 0x0003e8000c101904 */
[----:B------:R4:W-:Y:S01]  /*8e110*/  @P4 STG.E [R170.64], R247 ;  /* 0x000000f7aa004986 */ /* 0x0009e2000c101904 */
[----:B-1----:R-:W-:-:S03]  /*8e120*/  IMAD.WIDE R166, R172, 0x4, R164 ;  /* 0x00000004aca67825 */ /* 0x002fc600078e02a4 */
[----:B------:R-:W3:Y:S04]  /*8e130*/  LDL.LU R179, [R1+0x198] ;  /* 0x0001980001b37983 */ /* 0x000ee80000300800 */
[----:B----4-:R1:W-:Y:S04]  /*8e140*/  @P2 STG.E [R166.64], R245 ;  /* 0x000000f5a6002986 */ /* 0x0103e8000c101904 */
[----:B------:R-:W4:Y:S04]  /*8e150*/  LDL.LU R247, [R1+0xa1c] ;  /* 0x000a1c0001f77983 */ /* 0x000f280000300800 */
[----:B-1----:R-:W4:Y:S01]  /*8e160*/  LDL.LU R245, [R1+0x9ec] ;  /* 0x0009ec0001f57983 */ /* 0x002f220000300800 */
[----:B------:R-:W-:Y:S01]  /*8e170*/  ISETP.LT.AND P3, PT, R147, c[0x0][0x178], !P1 ;  /* 0x00005e0093007a0c */ /* 0x000fe20004f61270 */
[----:B------:R-:W-:-:S12]  /*8e180*/  IMAD.WIDE R168, R172, 0x4, R6 ;  /* 0x00000004aca87825 */ /* 0x000fd800078e0206 */
[----:B--2---:R1:W-:Y:S04]  /*8e190*/  @P3 STG.E [R168.64], R244 ;  /* 0x000000f4a8003986 */ /* 0x0043e8000c101904 */
[----:B-1----:R-:W2:Y:S01]  /*8e1a0*/  LDL.LU R244, [R1+0x99c] ;  /* 0x00099c0001f47983 */ /* 0x002ea20000300800 */
[----:B------:R-:W-:Y:S02]  /*8e1b0*/  ISETP.LT.AND P4, PT, R103, c[0x0][0x178], !P1 ;  /* 0x00005e0067007a0c */ /* 0x000fe40004f81270 */
[----:B------:R-:W-:Y:S02]  /*8e1c0*/  ISETP.LT.AND P1, PT, R178, c[0x0][0x178], !P1 ;  /* 0x00005e00b2007a0c */ /* 0x000fe40004f21270 */
[----:B------:R-:W-:Y:S01]  /*8e1d0*/  ISETP.LT.AND P5, PT, R146, c[0x0][0x178], !P0 ;  /* 0x00005e0092007a0c */ /* 0x000fe200047a1270 */
[----:B------:R-:W-:Y:S01]  /*8e1e0*/  IMAD.WIDE R166, R172, 0x4, R4 ;  /* 0x00000004aca67825 */ /* 0x000fe200078e0204 */
[----:B------:R-:W-:-:S02]  /*8e1f0*/  IADD3 R170, R107, 0x3d, RZ ;  /* 0x0000003d6baa7810 */ /* 0x000fc40007ffe0ff */
[C---:B------:R-:W-:Y:S01]  /*8e200*/  IADD3 R0, R172.reuse, c[0x0][0x198], RZ ;  /* 0x00006600ac007a10 */ /* 0x040fe20007ffe0ff */
[----:B------:R-:W-:Y:S01]  /*8e210*/  IMAD.WIDE R168, R172, 0x4, R2 ;  /* 0x00000004aca87825 */ /* 0x000fe200078e0202 */
[----:B------:R-:W-:Y:S02]  /*8e220*/  ISETP.LT.AND P6, PT, R147, c[0x0][0x178], !P0 ;  /* 0x00005e0093007a0c */ /* 0x000fe400047c1270 */
[----:B------:R-:W-:Y:S01]  /*8e230*/  ISETP.LT.AND P3, PT, R103, c[0x0][0x178], !P0 ;  /* 0x00005e0067007a0c */ /* 0x000fe20004761270 */
[----:B------:R1:W-:Y:S01]  /*8e240*/  @P4 STG.E [R166.64], R176 ;  /* 0x000000b0a6004986 */ /* 0x0003e2000c101904 */
[----:B------:R-:W-:Y:S01]  /*8e250*/  ISETP.GE.AND P2, PT, R170, c[0x0][0x17c], PT ;  /* 0x00005f00aa007a0c */ /* 0x000fe20003f46270 */
[----:B------:R-:W-:Y:S02]  /*8e260*/  IMAD.WIDE R170, R0, 0x4, R164 ;  /* 0x0000000400aa7825 */ /* 0x000fe400078e02a4 */
[----:B---3--:R3:W-:Y:S01]  /*8e270*/  @P1 STG.E [R168.64], R246 ;  /* 0x000000f6a8001986 */ /* 0x0087e2000c101904 */
[----:B------:R-:W-:Y:S01]  /*8e280*/  ISETP.LT.AND P1, PT, R178, c[0x0][0x178], !P0 ;  /* 0x00005e00b2007a0c */ /* 0x000fe20004721270 */
[----:B------:R-:W-:Y:S01]  /*8e290*/  IMAD.WIDE R172, R0, 0x4, R6 ;  /* 0x0000000400ac7825 */ /* 0x000fe200078e0206 */
[----:B------:R-:W-:Y:S01]  /*8e2a0*/  ISETP.LT.AND P4, PT, R146, c[0x0][0x178], !P2 ;  /* 0x00005e0092007a0c */ /* 0x000fe20005781270 */
[----:B------:R3:W-:Y:S01]  /*8e2b0*/  @P5 STG.E [R170.64], R250 ;  /* 0x000000faaa005986 */ /* 0x0007e2000c101904 */
[----:B------:R-:W-:Y:S01]  /*8e2c0*/  ISETP.LT.AND P5, PT, R147, c[0x0][0x178], !P2 ;  /* 0x00005e0093007a0c */ /* 0x000fe200057a1270 */
[----:B-1----:R-:W-:-:S02]  /*8e2d0*/  IMAD.WIDE R166, R0, 0x4, R4 ;  /* 0x0000000400a67825 */ /* 0x002fc400078e0204 */
[----:B---3--:R-:W3:Y:S01]  /*8e2e0*/  LDL.LU R246, [R1+0x19c] ;  /* 0x00019c0001f67983 */ /* 0x008ee20000300800 */
[----:B------:R-:W-:-:S03]  /*8e2f0*/  IADD3 R168, R107, 0x3f, RZ ;  /* 0x0000003f6ba87810 */ /* 0x000fc60007ffe0ff */
[----:B------:R-:W3:Y:S01]  /*8e300*/  LDL.LU R248, [R1+0xa28] ;  /* 0x000a280001f87983 */ /* 0x000ee20000300800 */
[----:B------:R-:W-:-:S03]  /*8e310*/  IADD3 R174, R0, c[0x0][0x198], RZ ;  /* 0x0000660000ae7a10 */ /* 0x000fc60007ffe0ff */
[----:B------:R-:W3:Y:S01]  /*8e320*/  LDL.LU R176, [R1+0xa08] ;  /* 0x000a080001b07983 */ /* 0x000ee20000300800 */
[----:B------:R-:W-:-:S03]  /*8e330*/  IADD3 R170, R107, 0x3e, RZ ;  /* 0x0000003e6baa7810 */ /* 0x000fc60007ffe0ff */
[----:B------:R-:W-:Y:S01]  /*8e340*/  @P6 STG.E [R172.64], R249 ;  /* 0x000000f9ac006986 */ /* 0x000fe2000c101904 */
[----:B------:R-:W-:Y:S01]  /*8e350*/  ISETP.GE.AND P0, PT, R168, c[0x0][0x17c], PT ;  /* 0x00005f00a8007a0c */ /* 0x000fe20003f06270 */
[----:B------:R-:W-:Y:S02]  /*8e360*/  IMAD.WIDE R168, R174, 0x4, R164 ;  /* 0x00000004aea87825 */ /* 0x000fe400078e02a4 */
[----:B------:R1:W-:Y:S01]  /*8e370*/  @P3 STG.E [R166.64], R177 ;  /* 0x000000b1a6003986 */ /* 0x0003e2000c101904 */
[----:B------:R-:W-:Y:S01]  /*8e380*/  ISETP.GE.AND P3, PT, R170, c[0x0][0x17c], PT ;  /* 0x00005f00aa007a0c */ /* 0x000fe20003f66270 */
[----:B------:R-:W-:-:S04]  /*8e390*/  IMAD.WIDE R170, R174, 0x4, R6 ;  /* 0x00000004aeaa7825 */ /* 0x000fc800078e0206 */
[----:B-1----:R-:W-:Y:S01]  /*8e3a0*/  IMAD.WIDE R166, R0, 0x4, R2 ;  /* 0x0000000400a67825 */ /* 0x002fe200078e0202 */
[----:B------:R-:W3:Y:S04]  /*8e3b0*/  LDL.LU R177, [R1+0x9c8] ;  /* 0x0009c80001b17983 */ /* 0x000ee80000300800 */
[----:B------:R1:W-:Y:S04]  /*8e3c0*/  @P1 STG.E [R166.64], R179 ;  /* 0x000000b3a6001986 */ /* 0x0003e8000c101904 */
[----:B----4-:R4:W-:Y:S04]  /*8e3d0*/  @P4 STG.E [R168.64], R247 ;  /* 0x000000f7a8004986 */ /* 0x0109e8000c101904 */
[----:B------:R4:W-:Y:S04]  /*8e3e0*/  @P5 STG.E [R170.64], R245 ;  /* 0x000000f5aa005986 */ /* 0x0009e8000c101904 */
[----:B-1----:R-:W3:Y:S04]  /*8e3f0*/  LDL.LU R179, [R1+0x988] ;  /* 0x0009880001b37983 */ /* 0x002ee80000300800 */
[----:B----4-:R-:W4:Y:S04]  /*8e400*/  LDL.LU R247, [R1+0xa2c] ;  /* 0x000a2c0001f77983 */ /* 0x010f280000300800 */
[----:B------:R-:W4:Y:S01]  /*8e410*/  LDL.LU R245, [R1+0xa0c] ;  /* 0x000a0c0001f57983 */ /* 0x000f220000300800 */
[----:B------:R-:W-:Y:S01]  /*8e420*/  ISETP.LT.AND P6, PT, R103, c[0x0][0x178], !P2 ;  /* 0x00005e0067007a0c */ /* 0x000fe200057c1270 */
[----:B------:R-:W-:-:S12]  /*8e430*/  IMAD.WIDE R172, R174, 0x4, R4 ;  /* 0x00000004aeac7825 */ /* 0x000fd800078e0204 */
[----:B--2---:R1:W-:Y:S04]  /*8e440*/  @P6 STG.E [R172.64], R244 ;  /* 0x000000f4ac006986 */ /* 0x0043e8000c101904 */
[----:B-1----:R-:W2:Y:S01]  /*8e450*/  LDL.LU R244, [R1+0x9cc] ;  /* 0x0009cc0001f47983 */ /* 0x002ea20000300800 */
[----:B------:R-:W-:Y:S02]  /*8e460*/  ISETP.LT.AND P2, PT, R178, c[0x0][0x178], !P2 ;  /* 0x00005e00b2007a0c */ /* 0x000fe40005741270 */
[----:B------:R-:W-:Y:S02]  /*8e470*/  ISETP.LT.AND P4, PT, R146, c[0x0][0x178], !P3 ;  /* 0x00005e0092007a0c */ /* 0x000fe40005f81270 */
[----:B------:R-:W-:Y:S02]  /*8e480*/  ISETP.LT.AND P6, PT, R147, c[0x0][0x178], !P3 ;  /* 0x00005e0093007a0c */ /* 0x000fe40005fc1270 */
[C---:B------:R-:W-:Y:S01]  /*8e490*/  IADD3 R172, R174.reuse, c[0x0][0x198], RZ ;  /* 0x00006600aeac7a10 */ /* 0x040fe20007ffe0ff */
[----:B------:R-:W-:Y:S01]  /*8e4a0*/  IMAD.WIDE R166, R174, 0x4, R2 ;  /* 0x00000004aea67825 */ /* 0x000fe200078e0202 */
[----:B------:R-:W-:-:S02]  /*8e4b0*/  ISETP.LT.AND P1, PT, R178, c[0x0][0x178], !P3 ;  /* 0x00005e00b2007a0c */ /* 0x000fc40005f21270 */
        /* <DEDUP_REMOVED lines=8> */
[----:B------:R3:W-:Y:S04]  /*8e540*/  @P6 STG.E [R170.64], R176 ;  /* 0x000000b0aa006986 */ /* 0x0007e8000c101904 */
[----:B-1----:R-:W2:Y:S01]  /*8e550*/  LDL.LU R246, [R1+0x98c] ;  /* 0x00098c0001f67983 */ /* 0x002ea20000300800 */
[----:B------:R-:W-:-:S03]  /*8e560*/  ISETP.LT.AND P6, PT, R147, c[0x0][0x178], !P0 ;  /* 0x00005e0093007a0c */ /* 0x000fc600047c1270 */
[----:B------:R-:W2:Y:S04]  /*8e570*/  LDL.LU R174, [R1+0x800] ;  /* 0x0008000001ae7983 */ /* 0x000ea80000300800 */
[----:B------:R-:W2:Y:S01]  /*8e580*/  LDL.LU R175, [R1+0x1a0] ;  /* 0x0001a00001af7983 */ /* 0x000ea20000300800 */
[C---:B------:R-:W-:Y:S01]  /*8e590*/  IADD3 R0, R172.reuse, c[0x0][0x198], RZ ;  /* 0x00006600ac007a10 */ /* 0x040fe20007ffe0ff */
[C---:B------:R-:W-:Y:S02]  /*8e5a0*/  IMAD.WIDE R166, R172.reuse, 0x4, R4 ;  /* 0x00000004aca67825 */ /* 0x040fe400078e0204 */
[----:B------:R-:W2:Y:S02]  /*8e5b0*/  LDL.LU R251, [R1+0x100] ;  /* 0x0001000001fb7983 */ /* 0x000ea40000300800 */
[----:B---3--:R-:W-:-:S02]  /*8e5c0*/  IMAD.WIDE R168, R172, 0x4, R2 ;  /* 0x00000004aca87825 */ /* 0x008fc400078e0202 */
[----:B------:R-:W3:Y:S02]  /*8e5d0*/  LDL.LU R248, [R1+0xc0] ;  /* 0x0000c00001f87983 */ /* 0x000ee40000300800 */
[C---:B------:R-:W-:Y:S02]  /*8e5e0*/  IMAD.WIDE R170, R0.reuse, 0x4, R164 ;  /* 0x0000000400aa7825 */ /* 0x040fe400078e02a4 */
[----:B------:R1:W-:Y:S04]  /*8e5f0*/  @P3 STG.E [R166.64], R177 ;  /* 0x000000b1a6003986 */ /* 0x0003e8000c101904 */
[----:B------:R-:W3:Y:S01]  /*8e600*/  LDL.LU R176, [R1+0x804] ;  /* 0x0008040001b07983 */ /* 0x000ee20000300800 */
[----:B-1----:R-:W-:-:S03]  /*8e610*/  IMAD.WIDE R166, R0, 0x4, R6 ;  /* 0x0000000400a67825 */ /* 0x002fc600078e0206 */
[----:B------:R-:W-:Y:S04]  /*8e620*/  @P1 STG.E [R168.64], R179 ;  /* 0x000000b3a8001986 */ /* 0x000fe8000c101904 */
[----:B----4-:R1:W-:Y:S04]  /*8e630*/  @P5 STG.E [R170.64], R247 ;  /* 0x000000f7aa005986 */ /* 0x0103e8000c101904 */
        /* <DEDUP_REMOVED lines=8> */
[----:B------:R-:W-:Y:S02]  /*8e6c0*/  ISETP.LT.AND P3, PT, R146, c[0x0][0x178], !P2 ;  /* 0x00005e0092007a0c */ /* 0x000fe40005761270 */
[----:B------:R-:W-:Y:S02]  /*8e6d0*/  ISETP.LT.AND P5, PT, R147, c[0x0][0x178], !P2 ;  /* 0x00005e0093007a0c */ /* 0x000fe400057a1270 */
[----:B------:R-:W-:-:S02]  /*8e6e0*/  IADD3 R172, R0, c[0x0][0x198], RZ ;  /* 0x0000660000ac7a10 */ /* 0x000fc40007ffe0ff */
        /* <DEDUP_REMOVED lines=14> */
[----:B------:R1:W-:Y:S01]  /*8e7d0*/  @P5 STG.E [R170.64], R175 ;  /* 0x000000afaa005986 */ /* 0x0003e2000c101904 */
[----:B------:R-:W-:Y:S02]  /*8e7e0*/  ISETP.LT.AND P5, PT, R146, c[0x0][0x178], !P4 ;  /* 0x00005e0092007a0c */ /* 0x000fe400067a1270 */
[----:B------:R-:W-:Y:S01]  /*8e7f0*/  ISETP.LT.AND P1, PT, R103, c[0x0][0x178], !P4 ;  /* 0x00005e0067007a0c */ /* 0x000fe20006721270 */
[----:B------:R-:W2:Y:S01]  /*8e800*/  LDL.LU R177, [R1+0x160] ;  /* 0x0001600001b17983 */ /* 0x000ea20000300800 */
[C---:B-1----:R-:W-:Y:S01]  /*8e810*/  IMAD.WIDE R166, R172.reuse, 0x4, R4 ;  /* 0x00000004aca67825 */ /* 0x042fe200078e0204 */
[C---:B------:R-:W-:Y:S02]  /*8e820*/  IADD3 R0, R172.reuse, c[0x0][0x198], RZ ;  /* 0x00006600ac007a10 */ /* 0x040fe40007ffe0ff */
[----:B------:R-:W-:Y:S01]  /*8e830*/  IADD3 R168, R107, 0x42, RZ ;  /* 0x000000426ba87810 */ /* 0x000fe20007ffe0ff */
[----:B------:R-:W-:Y:S01]  /*8e840*/  IMAD.WIDE R172, R172, 0x4, R2 ;  /* 0x00000004acac7825 */ /* 0x000fe200078e0202 */
[----:B------:R1:W-:Y:S02]  /*8e850*/  @P6 STG.E [R166.64], R251 ;  /* 0x000000fba6006986 */ /* 0x0003e4000c101904 */
[----:B------:R-:W-:Y:S01]  /*8e860*/  ISETP.GE.AND P6, PT, R168, c[0x0][0x17c], PT ;  /* 0x00005f00a8007a0c */ /* 0x000fe20003fc6270 */
[C---:B------:R-:W-:Y:S01]  /*8e870*/  IMAD.WIDE R168, R0.reuse, 0x4, R6 ;  /* 0x0000000400a87825 */ /* 0x040fe200078e0206 */
[----:B------:R-:W2:Y:S03]  /*8e880*/  LDL.LU R179, [R1+0xe0] ;  /* 0x0000e00001b37983 */ /* 0x000ea60000300800 */
[C---:B------:R-:W-:Y:S01]  /*8e890*/  IMAD.WIDE R170, R0.reuse, 0x4, R4 ;  /* 0x0000000400aa7825 */ /* 0x040fe200078e0204 */
[----:B------:R-:W2:Y:S03]  /*8e8a0*/  LDL.LU R246, [R1+0x944] ;  /* 0x0009440001f67983 */ /* 0x000ea60000300800 */
[----:B-1----:R-:W-:Y:S01]  /*8e8b0*/  IMAD.WIDE R166, R0, 0x4, R164 ;  /* 0x0000000400a67825 */ /* 0x002fe200078e02a4 */
[----:B---3--:R-:W-:Y:S04]  /*8e8c0*/  @P2 STG.E [R172.64], R248 ;  /* 0x000000f8ac002986 */ /* 0x008fe8000c101904 */
[----:B------:R-:W-:Y:S04]  /*8e8d0*/  @P5 STG.E [R166.64], R176 ;  /* 0x000000b0a6005986 */ /* 0x000fe8000c101904 */
[----:B------:R1:W-:Y:S04]  /*8e8e0*/  @P3 STG.E [R168.64], R247 ;  /* 0x000000f7a8003986 */ /* 0x0003e8000c101904 */
[----:B----4-:R3:W-:Y:S04]  /*8e8f0*/  @P1 STG.E [R170.64], R245 ;  /* 0x000000f5aa001986 */ /* 0x0107e8000c101904 */
[----:B-1----:R-:W4:Y:S04]  /*8e900*/  LDL.LU R247, [R1+0x1e4] ;  /* 0x0001e40001f77983 */ /* 0x002f280000300800 */
[----:B---3--:R-:W3:Y:S01]  /*8e910*/  LDL.LU R245, [R1+0x164] ;  /* 0x0001640001f57983 */ /* 0x008ee20000300800 */
[----:B------:R-:W-:Y:S01]  /*8e920*/  ISETP.LT.AND P4, PT, R178, c[0x0][0x178], !P4 ;  /* 0x00005e00b2007a0c */ /* 0x000fe20006781270 */
[----:B------:R-:W-:-:S12]  /*8e930*/  IMAD.WIDE R172, R0, 0x4, R2 ;  /* 0x0000000400ac7825 */ /* 0x000fd800078e0202 */
[----:B--2---:R1:W-:Y:S04]  /*8e940*/  @P4 STG.E [R172.64], R244 ;  /* 0x000000f4ac004986 */ /* 0x0043e8000c101904 */
[----:B-1----:R-:W2:Y:S01]  /*8e950*/  LDL.LU R244, [R1+0xe4] ;  /* 0x0000e40001f47983 */ /* 0x002ea20000300800 */
[----:B------:R-:W-:Y:S02]  /*8e960*/  ISETP.LT.AND P2, PT, R146, c[0x0][0x178], !P6 ;  /* 0x00005e0092007a0c */ /* 0x000fe40007741270 */
[----:B------:R-:W-:Y:S01]  /*8e970*/  ISETP.LT.AND P4, PT, R147, c[0x0][0x178], !P6 ;  /* 0x00005e0093007a0c */ /* 0x000fe20007781270 */
[----:B------:R-:W2:Y:S01]  /*8e980*/  LDL.LU R248, [R1+0xa30] ;  /* 0x000a300001f87983 */ /* 0x000ea20000300800 */
[----:B------:R-:W-:Y:S02]  /*8e990*/  ISETP.LT.AND P3, PT, R103, c[0x0][0x178], !P6 ;  /* 0x00005e0067007a0c */ /* 0x000fe40007761270 */
[----:B------:R-:W-:Y:S01]  /*8e9a0*/  IADD3 R172, R0, c[0x0][0x198], RZ ;  /* 0x0000660000ac7a10 */ /* 0x000fe20007ffe0ff */
[----:B------:R-:W2:Y:S01]  /*8e9b0*/  LDL.LU R176, [R1+0x250] ;  /* 0x0002500001b07983 */ /* 0x000ea20000300800 */
[----:B------:R-:W-:-:S03]  /*8e9c0*/  IADD3 R0, R107, 0x44, RZ ;  /* 0x000000446b007810 */ /* 0x000fc60007ffe0ff */
[----:B------:R-:W-:Y:S01]  /*8e9d0*/  IMAD.WIDE R170, R172, 0x4, R164 ;  /* 0x00000004acaa7825 */ /* 0x000fe200078e02a4 */
[----:B------:R-:W-:-:S03]  /*8e9e0*/  ISETP.LT.AND P6, PT, R178, c[0x0][0x178], !P6 ;  /* 0x00005e00b2007a0c */ /* 0x000fc600077c1270 */
[----:B------:R-:W-:Y:S01]  /*8e9f0*/  IMAD.WIDE R166, R172, 0x4, R6 ;  /* 0x00000004aca67825 */ /* 0x000fe200078e0206 */
[----:B------:R-:W-:-:S03]  /*8ea00*/  ISETP.LT.AND P5, PT, R146, c[0x0][0x178], !P0 ;  /* 0x00005e0092007a0c */ /* 0x000fc600047a1270 */
[----:B------:R-:W-:Y:S01]  /*8ea10*/  IMAD.WIDE R168, R172, 0x4, R4 ;  /* 0x00000004aca87825 */ /* 0x000fe200078e0204 */
[----:B------:R-:W-:Y:S01]  /*8ea20*/  ISETP.GE.AND P1, PT, R0, c[0x0][0x17c], PT ;  /* 0x00005f0000007a0c */ /* 0x000fe20003f26270 */
[----:B------:R1:W-:Y:S01]  /*8ea30*/  @P2 STG.E [R170.64], R250 ;  /* 0x000000faaa002986 */ /* 0x0003e2000c101904 */
[----:B------:R-:W-:-:S03]  /*8ea40*/  IADD3 R0, R172, c[0x0][0x198], RZ ;  /* 0x00006600ac007a10 */ /* 0x000fc60007ffe0ff */
[----:B------:R1:W-:Y:S01]  /*8ea50*/  @P4 STG.E [R166.64], R249 ;  /* 0x000000f9a6004986 */ /* 0x0003e2000c101904 */
[----:B------:R-:W-:-:S03]  /*8ea60*/  ISETP.LT.AND P4, PT, R103, c[0x0][0x178], !P0 ;  /* 0x00005e0067007a0c */ /* 0x000fc60004781270 */
[----:B------:R1:W-:Y:S01]  /*8ea70*/  @P3 STG.E [R168.64], R177 ;  /* 0x000000b1a8003986 */ /* 0x0003e2000c101904 */
[----:B------:R-:W-:Y:S01]  /*8ea80*/  ISETP.LT.AND P3, PT, R147, c[0x0][0x178], !P0 ;  /* 0x00005e0093007a0c */ /* 0x000fe20004761270 */
[----:B-1----:R-:W-:-:S04]  /*8ea90*/  IMAD.WIDE R170, R172, 0x4, R2 ;  /* 0x00000004acaa7825 */ /* 0x002fc800078e0202 */
[C---:B------:R-:W-:Y:S01]  /*8eaa0*/  IMAD.WIDE R166, R0.reuse, 0x4, R164 ;  /* 0x0000000400a67825 */ /* 0x040fe200078e02a4 */
[----:B------:R1:W-:Y:S03]  /*8eab0*/  @P6 STG.E [R170.64], R179 ;  /* 0x000000b3aa006986 */ /* 0x0003e6000c101904 */
[C---:B------:R-:W-:Y:S01]  /*8eac0*/  IMAD.WIDE R168, R0.reuse, 0x4, R6 ;  /* 0x0000000400a87825 */ /* 0x040fe200078e0206 */
[----:B------:R-:W2:Y:S04]  /*8ead0*/  LDL.LU R177, [R1+0x180] ;  /* 0x0001800001b17983 */ /* 0x000ea80000300800 */
[----:B------:R1:W-:Y:S04]  /*8eae0*/  @P5 STG.E [R166.64], R246 ;  /* 0x000000f6a6005986 */ /* 0x0003e8000c101904 */
[----:B-1----:R-:W2:Y:S01]  /*8eaf0*/  LDL.LU R179, [R1+0x120] ;  /* 0x0001200001b37983 */ /* 0x002ea20000300800 */
[----:B------:R-:W-:-:S03]  /*8eb00*/  IMAD.WIDE R166, R0, 0x4, R4 ;  /* 0x0000000400a67825 */ /* 0x000fc600078e0204 */
[----:B------:R-:W2:Y:S04]  /*8eb10*/  LDL.LU R246, [R1+0xa34] ;  /* 0x000a340001f67983 */ /* 0x000ea80000300800 */
[----:B----4-:R1:W-:Y:S04]  /*8eb20*/  @P3 STG.E [R168.64], R247 ;  /* 0x000000f7a8003986 */ /* 0x0103e8000c101904 */
[----:B---3--:R3:W-:Y:S04]  /*8eb30*/  @P4 STG.E [R166.64], R245 ;  /* 0x000000f5a6004986 */ /* 0x0087e8000c101904 */
[----:B-1----:R-:W4:Y:S04]  /*8eb40*/  LDL.LU R247, [R1+0x254] ;  /* 0x0002540001f77983 */ /* 0x002f280000300800 */
[----:B---3--:R-:W3:Y:S01]  /*8eb50*/  LDL.LU R245, [R1+0x184] ;  /* 0x0001840001f57983 */ /* 0x008ee20000300800 */
[----:B------:R-:W-:-:S02]  /*8eb60*/  ISETP.LT.AND P5, PT, R178, c[0x0][0x178], !P0 ;  /* 0x00005e00b2007a0c */ /* 0x000fc400047a1270 */
[----:B------:R-:W-:-:S04]  /*8eb70*/  IADD3 R170, R107, 0x45, RZ ;  /* 0x000000456baa7810 */ /* 0x000fc80007ffe0ff */
[----:B------:R-:W-:Y:S01]  /*8eb80*/  ISETP.GE.AND P2, PT, R170, c[0x0][0x17c], PT ;  /* 0x00005f00aa007a0c */ /* 0x000fe20003f46270 */
[----:B------:R-:W-:-:S06]  /*8eb90*/  IMAD.WIDE R170, R0, 0x4, R2 ;  /* 0x0000000400aa7825 */ /* 0x000fcc00078e0202 */
[----:B--2---:R1:W-:Y:S04]  /*8eba0*/  @P5 STG.E [R170.64], R244 ;  /* 0x000000f4aa005986 */ /* 0x0043e8000c101904 */
[----:B-1----:R-:W2:Y:S01]  /*8ebb0*/  LDL.LU R244, [R1+0x124] ;  /* 0x0001240001f47983 */ /* 0x002ea20000300800 */
[----:B------:R-:W-:Y:S02]  /*8ebc0*/  ISETP.LT.AND P6, PT, R146, c[0x0][0x178], !P1 ;  /* 0x00005e0092007a0c */ /* 0x000fe40004fc1270 */
        /* <DEDUP_REMOVED lines=9> */
[----:B------:R-:W-:-:S02]  /*8ec60*/  IMAD.WIDE R166, R172, 0x4, R6 ;  /* 0x00000004aca67825 */ /* 0x000fc400078e0206 */
[----:B------:R1:W-:Y:S01]  /*8ec70*/  @P6 STG.E [R168.64], R248 ;  /* 0x000000f8a8006986 */ /* 0x0003e2000c101904 */
[----:B------:R-:W-:Y:S02]  /*8ec80*/  ISETP.LT.AND P6, PT, R147, c[0x0][0x178], !P2 ;  /* 0x00005e0093007a0c */ /* 0x000fe400057c1270 */
[----:B------:R-:W-:Y:S01]  /*8ec90*/  ISETP.LT.AND P4, PT, R103, c[0x0][0x178], !P2 ;  /* 0x00005e0067007a0c */ /* 0x000fe20005781270 */
[----:B------:R1:W-:Y:S01]  /*8eca0*/  @P0 STG.E [R166.64], R176 ;  /* 0x000000b0a6000986 */ /* 0x0003e2000c101904 */
[C---:B------:R-:W-:Y:S02]  /*8ecb0*/  IADD3 R0, R172.reuse, c[0x0][0x198], RZ ;  /* 0x00006600ac007a10 */ /* 0x040fe40007ffe0ff */
[C---:B------:R-:W-:Y:S02]  /*8ecc0*/  IADD3 R171, R107.reuse, 0x4d, RZ ;  /* 0x0000004d6bab7810 */ /* 0x040fe40007ffe0ff */
[----:B------:R-:W-:Y:S01]  /*8ecd0*/  IADD3 R170, R107, 0x46, RZ ;  /* 0x000000466baa7810 */ /* 0x000fe20007ffe0ff */
[----:B-1----:R-:W-:-:S04]  /*8ece0*/  IMAD.WIDE R168, R172, 0x4, R2 ;  /* 0x00000004aca87825 */ /* 0x002fc800078e0202 */
[----:B------:R-:W-:Y:S01]  /*8ecf0*/  IMAD.WIDE R166, R172, 0x4, R4 ;  /* 0x00000004aca67825 */ /* 0x000fe200078e0204 */
[----:B------:R-:W-:-:S04]  /*8ed00*/  ISETP.GE.AND P0, PT, R171, c[0x0][0x17c], PT ;  /* 0x00005f00ab007a0c */ /* 0x000fc80003f06270 */
[----:B------:R1:W-:Y:S01]  /*8ed10*/  @P5 STG.E [R166.64], R177 ;  /* 0x000000b1a6005986 */ /* 0x0003e2000c101904 */
[----:B------:R-:W-:Y:S01]  /*8ed20*/  ISETP.GE.AND P5, PT, R170, c[0x0][0x17c], PT ;  /* 0x00005f00aa007a0c */ /* 0x000fe20003fa6270 */
[C---:B------:R-:W-:Y:S02]  /*8ed30*/  IMAD.WIDE R170, R0.reuse, 0x4, R4 ;  /* 0x0000000400aa7825 */ /* 0x040fe400078e0204 */
[----:B------:R1:W-:Y:S02]  /*8ed40*/  @P1 STG.E [R168.64], R179 ;  /* 0x000000b3a8001986 */ /* 0x0003e4000c101904 */
[----:B-1----:R-:W-:-:S04]  /*8ed50*/  IMAD.WIDE R166, R0, 0x4, R164 ;  /* 0x0000000400a67825 */ /* 0x002fc800078e02a4 */
[----:B------:R-:W-:Y:S01]  /*8ed60*/  IMAD.WIDE R168, R0, 0x4, R6 ;  /* 0x0000000400a87825 */ /* 0x000fe200078e0206 */
[----:B------:R-:W-:Y:S04]  /*8ed70*/  @P3 STG.E [R166.64], R246 ;  /* 0x000000f6a6003986 */ /* 0x000fe8000c101904 */
[----:B----4-:R1:W-:Y:S04]  /*8ed80*/  @P6 STG.E [R168.64], R247 ;  /* 0x000000f7a8006986 */ /* 0x0103e8000c101904 */
[----:B---3--:R3:W-:Y:S04]  /*8ed90*/  @P4 STG.E [R170.64], R245 ;  /* 0x000000f5aa004986 */ /* 0x0087e8000c101904 */
[----:B-1----:R-:W4:Y:S04]  /*8eda0*/  LDL.LU R247, [R1+0x150] ;  /* 0x0001500001f77983 */ /* 0x002f280000300800 */
[----:B---3--:R-:W3:Y:S04]  /*8edb0*/  LDL.LU R245, [R1+0xa44] ;  /* 0x000a440001f57983 */ /* 0x008ee80000300800 */
[----:B------:R-:W3:Y:S04]  /*8edc0*/  LDL.LU R249, [R1+0x344] ;  /* 0x0003440001f97983 */ /* 0x000ee80000300800 */
[----:B------:R-:W3:Y:S01]  /*8edd0*/  LDL.LU R246, [R1+0x204] ;  /* 0x0002040001f67983 */ /* 0x000ee20000300800 */
[----:B------:R-:W-:Y:S01]  /*8ede0*/  ISETP.LT.AND P2, PT, R178, c[0x0][0x178], !P2 ;  /* 0x00005e00b2007a0c */ /* 0x000fe20005741270 */
[----:B------:R-:W-:-:S12]  /*8edf0*/  IMAD.WIDE R166, R0, 0x4, R2 ;  /* 0x0000000400a67825 */ /* 0x000fd800078e0202 */
[----:B--2---:R1:W-:Y:S04]  /*8ee00*/  @P2 STG.E [R166.64], R244 ;  /* 0x000000f4a6002986 */ /* 0x0043e8000c101904 */
[----:B-1----:R-:W2:Y:S01]  /*8ee10*/  LDL.LU R244, [R1+0x154] ;  /* 0x0001540001f47983 */ /* 0x002ea20000300800 */
[----:B------:R-:W-:Y:S02]  /*8ee20*/  ISETP.LT.AND P1, PT, R146, c[0x0][0x178], !P5 ;  /* 0x00005e0092007a0c */ /* 0x000fe40006f21270 */
[----:B------:R-:W-:Y:S01]  /*8ee30*/  IADD3 R172, R0, c[0x0][0x198], RZ ;  /* 0x0000660000ac7a10 */ /* 0x000fe20007ffe0ff */
[----:B------:R-:W2:Y:S01]  /*8ee40*/  LDL.LU R248, [R1+0xa60] ;  /* 0x000a600001f87983 */ /* 0x000ea20000300800 */
[----:B------:R-:W-:Y:S02]  /*8ee50*/  ISETP.LT.AND P3, PT, R147, c[0x0][0x178], !P5 ;  /* 0x00005e0093007a0c */ /* 0x000fe40006f61270 */
[----:B------:R-:W-:-:S02]  /*8ee60*/  IADD3 R170, R107, 0x47, RZ ;  /* 0x000000476baa7810 */ /* 0x000fc40007ffe0ff */
[----:B------:R-:W-:Y:S01]  /*8ee70*/  ISETP.LT.AND P6, PT, R103, c[0x0][0x178], !P5 ;  /* 0x00005e0067007a0c */ /* 0x000fe20006fc1270 */
[----:B------:R-:W-:Y:S01]  /*8ee80*/  IMAD.WIDE R168, R172, 0x4, R164 ;  /* 0x00000004aca87825 */ /* 0x000fe200078e02a4 */
[----:B------:R-:W-:Y:S01]  /*8ee90*/  ISETP.GE.AND P4, PT, R170, c[0x0][0x17c], PT ;  /* 0x00005f00aa007a0c */ /* 0x000fe20003f86270 */
[----:B------:R-:W2:Y:S01]  /*8eea0*/  LDL.LU R176, [R1+0x600] ;  /* 0x0006000001b07983 */ /* 0x000ea20000300800 */
[----:B------:R-:W-:Y:S01]  /*8eeb0*/  IADD3 R0, R107, 0x48, RZ ;  /* 0x000000486b007810 */ /* 0x000fe20007ffe0ff */
[----:B------:R-:W-:Y:S01]  /*8eec0*/  IMAD.WIDE R166, R172, 0x4, R6 ;  /* 0x00000004aca67825 */ /* 0x000fe200078e0206 */
[----:B------:R-:W-:Y:S01]  /*8eed0*/  ISETP.LT.AND P5, PT, R178, c[0x0][0x178], !P5 ;  /* 0x00005e00b2007a0c */ /* 0x000fe20006fa1270 */
[----:B------:R1:W-:Y:S01]  /*8eee0*/  @P1 STG.E [R168.64], R175 ;  /* 0x000000afa8001986 */ /* 0x0003e2000c101904 */
[----:B------:R-:W-:Y:S02]  /*8eef0*/  ISETP.LT.AND P1, PT, R146, c[0x0][0x178], !P4 ;  /* 0x00005e0092007a0c */ /* 0x000fe40006721270 */
[----:B------:R-:W-:Y:S01]  /*8ef00*/  ISETP.GE.AND P2, PT, R0, c[0x0][0x17c], PT ;  /* 0x00005f0000007a0c */ /* 0x000fe20003f46270 */
[----:B------:R1:W-:Y:S01]  /*8ef10*/  @P3 STG.E [R166.64], R251 ;  /* 0x000000fba6003986 */ /* 0x0003e2000c101904 */
[----:B------:R-:W-:-:S02]  /*8ef20*/  IADD3 R0, R172, c[0x0][0x198], RZ ;  /* 0x00006600ac007a10 */ /* 0x000fc40007ffe0ff */
[----:B------:R-:W-:Y:S01]  /*8ef30*/  ISETP.LT.AND P3, PT, R147, c[0x0][0x178], !P4 ;  /* 0x00005e0093007a0c */ /* 0x000fe20006761270 */
[----:B------:R-:W2:Y:S01]  /*8ef40*/  LDL.LU R177, [R1+0x290] ;  /* 0x0002900001b17983 */ /* 0x000ea20000300800 */
[----:B-1----:R-:W-:-:S03]  /*8ef50*/  IMAD.WIDE R168, R172, 0x4, R4 ;  /* 0x00000004aca87825 */ /* 0x002fc600078e0204 */
[----:B------:R-:W2:Y:S04]  /*8ef60*/  LDL.LU R179, [R1+0x1c0] ;  /* 0x0001c00001b37983 */ /* 0x000ea80000300800 */
[----:B------:R1:W-:Y:S01]  /*8ef70*/  @P6 STG.E [R168.64], R250 ;  /* 0x000000faa8006986 */ /* 0x0003e2000c101904 */
[----:B------:R-:W-:Y:S01]  /*8ef80*/  ISETP.LT.AND P6, PT, R103, c[0x0][0x178], !P4 ;  /* 0x00005e0067007a0c */ /* 0x000fe200067c1270 */
[----:B------:R-:W-:-:S04]  /*8ef90*/  IMAD.WIDE R170, R172, 0x4, R2 ;  /* 0x00000004acaa7825 */ /* 0x000fc800078e0202 */
[----:B------:R-:W-:-:S04]  /*8efa0*/  IMAD.WIDE R166, R0, 0x4, R164 ;  /* 0x0000000400a67825 */ /* 0x000fc800078e02a4 */
[----:B-1----:R-:W-:Y:S01]  /*8efb0*/  IMAD.WIDE R168, R0, 0x4, R6 ;  /* 0x0000000400a87825 */ /* 0x002fe200078e0206 */
[----:B------:R-:W-:Y:S01]  /*8efc0*/  ISETP.LT.AND P4, PT, R178, c[0x0][0x178], !P4 ;  /* 0x00005e00b2007a0c */ /* 0x000fe20006781270 */
[----:B----4-:R1:W-:Y:S04]  /*8efd0*/  @P5 STG.E [R170.64], R247 ;  /* 0x000000f7aa005986 */ /* 0x0103e8000c101904 */
[----:B---3--:R3:W-:Y:S04]  /*8efe0*/  @P1 STG.E [R166.64], R245 ;  /* 0x000000f5a6001986 */ /* 0x0087e8000c101904 */
[----:B-1----:R-:W4:Y:S04]  /*8eff0*/  LDL.LU R247, [R1+0xa64] ;  /* 0x000a640001f77983 */ /* 0x002f280000300800 */
[----:B---3--:R-:W3:Y:S01]  /*8f000*/  LDL.LU R245, [R1+0x604] ;  /* 0x0006040001f57983 */ /* 0x008ee20000300800 */
[----:B------:R-:W-:-:S03]  /*8f010*/  IMAD.WIDE R166, R0, 0x4, R4 ;  /* 0x0000000400a67825 */ /* 0x000fc600078e0204 */
[----:B------:R-:W-:Y:S04]  /*8f020*/  @P3 STG.E [R168.64], R249 ;  /* 0x000000f9a8003986 */ /* 0x000fe8000c101904 */
[----:B------:R1:W-:Y:S04]  /*8f030*/  @P6 STG.E [R166.64], R246 ;  /* 0x000000f6a6006986 */ /* 0x0003e8000c101904 */
[----:B-1----:R-:W3:Y:S01]  /*8f040*/  LDL.LU R246, [R1+0x294] ;  /* 0x0002940001f67983 */ /* 0x002ee20000300800 */
[----:B------:R-:W-:-:S04]  /*8f050*/  IADD3 R170, R107, 0x49, RZ ;  /* 0x000000496baa7810 */ /* 0x000fc80007ffe0ff */
        /* <DEDUP_REMOVED lines=10> */
[----:B------:R-:W-:-:S02]  /*8f100*/  ISETP.LT.AND P2, PT, R178, c[0x0][0x178], !P2 ;  /* 0x00005e00b2007a0c */ /* 0x000fc40005741270 */
[----:B------:R-:W-:Y:S01]  /*8f110*/  ISETP.LT.AND P6, PT, R147, c[0x0][0x178], !P1 ;  /* 0x00005e0093007a0c */ /* 0x000fe20004fc1270 */
[----:B------:R-:W-:Y:S02]  /*8f120*/  IMAD.WIDE R166, R172, 0x4, R4 ;  /* 0x00000004aca67825 */ /* 0x000fe400078e0204 */
        /* <DEDUP_REMOVED lines=10> */
[----:B-1----:R-:W-:-:S02]  /*8f1d0*/  IMAD.WIDE R168, R0, 0x4, R164 ;  /* 0x0000000400a87825 */ /* 0x002fc400078e02a4 */
[----:B------:R-:W2:Y:S02]  /*8f1e0*/  LDL.LU R176, [R1+0xa94] ;  /* 0x000a940001b07983 */ /* 0x000ea40000300800 */
[C---:B------:R-:W-:Y:S01]  /*8f1f0*/  IMAD.WIDE R166, R0.reuse, 0x4, R6 ;  /* 0x0000000400a67825 */ /* 0x040fe200078e0206 */
[C---:B------:R-:W-:Y:S01]  /*8f200*/  IADD3 R174, R0.reuse, c[0x0][0x198], RZ ;  /* 0x0000660000ae7a10 */ /* 0x040fe20007ffe0ff */
[----:B----4-:R1:W-:Y:S04]  /*8f210*/  @P5 STG.E [R168.64], R247 ;  /* 0x000000f7a8005986 */ /* 0x0103e8000c101904 */
[----:B---3--:R3:W-:Y:S04]  /*8f220*/  @P6 STG.E [R166.64], R245 ;  /* 0x000000f5a6006986 */ /* 0x0087e8000c101904 */
[----:B-1----:R-:W4:Y:S01]  /*8f230*/  LDL.LU R247, [R1+0xa54] ;  /* 0x000a540001f77983 */ /* 0x002f220000300800 */
[----:B---3--:R-:W-:-:S03]  /*8f240*/  IMAD.WIDE R166, R0, 0x4, R4 ;  /* 0x0000000400a67825 */ /* 0x008fc600078e0204 */
[----:B------:R-:W3:Y:S01]  /*8f250*/  LDL.LU R245, [R1+0x3b4] ;  /* 0x0003b40001f57983 */ /* 0x000ee20000300800 */
[----:B------:R-:W-:-:S03]  /*8f260*/  IMAD.WIDE R168, R0, 0x4, R2 ;  /* 0x0000000400a87825 */ /* 0x000fc600078e0202 */
[----:B------:R-:W3:Y:S04]  /*8f270*/  LDL.LU R0, [R1+0xa50] ;  /* 0x000a500001007983 */ /* 0x000ee80000300800 */
[----:B------:R1:W-:Y:S04]  /*8f280*/  @P2 STG.E [R166.64], R246 ;  /* 0x000000f6a6002986 */ /* 0x0003e8000c101904 */
[----:B-1----:R-:W3:Y:S01]  /*8f290*/  LDL.LU R167, [R1+0xa90] ;  /* 0x000a900001a77983 */ /* 0x002ee20000300800 */
[----:B------:R-:W-:-:S13]  /*8f2a0*/  ISETP.LT.AND P1, PT, R178, c[0x0][0x178], !P1 ;  /* 0x00005e00b2007a0c */ /* 0x000fda0004f21270 */
[----:B--2---:R1:W-:Y:S04]  /*8f2b0*/  @P1 STG.E [R168.64], R244 ;  /* 0x000000f4a8001986 */ /* 0x0043e8000c101904 */
[----:B-1----:R-:W2:Y:S01]  /*8f2c0*/  LDL.LU R244, [R1+0x244] ;  /* 0x0002440001f47983 */ /* 0x002ea20000300800 */
[C---:B------:R-:W-:Y:S02]  /*8f2d0*/  IADD3 R173, R107.reuse, 0x4a, RZ ;  /* 0x0000004a6bad7810 */ /* 0x040fe40007ffe0ff */
        /* <DEDUP_REMOVED lines=29> */
[----:B----4-:R3:W-:Y:S04]  /*8f4b0*/  @P4 STG.E [R170.64], R247 ;  /* 0x000000f7aa004986 */ /* 0x0107e8000c101904 */
[----:B------:R4:W-:Y:S01]  /*8f4c0*/  @P1 STG.E [R172.64], R245 ;  /* 0x000000f5ac001986 */ /* 0x0009e2000c101904 */
        /* <DEDUP_REMOVED lines=56> */
[----:B------:R-:W-:Y:S01]  /*8f850*/  ISETP.LT.AND P5, PT, R146, c[0x0][0x178], !P1 ;  /* 0x00005e0092007a0c */ /* 0x000fe20004fa1270 */
[----:B------:R-:W-:Y:S01]  /*8f860*/  IMAD.WIDE R166, R174, 0x4, R4 ;  /* 0x00000004aea67825 */ /* 0x000fe200078e0204 */
[----:B------:R-:W-:-:S02]  /*8f870*/  ISETP.LT.AND P3, PT, R147, c[0x0][0x178], !P1 ;  /* 0x00005e0093007a0c */ /* 0x000fc40004f61270 */
[C---:B------:R-:W-:Y:S02]  /*8f880*/  IADD3 R0, R174.reuse, c[0x0][0x198], RZ ;  /* 0x00006600ae007a10 */ /* 0x040fe40007ffe0ff */
[----:B------:R-:W-:Y:S01]  /*8f890*/  ISETP.LT.AND P0, PT, R103, c[0x0][0x178], !P1 ;  /* 0x00005e0067007a0c */ /* 0x000fe20004f01270 */
[----:B-1----:R-:W2:Y:S01]  /*8f8a0*/  LDL.LU R248, [R1+0x108] ;  /* 0x0001080001f87983 */ /* 0x002ea20000300800 */
[----:B------:R-:W-:-:S03]  /*8f8b0*/  IMAD.WIDE R168, R174, 0x4, R2 ;  /* 0x00000004aea87825 */ /* 0x000fc600078e0202 */
[----:B------:R-:W2:Y:S01]  /*8f8c0*/  LDL.LU R176, [R1+0xc8] ;  /* 0x0000c80001b07983 */ /* 0x000ea20000300800 */
[----:B------:R-:W-:-:S03]  /*8f8d0*/  IMAD.WIDE R170, R0, 0x4, R164 ;  /* 0x0000000400aa7825 */ /* 0x000fc600078e02a4 */
[----:B------:R1:W-:Y:S04]  /*8f8e0*/  @P6 STG.E [R166.64], R177 ;  /* 0x000000b1a6006986 */ /* 0x0003e8000c101904 */
[----:B------:R1:W-:Y:S01]  /*8f8f0*/  @P4 STG.E [R168.64], R179 ;  /* 0x000000b3a8004986 */ /* 0x0003e2000c101904 */
[----:B------:R-:W-:-:S03]  /*8f900*/  ISETP.LT.AND P1, PT, R178, c[0x0][0x178], !P1 ;  /* 0x00005e00b2007a0c */ /* 0x000fc60004f21270 */
[----:B------:R-:W-:Y:S01]  /*8f910*/  @P5 STG.E [R170.64], R246 ;  /* 0x000000f6aa005986 */ /* 0x000fe2000c101904 */
[----:B-1----:R-:W-:-:S04]  /*8f920*/  IMAD.WIDE R166, R0, 0x4, R4 ;  /* 0x0000000400a67825 */ /* 0x002fc800078e0204 */
[----:B------:R-:W-:-:S05]  /*8f930*/  IMAD.WIDE R168, R0, 0x4, R6 ;  /* 0x0000000400a87825 */ /* 0x000fca00078e0206 */
[----:B----4-:R1:W-:Y:S04]  /*8f940*/  @P3 STG.E [R168.64], R247 ;  /* 0x000000f7a8003986 */ /* 0x0103e8000c101904 */
[----:B---3--:R3:W-:Y:S04]  /*8f950*/  @P0 STG.E [R166.64], R245 ;  /* 0x000000f5a6000986 */ /* 0x0087e8000c101904 */
[----:B-1----:R-:W4:Y:S04]  /*8f960*/  LDL.LU R247, [R1+0x80c] ;  /* 0x00080c0001f77983 */ /* 0x002f280000300800 */
[----:B---3--:R-:W3:Y:S01]  /*8f970*/  LDL.LU R245, [R1+0x1ac] ;  /* 0x0001ac0001f57983 */ /* 0x008ee20000300800 */
[----:B------:R-:W-:-:S03]  /*8f980*/  IMAD.WIDE R166, R0, 0x4, R2 ;  /* 0x0000000400a67825 */ /* 0x000fc600078e0202 */
[----:B------:R-:W3:Y:S04]  /*8f990*/  LDL.LU R246, [R1+0x10c] ;  /* 0x00010c0001f67983 */ /* 0x000ee80000300800 */
[----:B--2---:R1:W-:Y:S04]  /*8f9a0*/  @P1 STG.E [R166.64], R244 ;  /* 0x000000f4a6001986 */ /* 0x0043e8000c101904 */
[----:B-1----:R-:W2:Y:S01]  /*8f9b0*/  LDL.LU R244, [R1+0xcc] ;  /* 0x0000cc0001f47983 */ /* 0x002ea20000300800 */
[C---:B------:R-:W-:Y:S02]  /*8f9c0*/  IADD3 R172, R107.reuse, 0x50, RZ ;  /* 0x000000506bac7810 */ /* 0x040fe40007ffe0ff */
[----:B------:R-:W-:Y:S01]  /*8f9d0*/  IADD3 R173, R107, 0x52, RZ ;  /* 0x000000526bad7810 */ /* 0x000fe20007ffe0ff */
[----:B------:R-:W2:Y:S01]  /*8f9e0*/  LDL.LU R250, [R1+0x948] ;  /* 0x0009480001fa7983 */ /* 0x000ea20000300800 */
[----:B------:R-:W-:-:S02]  /*8f9f0*/  ISETP.GE.AND P6, PT, R172, c[0x0][0x17c], PT ;  /* 0x00005f00ac007a0c */ /* 0x000fc40003fc6270 */
[----:B------:R-:W-:Y:S01]  /*8fa00*/  ISETP.GE.AND P2, PT, R173, c[0x0][0x17c], PT ;  /* 0x00005f00ad007a0c */ /* 0x000fe20003f46270 */
[----:B------:R-:W2:Y:S01]  /*8fa10*/  LDL.LU R177, [R1+0x1e8] ;  /* 0x0001e80001b17983 */ /* 0x000ea20000300800 */
[----:B------:R-:W-:Y:S02]  /*8fa20*/  ISETP.LT.AND P4, PT, R146, c[0x0][0x178], !P6 ;  /* 0x00005e0092007a0c */ /* 0x000fe40007781270 */
[----:B------:R-:W-:Y:S01]  /*8fa30*/  ISETP.LT.AND P5, PT, R147, c[0x0][0x178], !P6 ;  /* 0x00005e0093007a0c */ /* 0x000fe200077a1270 */
[----:B------:R-:W2:Y:S01]  /*8fa40*/  LDL.LU R179, [R1+0x168] ;  /* 0x0001680001b37983 */ /* 0x000ea20000300800 */
[----:B------:R-:W-:Y:S02]  /*8fa50*/  IADD3 R172, R0, c[0x0][0x198], RZ ;  /* 0x0000660000ac7a10 */ /* 0x000fe40007ffe0ff */
        /* <DEDUP_REMOVED lines=24> */
[----:B-1----:R-:W4:Y:S01]  /*8fbe0*/  LDL.LU R247, [R1+0xe8] ;  /* 0x0000e80001f77983 */ /* 0x002f220000300800 */
        /* <DEDUP_REMOVED lines=84> */
[----:B------:R-:W-:-:S02]  /*90130*/  IADD3 R168, R107, 0x58, RZ ;  /* 0x000000586ba87810 */ /* 0x000fc40007ffe0ff */
[----:B------:R-:W-:Y:S01]  /*90140*/  ISETP.LT.AND P6, PT, R103, c[0x0][0x178], !P2 ;  /* 0x00005e0067007a0c */ /* 0x000fe200057c1270 */
[----:B------:R-:W2:Y:S01]  /*90150*/  LDL.LU R176, [R1+0x608] ;  /* 0x0006080001b07983 */ /* 0x000ea20000300800 */
[----:B------:R-:W-:Y:S02]  /*90160*/  IADD3 R174, R0, c[0x0][0x198], RZ ;  /* 0x0000660000ae7a10 */ /* 0x000fe40007ffe0ff */
[----:B------:R-:W-:Y:S01]  /*90170*/  IADD3 R170, R107, 0x57, RZ ;  /* 0x000000576baa7810 */ /* 0x000fe20007ffe0ff */
[----:B------:R-:W2:Y:S01]  /*90180*/  LDL.LU R177, [R1+0x298] ;  /* 0x0002980001b17983 */ /* 0x000ea20000300800 */
[----:B------:R-:W-:Y:S01]  /*90190*/  ISETP.GE.AND P0, PT, R168, c[0x0][0x17c], PT ;  /* 0x00005f00a8007a0c */ /* 0x000fe20003f06270 */
[----:B------:R-:W-:Y:S01]  /*901a0*/  IMAD.WIDE R168, R174, 0x4, R164 ;  /* 0x00000004aea87825 */ /* 0x000fe200078e02a4 */
[----:B------:R-:W-:-:S03]  /*901b0*/  ISETP.GE.AND P3, PT, R170, c[0x0][0x17c], PT ;  /* 0x00005f00aa007a0c */ /* 0x000fc60003f66270 */
[----:B------:R-:W-:Y:S01]  /*901c0*/  IMAD.WIDE R170, R174, 0x4, R6 ;  /* 0x00000004aeaa7825 */ /* 0x000fe200078e0206 */
[----:B------:R-:W-:Y:S01]  /*901d0*/  @P4 STG.E [R168.64], R251 ;  /* 0x000000fba8004986 */ /* 0x000fe2000c101904 */
[----:B------:R-:W-:Y:S02]  /*901e0*/  ISETP.LT.AND P2, PT, R178, c[0x0][0x178], !P2 ;  /* 0x00005e00b2007a0c */ /* 0x000fe40005741270 */
[----:B------:R-:W-:Y:S01]  /*901f0*/  IMAD.WIDE R172, R174, 0x4, R4 ;  /* 0x00000004aeac7825 */ /* 0x000fe200078e0204 */
[----:B------:R-:W-:Y:S01]  /*90200*/  ISETP.LT.AND P4, PT, R146, c[0x0][0x178], !P3 ;  /* 0x00005e0092007a0c */ /* 0x000fe20005f81270 */
[----:B------:R-:W-:Y:S01]  /*90210*/  @P5 STG.E [R170.64], R250 ;  /* 0x000000faaa005986 */ /* 0x000fe2000c101904 */
[----:B------:R-:W-:-:S03]  /*90220*/  ISETP.LT.AND P1, PT, R178, c[0x0][0x178], !P3 ;  /* 0x00005e00b2007a0c */ /* 0x000fc60005f21270 */
[----:B------:R1:W-:Y:S01]  /*90230*/  @P6 STG.E [R172.64], R248 ;  /* 0x000000f8ac006986 */ /* 0x0003e2000c101904 */
[----:B------:R-:W-:Y:S01]  /*90240*/  ISETP.LT.AND P6, PT, R147, c[0x0][0x178], !P3 ;  /* 0x00005e0093007a0c */ /* 0x000fe20005fc1270 */
[C---:B------:R-:W-:Y:S01]  /*90250*/  IMAD.WIDE R166, R174.reuse, 0x4, R2 ;  /* 0x00000004aea67825 */ /* 0x040fe200078e0202 */
[----:B------:R-:W-:Y:S02]  /*90260*/  ISETP.LT.AND P3, PT, R103, c[0x0][0x178], !P3 ;  /* 0x00005e0067007a0c */ /* 0x000fe40005f61270 */
[----:B-1----:R-:W-:Y:S02]  /*90270*/  IADD3 R172, R174, c[0x0][0x198], RZ ;  /* 0x00006600aeac7a10 */ /* 0x002fe40007ffe0ff */
[----:B------:R1:W-:Y:S03]  /*90280*/  @P2 STG.E [R166.64], R179 ;  /* 0x000000b3a6002986 */ /* 0x0003e6000c101904 */
[----:B------:R-:W-:-:S04]  /*90290*/  IMAD.WIDE R168, R172, 0x4, R164 ;  /* 0x00000004aca87825 */ /* 0x000fc800078e02a4 */
[C---:B------:R-:W-:Y:S01]  /*902a0*/  IMAD.WIDE R170, R172.reuse, 0x4, R6 ;  /* 0x00000004acaa7825 */ /* 0x040fe200078e0206 */
[----:B-1----:R-:W2:Y:S03]  /*902b0*/  LDL.LU R179, [R1+0x1c8] ;  /* 0x0001c80001b37983 */ /* 0x002ea60000300800 */
[C---:B------:R-:W-:Y:S01]  /*902c0*/  IMAD.WIDE R166, R172.reuse, 0x4, R4 ;  /* 0x00000004aca67825 */ /* 0x040fe200078e0204 */
[----:B----4-:R1:W-:Y:S04]  /*902d0*/  @P4 STG.E [R168.64], R247 ;  /* 0x000000f7a8004986 */ /* 0x0103e8000c101904 */
[----:B---3--:R3:W-:Y:S04]  /*902e0*/  @P6 STG.E [R170.64], R245 ;  /* 0x000000f5aa006986 */ /* 0x0087e8000c101904 */
[----:B-1----:R-:W4:Y:S01]  /*902f0*/  LDL.LU R247, [R1+0xa6c] ;  /* 0x000a6c0001f77983 */ /* 0x002f220000300800 */
[----:B------:R-:W-:-:S03]  /*90300*/  IMAD.WIDE R168, R172, 0x4, R2 ;  /* 0x00000004aca87825 */ /* 0x000fc600078e0202 */
[----:B---3--:R-:W3:Y:S04]  /*90310*/  LDL.LU R245, [R1+0x60c] ;  /* 0x00060c0001f57983 */ /* 0x008ee80000300800 */
        /* <DEDUP_REMOVED lines=314> */
[C---:B------:R-:W-:Y:S01]  /*916c0*/  IMAD.WIDE R170, R0.reuse, 0x4, R164 ;  /* 0x0000000400aa7825 */ /* 0x040fe200078e02a4 */
[----:B------:R-:W-:Y:S01]  /*916d0*/  ISETP.GE.AND P6, PT, R173, c[0x0][0x17c], PT ;  /* 0x00005f00ad007a0c */ /* 0x000fe20003fc6270 */
[----:B------:R-:W2:Y:S01]  /*916e0*/  LDL.LU R249, [R1+0xb00] ;  /* 0x000b000001f97983 */ /* 0x000ea20000300800 */
[----:B------:R-:W-:Y:S01]  /*916f0*/  IADD3 R172, R107, 0x6b, RZ ;  /* 0x0000006b6bac7810 */ /* 0x000fe20007ffe0ff */
[----:B------:R-:W-:Y:S01]  /*91700*/  IMAD.WIDE R168, R0, 0x4, R6 ;  /* 0x0000000400a87825 */ /* 0x000fe200078e0206 */
[----:B------:R-:W-:Y:S01]  /*91710*/  ISETP.LT.AND P1, PT, R178, c[0x0][0x178], !P1 ;  /* 0x00005e00b2007a0c */ /* 0x000fe20004f21270 */
[----:B----4-:R1:W-:Y:S01]  /*91720*/  @P5 STG.E [R170.64], R251 ;  /* 0x000000fbaa005986 */ /* 0x0103e2000c101904 */
[----:B------:R-:W-:Y:S01]  /*91730*/  ISETP.LT.AND P4, PT, R146, c[0x0][0x178], !P6 ;  /* 0x00005e0092007a0c */ /* 0x000fe20007781270 */
[----:B------:R-:W-:Y:S01]  /*91740*/  IMAD.WIDE R166, R0, 0x4, R4 ;  /* 0x0000000400a67825 */ /* 0x000fe200078e0204 */
[----:B------:R-:W-:Y:S01]  /*91750*/  ISETP.LT.AND P5, PT, R147, c[0x0][0x178], !P6 ;  /* 0x00005e0093007a0c */ /* 0x000fe200077a1270 */
[----:B------:R-:W4:Y:S01]  /*91760*/  LDL.LU R176, [R1+0x4a0] ;  /* 0x0004a00001b07983 */ /* 0x000f220000300800 */
[----:B------:R-:W-:-:S02]  /*91770*/  ISETP.GE.AND P2, PT, R172, c[0x0][0x17c], PT ;  /* 0x00005f00ac007a0c */ /* 0x000fc40003f46270 */
[----:B------:R-:W-:Y:S01]  /*91780*/  IADD3 R172, R0, c[0x0][0x198], RZ ;  /* 0x0000660000ac7a10 */ /* 0x000fe20007ffe0ff */
[----:B------:R1:W-:Y:S04]  /*91790*/  @P3 STG.E [R168.64], R248 ;  /* 0x000000f8a8003986 */ /* 0x0003e8000c101904 */
[C---:B-1----:R-:W-:Y:S01]  /*917a0*/  IMAD.WIDE R170, R172.reuse, 0x4, R6 ;  /* 0x00000004acaa7825 */ /* 0x042fe200078e0206 */
[----:B------:R1:W-:Y:S03]  /*917b0*/  @P0 STG.E [R166.64], R177 ;  /* 0x000000b1a6000986 */ /* 0x0003e6000c101904 */
        /* <DEDUP_REMOVED lines=19> */
[----:B------:R-:W-:Y:S01]  /*918f0*/  IADD3 R0, R172, c[0x0][0x198], RZ ;  /* 0x00006600ac007a10 */ /* 0x000fe20007ffe0ff */
[----:B------:R-:W3:Y:S01]  /*91900*/  LDL.LU R251, [R1+0xb60] ;  /* 0x000b600001fb7983 */ /* 0x000ee20000300800 */
[----:B------:R-:W-:Y:S02]  /*91910*/  ISETP.LT.AND P5, PT, R146, c[0x0][0x178], !P3 ;  /* 0x00005e0092007a0c */ /* 0x000fe40005fa1270 */
[----:B------:R-:W-:Y:S02]  /*91920*/  ISETP.LT.AND P1, PT, R147, c[0x0][0x178], !P3 ;  /* 0x00005e0093007a0c */ /* 0x000fe40005f21270 */
[----:B------:R-:W-:Y:S02]  /*91930*/  ISETP.LT.AND P4, PT, R103, c[0x0][0x178], !P3 ;  /* 0x00005e0067007a0c */ /* 0x000fe40005f81270 */
[----:B------:R-:W-:Y:S01]  /*91940*/  ISETP.GE.AND P0, PT, R170, c[0x0][0x17c], PT ;  /* 0x00005f00aa007a0c */ /* 0x000fe20003f06270 */
[----:B------:R-:W-:Y:S01]  /*91950*/  IMAD.WIDE R170, R0, 0x4, R164 ;  /* 0x0000000400aa7825 */ /* 0x000fe200078e02a4 */
[----:B------:R-:W-:Y:S01]  /*91960*/  ISETP.LT.AND P3, PT, R178, c[0x0][0x178], !P3 ;  /* 0x00005e00b2007a0c */ /* 0x000fe20005f61270 */
[----:B------:R-:W3:Y:S01]  /*91970*/  LDL.LU R248, [R1+0xb30] ;  /* 0x000b300001f87983 */ /* 0x000ee20000300800 */
[----:B------:R-:W-:Y:S01]  /*91980*/  ISETP.LT.AND P6, PT, R146, c[0x0][0x178], !P2 ;  /* 0x00005e0092007a0c */ /* 0x000fe200057c1270 */
[----:B------:R-:W-:-:S02]  /*91990*/  IMAD.WIDE R166, R0, 0x4, R6 ;  /* 0x0000000400a67825 */ /* 0x000fc400078e0206 */
[----:B------:R1:W-:Y:S01]  /*919a0*/  @P5 STG.E [R170.64], R250 ;  /* 0x000000faaa005986 */ /* 0x0003e2000c101904 */
[----:B------:R-:W-:Y:S01]  /*919b0*/  ISETP.LT.AND P5, PT, R147, c[0x0][0x178], !P2 ;  /* 0x00005e0093007a0c */ /* 0x000fe200057a1270 */
[C---:B------:R-:W-:Y:S01]  /*919c0*/  IMAD.WIDE R168, R0.reuse, 0x4, R4 ;  /* 0x0000000400a87825 */ /* 0x040fe200078e0204 */
[----:B------:R-:W-:Y:S01]  /*919d0*/  IADD3 R172, R0, c[0x0][0x198], RZ ;  /* 0x0000660000ac7a10 */ /* 0x000fe20007ffe0ff */
[----:B------:R4:W-:Y:S04]  /*919e0*/  @P1 STG.E [R166.64], R249 ;  /* 0x000000f9a6001986 */ /* 0x0009e8000c101904 */
[----:B----4-:R4:W-:Y:S04]  /*919f0*/  @P4 STG.E [R168.64], R176 ;  /* 0x000000b0a8004986 */ /* 0x0109e8000c101904 */
[----:B------:R-:W3:Y:S01]  /*91a00*/  LDL.LU R179, [R1+0x630] ;  /* 0x0006300001b37983 */ /* 0x000ee20000300800 */
        /* <DEDUP_REMOVED lines=111> */
[C---:B---3--:R-:W-:Y:S02]  /*92100*/  IMAD.WIDE R166, R172.reuse, 0x4, R4 ;  /* 0x00000004aca67825 */ /* 0x048fe400078e0204 */
[----:B------:R-:W3:Y:S02]  /*92110*/  LDL.LU R251, [R1+0x288] ;  /* 0x0002880001fb7983 */ /* 0x000ee40000300800 */
[----:B------:R-:W-:-:S02]  /*92120*/  IMAD.WIDE R168, R172, 0x4, R2 ;  /* 0x00000004aca87825 */ /* 0x000fc400078e0202 */
        /* <DEDUP_REMOVED lines=38> */
[----:B---3--:R-:W-:Y:S01]  /*92390*/  IADD3 R168, R107, 0x74, RZ ;  /* 0x000000746ba87810 */ /* 0x008fe20007ffe0ff */
[----:B------:R-:W-:Y:S01]  /*923a0*/  IMAD.WIDE R172, R172, 0x4, R2 ;  /* 0x00000004acac7825 */ /* 0x000fe200078e0202 */
[----:B------:R1:W-:Y:S02]  /*923b0*/  @P6 STG.E [R166.64], R251 ;  /* 0x000000fba6006986 */ /* 0x0003e4000c101904 */
[----:B------:R-:W-:Y:S01]  /*923c0*/  ISETP.GE.AND P6, PT, R168, c[0x0][0x17c], PT ;  /* 0x00005f00a8007a0c */ /* 0x000fe20003fc6270 */
[C---:B------:R-:W-:Y:S01]  /*923d0*/  IMAD.WIDE R168, R0.reuse, 0x4, R6 ;  /* 0x0000000400a87825 */ /* 0x040fe200078e0206 */
[----:B------:R-:W3:Y:S03]  /*923e0*/  LDL.LU R179, [R1+0x228] ;  /* 0x0002280001b37983 */ /* 0x000ee60000300800 */
[C---:B------:R-:W-:Y:S01]  /*923f0*/  IMAD.WIDE R170, R0.reuse, 0x4, R4 ;  /* 0x0000000400aa7825 */ /* 0x040fe200078e0204 */
[----:B------:R-:W3:Y:S03]  /*92400*/  LDL.LU R246, [R1+0xaec] ;  /* 0x000aec0001f67983 */ /* 0x000ee60000300800 */
[----:B-1----:R-:W-:Y:S01]  /*92410*/  IMAD.WIDE R166, R0, 0x4, R164 ;  /* 0x0000000400a67825 */ /* 0x002fe200078e02a4 */
[----:B------:R-:W-:Y:S04]  /*92420*/  @P2 STG.E [R172.64], R248 ;  /* 0x000000f8ac002986 */ /* 0x000fe8000c101904 */
[----:B------:R-:W-:Y:S04]  /*92430*/  @P5 STG.E [R166.64], R176 ;  /* 0x000000b0a6005986 */ /* 0x000fe8000c101904 */
[----:B------:R1:W-:Y:S04]  /*92440*/  @P3 STG.E [R168.64], R247 ;  /* 0x000000f7a8003986 */ /* 0x0003e8000c101904 */
[----:B----4-:R4:W-:Y:S04]  /*92450*/  @P1 STG.E [R170.64], R245 ;  /* 0x000000f5aa001986 */ /* 0x0109e8000c101904 */
[----:B-1----:R-:W3:Y:S04]  /*92460*/  LDL.LU R247, [R1+0x41c] ;  /* 0x00041c0001f77983 */ /* 0x002ee80000300800 */
[----:B----4-:R-:W4:Y:S01]  /*92470*/  LDL.LU R245, [R1+0x2ec] ;  /* 0x0002ec0001f57983 */ /* 0x010f220000300800 */
        /* <DEDUP_REMOVED lines=24> */
[C---:B---3--:R-:W-:Y:S01]  /*92600*/  IMAD.WIDE R166, R0.reuse, 0x4, R164 ;  /* 0x0000000400a67825 */ /* 0x048fe200078e02a4 */
[----:B------:R1:W-:Y:S03]  /*92610*/  @P6 STG.E [R170.64], R179 ;  /* 0x000000b3aa006986 */ /* 0x0003e6000c101904 */
[C---:B------:R-:W-:Y:S01]  /*92620*/  IMAD.WIDE R168, R0.reuse, 0x4, R6 ;  /* 0x0000000400a87825 */ /* 0x040fe200078e0206 */
[----:B------:R-:W3:Y:S04]  /*92630*/  LDL.LU R177, [R1+0x318] ;  /* 0x0003180001b17983 */ /* 0x000ee80000300800 */
[----:B------:R1:W-:Y:S04]  /*92640*/  @P5 STG.E [R166.64], R246 ;  /* 0x000000f6a6005986 */ /* 0x0003e8000c101904 */
[----:B-1----:R-:W3:Y:S01]  /*92650*/  LDL.LU R179, [R1+0x278] ;  /* 0x0002780001b37983 */ /* 0x002ee20000300800 */
[----:B------:R-:W-:-:S03]  /*92660*/  IMAD.WIDE R166, R0, 0x4, R4 ;  /* 0x0000000400a67825 */ /* 0x000fc600078e0204 */
[----:B------:R-:W3:Y:S04]  /*92670*/  LDL.LU R246, [R1+0xafc] ;  /* 0x000afc0001f67983 */ /* 0x000ee80000300800 */
[----:B------:R1:W-:Y:S04]  /*92680*/  @P3 STG.E [R168.64], R247 ;  /* 0x000000f7a8003986 */ /* 0x0003e8000c101904 */
[----:B----4-:R4:W-:Y:S04]  /*92690*/  @P4 STG.E [R166.64], R245 ;  /* 0x000000f5a6004986 */ /* 0x0109e8000c101904 */
[----:B-1----:R-:W3:Y:S04]  /*926a0*/  LDL.LU R247, [R1+0x48c] ;  /* 0x00048c0001f77983 */ /* 0x002ee80000300800 */
[----:B----4-:R-:W4:Y:S01]  /*926b0*/  LDL.LU R245, [R1+0x31c] ;  /* 0x00031c0001f57983 */ /* 0x010f220000300800 */
        /* <DEDUP_REMOVED lines=27> */
[----:B---3--:R1:W-:Y:S01]  /*92870*/  @P5 STG.E [R166.64], R177 ;  /* 0x000000b1a6005986 */ /* 0x0083e2000c101904 */
[----:B------:R-:W-:Y:S01]  /*92880*/  ISETP.GE.AND P5, PT, R171, c[0x0][0x17c], PT ;  /* 0x00005f00ab007a0c */ /* 0x000fe20003fa6270 */
[C---:B------:R-:W-:Y:S02]  /*92890*/  IMAD.WIDE R170, R0.reuse, 0x4, R4 ;  /* 0x0000000400aa7825 */ /* 0x040fe400078e0204 */
[----:B------:R3:W-:Y:S02]  /*928a0*/  @P1 STG.E [R168.64], R179 ;  /* 0x000000b3a8001986 */ /* 0x0007e4000c101904 */
[----:B-1----:R-:W-:-:S04]  /*928b0*/  IMAD.WIDE R166, R0, 0x4, R164 ;  /* 0x0000000400a67825 */ /* 0x002fc800078e02a4 */
[----:B---3--:R-:W-:Y:S01]  /*928c0*/  IMAD.WIDE R168, R0, 0x4, R6 ;  /* 0x0000000400a87825 */ /* 0x008fe200078e0206 */
[----:B------:R-:W-:Y:S04]  /*928d0*/  @P3 STG.E [R166.64], R246 ;  /* 0x000000f6a6003986 */ /* 0x000fe8000c101904 */
[----:B------:R1:W-:Y:S04]  /*928e0*/  @P6 STG.E [R168.64], R247 ;  /* 0x000000f7a8006986 */ /* 0x0003e8000c101904 */
[----:B----4-:R3:W-:Y:S04]  /*928f0*/  @P4 STG.E [R170.64], R245 ;  /* 0x000000f5aa004986 */ /* 0x0107e8000c101904 */
        /* <DEDUP_REMOVED lines=12> */
[----:B------:R-:W-:Y:S01]  /*929c0*/  IADD3 R170, R107, 0x79, RZ ;  /* 0x000000796baa7810 */ /* 0x000fe20007ffe0ff */
[----:B------:R-:W-:Y:S01]  /*929d0*/  IMAD.WIDE R168, R172, 0x4, R164 ;  /* 0x00000004aca87825 */ /* 0x000fe200078e02a4 */
[----:B------:R-:W-:Y:S01]  /*929e0*/  ISETP.LT.AND P6, PT, R103, c[0x0][0x178], !P5 ;  /* 0x00005e0067007a0c */ /* 0x000fe20006fc1270 */
[----:B------:R-:W2:Y:S01]  /*929f0*/  LDL.LU R176, [R1+0xb08] ;  /* 0x000b080001b07983 */ /* 0x000ea20000300800 */
[----:B------:R-:W-:-:S02]  /*92a00*/  ISETP.GE.AND P4, PT, R170, c[0x0][0x17c], PT ;  /* 0x00005f00aa007a0c */ /* 0x000fc40003f86270 */
[----:B------:R-:W-:Y:S01]  /*92a10*/  IADD3 R0, R107, 0x7a, RZ ;  /* 0x0000007a6b007810 */ /* 0x000fe20007ffe0ff */
[----:B------:R1:W-:Y:S01]  /*92a20*/  @P1 STG.E [R168.64], R175 ;  /* 0x000000afa8001986 */ /* 0x0003e2000c101904 */
[----:B------:R-:W-:Y:S01]  /*92a30*/  ISETP.LT.AND P5, PT, R178, c[0x0][0x178], !P5 ;  /* 0x00005e00b2007a0c */ /* 0x000fe20006fa1270 */
[----:B------:R-:W-:Y:S01]  /*92a40*/  IMAD.WIDE R166, R172, 0x4, R4 ;  /* 0x00000004aca67825 */ /* 0x000fe200078e0204 */
[----:B------:R-:W-:Y:S01]  /*92a50*/  ISETP.LT.AND P1, PT, R146, c[0x0][0x178], !P4 ;  /* 0x00005e0092007a0c */ /* 0x000fe20006721270 */
[----:B------:R-:W2:Y:S01]  /*92a60*/  LDL.LU R177, [R1+0x4a8] ;  /* 0x0004a80001b17983 */ /* 0x000ea20000300800 */
[----:B------:R-:W-:Y:S02]  /*92a70*/  ISETP.GE.AND P2, PT, R0, c[0x0][0x17c], PT ;  /* 0x00005f0000007a0c */ /* 0x000fe40003f46270 */
        /* <DEDUP_REMOVED lines=9> */
[C---:B------:R-:W-:Y:S01]  /*92b10*/  IMAD.WIDE R168, R0.reuse, 0x4, R6 ;  /* 0x0000000400a87825 */ /* 0x040fe200078e0206 */
        /* <DEDUP_REMOVED lines=8> */
[----:B------:R-:W-:Y:S02]  /*92ba0*/  ISETP.LT.AND P4, PT, R178, c[0x0][0x178], !P4 ;  /* 0x00005e00b2007a0c */ /* 0x000fe40006781270 */
[----:B------:R-:W-:-:S04]  /*92bb0*/  IADD3 R170, R107, 0x7b, RZ ;  /* 0x0000007b6baa7810 */ /* 0x000fc80007ffe0ff */
[----:B------:R-:W-:Y:S01]  /*92bc0*/  ISETP.GE.AND P1, PT, R170, c[0x0][0x17c], PT ;  /* 0x00005f00aa007a0c */ /* 0x000fe20003f26270 */
[----:B------:R-:W-:-:S06]  /*92bd0*/  IMAD.WIDE R170, R0, 0x4, R2 ;  /* 0x0000000400aa7825 */ /* 0x000fcc00078e0202 */
        /* <DEDUP_REMOVED lines=131> */
[----:B------:R-:W-:-:S04]  /*93410*/  IMAD.WIDE R168, R174, 0x4, R2 ;  /* 0x00000004aea87825 */ /* 0x000fc800078e0202 */
[----:B------:R-:W-:Y:S01]  /*93420*/  IMAD.WIDE R170, R0, 0x4, R164 ;  /* 0x0000000400aa7825 */ /* 0x000fe200078e02a4 */
[----:B------:R1:W-:Y:S01]  /*93430*/  @P6 STG.E [R166.64], R177 ;  /* 0x000000b1a6006986 */ /* 0x0003e2000c101904 */
[----:B------:R-:W-:-:S03]  /*93440*/  ISETP.LT.AND P1, PT, R178, c[0x0][0x178], !P1 ;  /* 0x00005e00b2007a0c */ /* 0x000fc60004f21270 */
[----:B------:R-:W2:Y:S04]  /*93450*/  LDL.LU R176, [R1+0x260] ;  /* 0x0002600001b07983 */ /* 0x000ea80000300800 */
[----:B------:R1:W-:Y:S04]  /*93460*/  @P4 STG.E [R168.64], R179 ;  /* 0x000000b3a8004986 */ /* 0x0003e8000c101904 */
        /* <DEDUP_REMOVED lines=26> */
[----:B------:R-:W-:Y:S01]  /*93610*/  @P4 STG.E [R168.64], R251 ;  /* 0x000000fba8004986 */ /* 0x000fe2000c101904 */
[----:B------:R-:W-:-:S03]  /*93620*/  ISETP.LT.AND P6, PT, R178, c[0x0][0x178], !P6 ;  /* 0x00005e00b2007a0c */ /* 0x000fc600077c1270 */
[----:B------:R1:W-:Y:S01]  /*93630*/  @P5 STG.E [R170.64], R249 ;  /* 0x000000f9aa005986 */ /* 0x0003e2000c101904 */
[----:B------:R-:W-:Y:S01]  /*93640*/  ISETP.LT.AND P5, PT, R146, c[0x0][0x178], !P3 ;  /* 0x00005e0092007a0c */ /* 0x000fe20005fa1270 */
[C---:B------:R-:W-:Y:S01]  /*93650*/  IMAD.WIDE R166, R172.reuse, 0x4, R4 ;  /* 0x00000004aca67825 */ /* 0x040fe200078e0204 */
[C---:B------:R-:W-:Y:S02]  /*93660*/  IADD3 R0, R172.reuse, c[0x0][0x198], RZ ;  /* 0x00006600ac007a10 */ /* 0x040fe40007ffe0ff */
[----:B------:R-:W-:Y:S02]  /*93670*/  ISETP.LT.AND P1, PT, R147, c[0x0][0x178], !P3 ;  /* 0x00005e0093007a0c */ /* 0x000fe40005f21270 */
[----:B------:R-:W-:Y:S01]  /*93680*/  ISETP.LT.AND P4, PT, R103, c[0x0][0x178], !P3 ;  /* 0x00005e0067007a0c */ /* 0x000fe20005f81270 */
[----:B------:R1:W-:Y:S02]  /*93690*/  @P0 STG.E [R166.64], R248 ;  /* 0x000000f8a6000986 */ /* 0x0003e4000c101904 */
[----:B-1----:R-:W-:Y:S01]  /*936a0*/  IADD3 R170, R107, 0x87, RZ ;  /* 0x000000876baa7810 */ /* 0x002fe20007ffe0ff */
[----:B------:R-:W-:-:S03]  /*936b0*/  IMAD.WIDE R168, R172, 0x4, R2 ;  /* 0x00000004aca87825 */ /* 0x000fc600078e0202 */
[----:B------:R-:W-:Y:S01]  /*936c0*/  ISETP.GE.AND P0, PT, R170, c[0x0][0x17c], PT ;  /* 0x00005f00aa007a0c */ /* 0x000fe20003f06270 */
[----:B------:R-:W-:Y:S01]  /*936d0*/  IMAD.WIDE R170, R0, 0x4, R164 ;  /* 0x0000000400aa7825 */ /* 0x000fe200078e02a4 */
[----:B------:R1:W-:Y:S01]  /*936e0*/  @P6 STG.E [R168.64], R176 ;  /* 0x000000b0a8006986 */ /* 0x0003e2000c101904 */
[----:B------:R-:W-:Y:S02]  /*936f0*/  ISETP.LT.AND P3, PT, R178, c[0x0][0x178], !P3 ;  /* 0x00005e00b2007a0c */ /* 0x000fe40005f61270 */
[----:B------:R-:W-:-:S04]  /*93700*/  IMAD.WIDE R166, R0, 0x4, R6 ;  /* 0x0000000400a67825 */ /* 0x000fc800078e0206 */
[C---:B-1----:R-:W-:Y:S01]  /*93710*/  IMAD.WIDE R168, R0.reuse, 0x4, R4 ;  /* 0x0000000400a87825 */ /* 0x042fe200078e0204 */
[----:B----4-:R1:W-:Y:S04]  /*93720*/  @P5 STG.E [R170.64], R247 ;  /* 0x000000f7aa005986 */ /* 0x0103e8000c101904 */
[----:B---3--:R3:W-:Y:S04]  /*93730*/  @P1 STG.E [R166.64], R245 ;  /* 0x000000f5a6001986 */ /* 0x0087e8000c101904 */
[----:B-1----:R-:W4:Y:S04]  /*93740*/  LDL.LU R247, [R1+0x2c0] ;  /* 0x0002c00001f77983 */ /* 0x002f280000300800 */
[----:B---3--:R-:W3:Y:S01]  /*93750*/  LDL.LU R245, [R1+0xb84] ;  /* 0x000b840001f57983 */ /* 0x008ee20000300800 */
[----:B------:R-:W-:-:S03]  /*93760*/  IMAD.WIDE R166, R0, 0x4, R2 ;  /* 0x0000000400a67825 */ /* 0x000fc600078e0202 */
        /* <DEDUP_REMOVED lines=20> */
[----:B------:R-:W-:Y:S01]  /*938b0*/  ISETP.LT.AND P5, PT, R103, c[0x0][0x178], !P4 ;  /* 0x00005e0067007a0c */ /* 0x000fe200067a1270 */
[C---:B------:R-:W-:Y:S01]  /*938c0*/  IMAD.WIDE R166, R172.reuse, 0x4, R2 ;  /* 0x00000004aca67825 */ /* 0x040fe200078e0202 */
[----:B------:R-:W-:-:S03]  /*938d0*/  IADD3 R0, R172, c[0x0][0x198], RZ ;  /* 0x00006600ac007a10 */ /* 0x000fc60007ffe0ff */
[----:B-1----:R-:W-:Y:S01]  /*938e0*/  IMAD.WIDE R168, R172, 0x4, R4 ;  /* 0x00000004aca87825 */ /* 0x002fe200078e0204 */
[----:B------:R-:W-:Y:S01]  /*938f0*/  ISETP.LT.AND P4, PT, R178, c[0x0][0x178], !P4 ;  /* 0x00005e00b2007a0c */ /* 0x000fe20006781270 */
[----:B------:R-:W2:Y:S02]  /*93900*/  LDL.LU R177, [R1+0x440] ;  /* 0x0004400001b17983 */ /* 0x000ea40000300800 */
[C---:B------:R-:W-:Y:S02]  /*93910*/  IMAD.WIDE R170, R0.reuse, 0x4, R164 ;  /* 0x0000000400aa7825 */ /* 0x040fe400078e02a4 */
[----:B------:R1:W-:Y:S04]  /*93920*/  @P1 STG.E [R168.64], R179 ;  /* 0x000000b3a8001986 */ /* 0x0003e8000c101904 */
[----:B-1----:R-:W2:Y:S01]  /*93930*/  LDL.LU R179, [R1+0x380] ;  /* 0x0003800001b37983 */ /* 0x002ea20000300800 */
[----:B------:R-:W-:-:S03]  /*93940*/  IMAD.WIDE R168, R0, 0x4, R6 ;  /* 0x0000000400a87825 */ /* 0x000fc600078e0206 */
        /* <DEDUP_REMOVED lines=11> */
[----:B------:R-:W-:-:S02]  /*93a00*/  IADD3 R173, R107, 0x86, RZ ;  /* 0x000000866bad7810 */ /* 0x000fc40007ffe0ff */
[----:B------:R-:W-:Y:S01]  /*93a10*/  IADD3 R172, R0, c[0x0][0x198], RZ ;  /* 0x0000660000ac7a10 */ /* 0x000fe20007ffe0ff */
[----:B------:R-:W2:Y:S01]  /*93a20*/  LDL.LU R251, [R1+0xbb0] ;  /* 0x000bb00001fb7983 */ /* 0x000ea20000300800 */
[----:B------:R-:W-:-:S03]  /*93a30*/  ISETP.GE.AND P1, PT, R173, c[0x0][0x17c], PT ;  /* 0x00005f00ad007a0c */ /* 0x000fc60003f26270 */
[----:B------:R-:W-:Y:S01]  /*93a40*/  IMAD.WIDE R166, R172, 0x4, R164 ;  /* 0x00000004aca67825 */ /* 0x000fe200078e02a4 */
[----:B------:R-:W-:Y:S01]  /*93a50*/  ISETP.LT.AND P2, PT, R146, c[0x0][0x178], !P1 ;  /* 0x00005e0092007a0c */ /* 0x000fe20004f41270 */
[----:B------:R-:W2:Y:S01]  /*93a60*/  LDL.LU R250, [R1+0x590] ;  /* 0x0005900001fa7983 */ /* 0x000ea20000300800 */
[----:B------:R-:W-:Y:S02]  /*93a70*/  ISETP.LT.AND P3, PT, R147, c[0x0][0x178], !P1 ;  /* 0x00005e0093007a0c */ /* 0x000fe40004f61270 */
[----:B------:R-:W-:Y:S01]  /*93a80*/  ISETP.LT.AND P4, PT, R103, c[0x0][0x178], !P1 ;  /* 0x00005e0067007a0c */ /* 0x000fe20004f81270 */
[----:B------:R-:W-:Y:S01]  /*93a90*/  IMAD.WIDE R168, R172, 0x4, R6 ;  /* 0x00000004aca87825 */ /* 0x000fe200078e0206 */
[----:B------:R-:W-:Y:S01]  /*93aa0*/  ISETP.LT.AND P1, PT, R178, c[0x0][0x178], !P1 ;  /* 0x00005e00b2007a0c */ /* 0x000fe20004f21270 */
[----:B------:R-:W2:Y:S01]  /*93ab0*/  LDL.LU R248, [R1+0x4e0] ;  /* 0x0004e00001f87983 */ /* 0x000ea20000300800 */
[----:B------:R-:W-:Y:S02]  /*93ac0*/  ISETP.LT.AND P5, PT, R146, c[0x0][0x178], !P0 ;  /* 0x00005e0092007a0c */ /* 0x000fe400047a1270 */
[----:B------:R-:W-:-:S03]  /*93ad0*/  ISETP.LT.AND P6, PT, R147, c[0x0][0x178], !P0 ;  /* 0x00005e0093007a0c */ /* 0x000fc600047c1270 */
        /* <DEDUP_REMOVED lines=47> */
[----:B------:R-:W-:-:S05]  /*93dd0*/  IADD3 R172, R174, c[0x0][0x198], RZ ;  /* 0x00006600aeac7a10 */ /* 0x000fca0007ffe0ff */
[C---:B------:R-:W-:Y:S01]  /*93de0*/  IMAD.WIDE R166, R172.reuse, 0x4, R164 ;  /* 0x00000004aca67825 */ /* 0x040fe200078e02a4 */
[----:B------:R1:W-:Y:S03]  /*93df0*/  @P2 STG.E [R170.64], R179 ;  /* 0x000000b3aa002986 */ /* 0x0003e6000c101904 */
        /* <DEDUP_REMOVED lines=127> */
[----:B------:R-:W-:Y:S01]  /*945f0*/  ISETP.LT.AND P6, PT, R147, c[0x0][0x178], !P2 ;  /* 0x00005e0093007a0c */ /* 0x000fe200057c1270 */
[----:B------:R-:W2:Y:S01]  /*94600*/  LDL.LU R250, [R1+0xab8] ;  /* 0x000ab80001fa7983 */ /* 0x000ea20000300800 */
[----:B------:R-:W-:Y:S02]  /*94610*/  ISETP.LT.AND P4, PT, R103, c[0x0][0x178], !P2 ;  /* 0x00005e0067007a0c */ /* 0x000fe40005781270 */
[C---:B------:R-:W-:Y:S02]  /*94620*/  IADD3 R170, R107.reuse, 0x91, RZ ;  /* 0x000000916baa7810 */ /* 0x040fe40007ffe0ff */
[----:B------:R-:W-:Y:S02]  /*94630*/  IADD3 R172, R172, c[0x0][0x198], RZ ;  /* 0x00006600acac7a10 */ /* 0x000fe40007ffe0ff */
[----:B------:R-:W-:Y:S02]  /*94640*/  ISETP.GE.AND P5, PT, R170, c[0x0][0x17c], PT ;  /* 0x00005f00aa007a0c */ /* 0x000fe40003fa6270 */
[----:B------:R-:W-:Y:S01]  /*94650*/  IADD3 R0, R107, 0x98, RZ ;  /* 0x000000986b007810 */ /* 0x000fe20007ffe0ff */
        /* <DEDUP_REMOVED lines=11> */
[----:B------:R-:W-:Y:S02]  /*94710*/  ISETP.LT.AND P6, PT, R103, c[0x0][0x178], !P5 ;  /* 0x00005e0067007a0c */ /* 0x000fe40006fc1270 */
[----:B------:R-:W-:Y:S01]  /*94720*/  ISETP.LT.AND P5, PT, R178, c[0x0][0x178], !P5 ;  /* 0x00005e00b2007a0c */ /* 0x000fe20006fa1270 */
[----:B-1----:R-:W-:Y:S01]  /*94730*/  IMAD.WIDE R166, R172, 0x4, R2 ;  /* 0x00000004aca67825 */ /* 0x002fe200078e0202 */
[----:B------:R-:W2:Y:S03]  /*94740*/  LDL.LU R177, [R1+0x498] ;  /* 0x0004980001b17983 */ /* 0x000ea60000300800 */
[----:B------:R-:W-:Y:S01]  /*94750*/  IMAD.WIDE R168, R0, 0x4, R164 ;  /* 0x0000000400a87825 */ /* 0x000fe200078e02a4 */
[C---:B------:R-:W-:Y:S01]  /*94760*/  IADD3 R170, R107.reuse, 0x92, RZ ;  /* 0x000000926baa7810 */ /* 0x040fe20007ffe0ff */
[----:B------:R-:W2:Y:S03]  /*94770*/  LDL.LU R179, [R1+0x398] ;  /* 0x0003980001b37983 */ /* 0x000ea60000300800 */
[----:B------:R-:W-:Y:S01]  /*94780*/  ISETP.GE.AND P4, PT, R170, c[0x0][0x17c], PT ;  /* 0x00005f00aa007a0c */ /* 0x000fe20003f86270 */
[----:B------:R1:W-:Y:S01]  /*94790*/  @P2 STG.E [R166.64], R246 ;  /* 0x000000f6a6002986 */ /* 0x0003e2000c101904 */
[----:B------:R-:W-:-:S04]  /*947a0*/  IADD3 R170, R107, 0x93, RZ ;  /* 0x000000936baa7810 */ /* 0x000fc80007ffe0ff */
[----:B------:R-:W-:Y:S01]  /*947b0*/  ISETP.GE.AND P2, PT, R170, c[0x0][0x17c], PT ;  /* 0x00005f00aa007a0c */ /* 0x000fe20003f46270 */
[C---:B------:R-:W-:Y:S01]  /*947c0*/  IMAD.WIDE R170, R0.reuse, 0x4, R2 ;  /* 0x0000000400aa7825 */ /* 0x040fe200078e0202 */
[----:B-1----:R-:W2:Y:S03]  /*947d0*/  LDL.LU R246, [R1+0x268] ;  /* 0x0002680001f67983 */ /* 0x002ea60000300800 */
[C---:B------:R-:W-:Y:S01]  /*947e0*/  IMAD.WIDE R166, R0.reuse, 0x4, R6 ;  /* 0x0000000400a67825 */ /* 0x040fe200078e0206 */
        /* <DEDUP_REMOVED lines=9> */
[----:B------:R-:W-:-:S02]  /*94880*/  ISETP.LT.AND P1, PT, R146, c[0x0][0x178], !P4 ;  /* 0x00005e0092007a0c */ /* 0x000fc40006721270 */
[----:B------:R-:W-:Y:S01]  /*94890*/  IADD3 R172, R0, c[0x0][0x198], RZ ;  /* 0x0000660000ac7a10 */ /* 0x000fe20007ffe0ff */
[----:B------:R-:W4:Y:S01]  /*948a0*/  LDL.LU R248, [R1+0xb88] ;  /* 0x000b880001f87983 */ /* 0x000f220000300800 */
[----:B------:R-:W-:Y:S02]  /*948b0*/  ISETP.LT.AND P3, PT, R147, c[0x0][0x178], !P4 ;  /* 0x00005e0093007a0c */ /* 0x000fe40006761270 */
[----:B------:R-:W-:Y:S01]  /*948c0*/  ISETP.LT.AND P6, PT, R103, c[0x0][0x178], !P4 ;  /* 0x00005e0067007a0c */ /* 0x000fe200067c1270 */
[----:B------:R-:W-:Y:S01]  /*948d0*/  IMAD.WIDE R166, R172, 0x4, R164 ;  /* 0x00000004aca67825 */ /* 0x000fe200078e02a4 */
[----:B------:R-:W-:Y:S01]  /*948e0*/  ISETP.LT.AND P4, PT, R178, c[0x0][0x178], !P4 ;  /* 0x00005e00b2007a0c */ /* 0x000fe20006781270 */
[----:B------:R-:W4:Y:S01]  /*948f0*/  LDL.LU R176, [R1+0x528] ;  /* 0x0005280001b07983 */ /* 0x000f220000300800 */
[----:B------:R-:W-:Y:S01]  /*94900*/  IADD3 R0, R107, 0x94, RZ ;  /* 0x000000946b007810 */ /* 0x000fe20007ffe0ff */
[----:B------:R-:W-:Y:S01]  /*94910*/  IMAD.WIDE R168, R172, 0x4, R6 ;  /* 0x00000004aca87825 */ /* 0x000fe200078e0206 */
[----:B------:R-:W-:Y:S01]  /*94920*/  ISETP.LT.AND P5, PT, R146, c[0x0][0x178], !P2 ;  /* 0x00005e0092007a0c */ /* 0x000fe200057a1270 */
[----:B------:R1:W-:Y:S01]  /*94930*/  @P1 STG.E [R166.64], R250 ;  /* 0x000000faa6001986 */ /* 0x0003e2000c101904 */
[----:B------:R-:W-:-:S02]  /*94940*/  ISETP.GE.AND P1, PT, R0, c[0x0][0x17c], PT ;  /* 0x00005f0000007a0c */ /* 0x000fc40003f26270 */
[C---:B------:R-:W-:Y:S01]  /*94950*/  IADD3 R0, R172.reuse, c[0x0][0x198], RZ ;  /* 0x00006600ac007a10 */ /* 0x040fe20007ffe0ff */
[C---:B------:R-:W-:Y:S01]  /*94960*/  IMAD.WIDE R170, R172.reuse, 0x4, R2 ;  /* 0x00000004acaa7825 */ /* 0x040fe200078e0202 */
[----:B------:R1:W-:Y:S01]  /*94970*/  @P3 STG.E [R168.64], R177 ;  /* 0x000000b1a8003986 */ /* 0x0003e2000c101904 */
[----:B------:R-:W-:Y:S02]  /*94980*/  ISETP.LT.AND P3, PT, R147, c[0x0][0x178], !P2 ;  /* 0x00005e0093007a0c */ /* 0x000fe40005761270 */
[----:B-1----:R-:W-:-:S05]  /*94990*/  IMAD.WIDE R166, R172, 0x4, R4 ;  /* 0x00000004aca67825 */ /* 0x002fca00078e0204 */
[----:B------:R1:W-:Y:S01]  /*949a0*/  @P6 STG.E [R166.64], R179 ;  /* 0x000000b3a6006986 */ /* 0x0003e2000c101904 */
[----:B------:R-:W-:-:S03]  /*949b0*/  IMAD.WIDE R168, R0, 0x4, R164 ;  /* 0x0000000400a87825 */ /* 0x000fc600078e02a4 */
[----:B------:R-:W4:Y:S04]  /*949c0*/  LDL.LU R177, [R1+0x3e8] ;  /* 0x0003e80001b17983 */ /* 0x000f280000300800 */
[----:B------:R1:W-:Y:S01]  /*949d0*/  @P4 STG.E [R170.64], R246 ;  /* 0x000000f6aa004986 */ /* 0x0003e2000c101904 */
[----:B------:R-:W-:Y:S02]  /*949e0*/  ISETP.LT.AND P4, PT, R103, c[0x0][0x178], !P2 ;  /* 0x00005e0067007a0c */ /* 0x000fe40005781270 */
[----:B------:R-:W-:Y:S01]  /*949f0*/  ISETP.LT.AND P2, PT, R178, c[0x0][0x178], !P2 ;  /* 0x00005e00b2007a0c */ /* 0x000fe20005741270 */
        /* <DEDUP_REMOVED lines=32> */
[----:B------:R-:W-:-:S04]  /*94c00*/  IMAD.WIDE R166, R172, 0x4, R4 ;  /* 0x00000004aca67825 */ /* 0x000fc800078e0204 */
[C---:B------:R-:W-:Y:S01]  /*94c10*/  IMAD.WIDE R170, R0.reuse, 0x4, R164 ;  /* 0x0000000400aa7825 */ /* 0x040fe200078e02a4 */
[----:B------:R1:W-:Y:S03]  /*94c20*/  @P2 STG.E [R166.64], R177 ;  /* 0x000000b1a6002986 */ /* 0x0003e6000c101904 */
[----:B------:R-:W-:Y:S01]  /*94c30*/  IMAD.WIDE R172, R0, 0x4, R6 ;  /* 0x0000000400ac7825 */ /* 0x000fe200078e0206 */
[----:B------:R-:W-:Y:S01]  /*94c40*/  @P1 STG.E [R168.64], R179 ;  /* 0x000000b3a8001986 */ /* 0x000fe2000c101904 */
[----:B------:R-:W-:-:S03]  /*94c50*/  IADD3 R174, R107, 0x96, RZ ;  /* 0x000000966bae7810 */ /* 0x000fc60007ffe0ff */
[----:B------:R1:W-:Y:S02]  /*94c60*/  @P5 STG.E [R170.64], R246 ;  /* 0x000000f6aa005986 */ /* 0x0003e4000c101904 */
[----:B-1----:R-:W-:Y:S01]  /*94c70*/  IMAD.WIDE R166, R0, 0x4, R4 ;  /* 0x0000000400a67825 */ /* 0x002fe200078e0204 */
[----:B------:R-:W-:Y:S02]  /*94c80*/  IADD3 R175, R107, 0x97, RZ ;  /* 0x000000976baf7810 */ /* 0x000fe40007ffe0ff */
[----:B------:R-:W-:Y:S02]  /*94c90*/  ISETP.GE.AND P2, PT, R174, c[0x0][0x17c], PT ;  /* 0x00005f00ae007a0c */ /* 0x000fe40003f46270 */
        /* <DEDUP_REMOVED lines=27> */
[----:B--2---:R2:W-:Y:S04]  /*94e50*/  @P4 STG.E [R170.64], R175 ;  /* 0x000000afaa004986 */ /* 0x0045e8000c101904 */
[----:B---3--:R3:W-:Y:S01]  /*94e60*/  @P1 STG.E [R172.64], R0 ;  /* 0x00000000ac001986 */ /* 0x0087e2000c101904 */
[----:B------:R-:W-:Y:S02]  /*94e70*/  ISETP.LT.AND P1, PT, R147, c[0x0][0x178], !P6 ;  /* 0x00005e0093007a0c */ /* 0x000fe40007721270 */
[----:B------:R-:W-:Y:S01]  /*94e80*/  ISETP.LT.AND P6, PT, R178, c[0x0][0x178], !P6 ;  /* 0x00005e00b2007a0c */ /* 0x000fe200077c1270 */
[C---:B-1----:R-:W-:Y:S01]  /*94e90*/  IMAD.WIDE R166, R174.reuse, 0x4, R2 ;  /* 0x00000004aea67825 */ /* 0x042fe200078e0202 */
[----:B------:R-:W-:-:S04]  /*94ea0*/  IADD3 R174, R174, c[0x0][0x198], RZ ;  /* 0x00006600aeae7a10 */ /* 0x000fc80007ffe0ff */
[----:B------:R1:W-:Y:S01]  /*94eb0*/  @P2 STG.E [R166.64], R251 ;  /* 0x000000fba6002986 */ /* 0x0003e2000c101904 */
[----:B--2---:R-:W-:-:S04]  /*94ec0*/  IMAD.WIDE R170, R174, 0x4, R6 ;  /* 0x00000004aeaa7825 */ /* 0x004fc800078e0206 */
[----:B---3--:R-:W-:-:S04]  /*94ed0*/  IMAD.WIDE R172, R174, 0x4, R164 ;  /* 0x00000004aeac7825 */ /* 0x008fc800078e02a4 */
[C---:B------:R-:W-:Y:S01]  /*94ee0*/  IMAD.WIDE R168, R174.reuse, 0x4, R4 ;  /* 0x00000004aea87825 */ /* 0x040fe200078e0204 */
[----:B------:R-:W-:Y:S03]  /*94ef0*/  @P3 STG.E [R172.64], R250 ;  /* 0x000000faac003986 */ /* 0x000fe6000c101904 */
[----:B-1----:R-:W-:Y:S01]  /*94f00*/  IMAD.WIDE R166, R174, 0x4, R2 ;  /* 0x00000004aea67825 */ /* 0x002fe200078e0202 */
[----:B------:R-:W-:Y:S04]  /*94f10*/  @P1 STG.E [R170.64], R249 ;  /* 0x000000f9aa001986 */ /* 0x000fe8000c101904 */
[----:B------:R1:W-:Y:S04]  /*94f20*/  @P5 STG.E [R168.64], R246 ;  /* 0x000000f6a8005986 */ /* 0x0003e8000c101904 */
[----:B------:R2:W-:Y:S04]  /*94f30*/  @P6 STG.E [R166.64], R244 ;  /* 0x000000f4a6006986 */ /* 0x0005e8000c101904 */
[----:B-1----:R-:W3:Y:S04]  /*94f40*/  LDL.LU R246, [R1+0x4ec] ;  /* 0x0004ec0001f67983 */ /* 0x002ee80000300800 */
[----:B--2---:R-:W2:Y:S01]  /*94f50*/  LDL.LU R244, [R1+0x3fc] ;  /* 0x0003fc0001f47983 */ /* 0x004ea20000300800 */
[----:B------:R-:W-:-:S02]  /*94f60*/  IADD3 R0, R107, 0x99, RZ ;  /* 0x000000996b007810 */ /* 0x000fc40007ffe0ff */
[----:B------:R-:W-:Y:S01]  /*94f70*/  ISETP.LT.AND P2, PT, R146, c[0x0][0x178], !P0 ;  /* 0x00005e0092007a0c */ /* 0x000fe20004741270 */
[----:B------:R-:W4:Y:S01]  /*94f80*/  LDL.LU R251, [R1+0xbe8] ;  /* 0x000be80001fb7983 */ /* 0x000f220000300800 */
[----:B------:R-:W-:Y:S02]  /*94f90*/  ISETP.GE.AND P4, PT, R0, c[0x0][0x17c], PT ;  /* 0x00005f0000007a0c */ /* 0x000fe40003f86270 */
[----:B------:R-:W-:-:S05]  /*94fa0*/  IADD3 R0, R174, c[0x0][0x198], RZ ;  /* 0x00006600ae007a10 */ /* 0x000fca0007ffe0ff */
[----:B------:R-:W-:Y:S01]  /*94fb0*/  IMAD.WIDE R172, R0, 0x4, R164 ;  /* 0x0000000400ac7825 */ /* 0x000fe200078e02a4 */
[----:B------:R-:W-:-:S04]  /*94fc0*/  ISETP.LT.AND P3, PT, R147, c[0x0][0x178], !P0 ;  /* 0x00005e0093007a0c */ /* 0x000fc80004761270 */
        /* <DEDUP_REMOVED lines=104> */
[----:B------:R-:W-:Y:S01]  /*95650*/  IMAD.WIDE R166, R172, 0x4, R2 ;  /* 0x00000004aca67825 */ /* 0x000fe200078e0202 */
[----:B------:R-:W2:Y:S02]  /*95660*/  LDL.LU R176, [R1+0xbcc] ;  /* 0x000bcc0001b07983 */ /* 0x000ea40000300800 */
[----:B------:R-:W-:-:S02]  /*95670*/  ISETP.GE.AND P4, PT, R173, c[0x0][0x17c], PT ;  /* 0x00005f00ad007a0c */ /* 0x000fc40003f86270 */
[----:B------:R-:W-:Y:S02]  /*95680*/  IADD3 R173, R107, 0x9f, RZ ;  /* 0x0000009f6bad7810 */ /* 0x000fe40007ffe0ff */
[----:B------:R-:W-:Y:S02]  /*95690*/  ISETP.LT.AND P6, PT, R146, c[0x0][0x178], !P4 ;  /* 0x00005e0092007a0c */ /* 0x000fe400067c1270 */
[----:B------:R-:W-:Y:S01]  /*956a0*/  ISETP.LT.AND P3, PT, R147, c[0x0][0x178], !P4 ;  /* 0x00005e0093007a0c */ /* 0x000fe20006761270 */
[----:B---3--:R1:W-:Y:S01]  /*956b0*/  @P2 STG.E [R166.64], R246 ;  /* 0x000000f6a6002986 */ /* 0x0083e2000c101904 */
[----:B------:R-:W-:Y:S02]  /*956c0*/  ISETP.LT.AND P5, PT, R103, c[0x0][0x178], !P4 ;  /* 0x00005e0067007a0c */ /* 0x000fe400067a1270 */
[----:B------:R-:W-:Y:S02]  /*956d0*/  IADD3 R0, R172, c[0x0][0x198], RZ ;  /* 0x00006600ac007a10 */ /* 0x000fe40007ffe0ff */
[----:B------:R-:W-:-:S02]  /*956e0*/  ISETP.GE.AND P1, PT, R173, c[0x0][0x17c], PT ;  /* 0x00005f00ad007a0c */ /* 0x000fc40003f26270 */
[----:B------:R-:W-:Y:S01]  /*956f0*/  ISETP.LT.AND P4, PT, R178, c[0x0][0x178], !P4 ;  /* 0x00005e00b2007a0c */ /* 0x000fe20006781270 */
[----:B-1----:R-:W3:Y:S01]  /*95700*/  LDL.LU R246, [R1+0x64c] ;  /* 0x00064c0001f67983 */ /* 0x002ee20000300800 */
[----:B------:R-:W-:Y:S01]  /*95710*/  IMAD.WIDE R170, R0, 0x4, R164 ;  /* 0x0000000400aa7825 */ /* 0x000fe200078e02a4 */
[----:B------:R-:W-:Y:S02]  /*95720*/  ISETP.LT.AND P2, PT, R146, c[0x0][0x178], !P1 ;  /* 0x00005e0092007a0c */ /* 0x000fe40004f41270 */
[----:B------:R-:W3:Y:S01]  /*95730*/  LDL.LU R250, [R1+0xc20] ;  /* 0x000c200001fa7983 */ /* 0x000ee20000300800 */
[C---:B------:R-:W-:Y:S01]  /*95740*/  IMAD.WIDE R168, R0.reuse, 0x4, R6 ;  /* 0x0000000400a87825 */ /* 0x040fe200078e0206 */
[C---:B------:R-:W-:Y:S02]  /*95750*/  IADD3 R172, R0.reuse, c[0x0][0x198], RZ ;  /* 0x0000660000ac7a10 */ /* 0x040fe40007ffe0ff */
[----:B------:R-:W3:Y:S01]  /*95760*/  LDL.LU R249, [R1+0x530] ;  /* 0x0005300001f97983 */ /* 0x000ee20000300800 */
[----:B------:R-:W-:-:S03]  /*95770*/  IMAD.WIDE R166, R0, 0x4, R4 ;  /* 0x0000000400a67825 */ /* 0x000fc600078e0204 */
[----:B------:R-:W3:Y:S04]  /*95780*/  LDL.LU R177, [R1+0x3c0] ;  /* 0x0003c00001b17983 */ /* 0x000ee80000300800 */
[----:B------:R1:W-:Y:S04]  /*95790*/  @P6 STG.E [R170.64], R251 ;  /* 0x000000fbaa006986 */ /* 0x0003e8000c101904 */
[----:B------:R-:W-:Y:S04]  /*957a0*/  @P3 STG.E [R168.64], R248 ;  /* 0x000000f8a8003986 */ /* 0x000fe8000c101904 */
[----:B------:R4:W-:Y:S01]  /*957b0*/  @P5 STG.E [R166.64], R179 ;  /* 0x000000b3a6005986 */ /* 0x0009e2000c101904 */
[----:B-1----:R-:W-:-:S04]  /*957c0*/  IMAD.WIDE R170, R0, 0x4, R2 ;  /* 0x0000000400aa7825 */ /* 0x002fc800078e0202 */
[C---:B----4-:R-:W-:Y:S01]  /*957d0*/  IMAD.WIDE R166, R172.reuse, 0x4, R164 ;  /* 0x00000004aca67825 */ /* 0x050fe200078e02a4 */
[----:B------:R-:W4:Y:S04]  /*957e0*/  LDL.LU R179, [R1+0x2a0] ;  /* 0x0002a00001b37983 */ /* 0x000f280000300800 */
[----:B------:R1:W-:Y:S04]  /*957f0*/  @P4 STG.E [R170.64], R247 ;  /* 0x000000f7aa004986 */ /* 0x0003e8000c101904 */
[----:B------:R1:W-:Y:S04]  /*95800*/  @P2 STG.E [R166.64], R245 ;  /* 0x000000f5a6002986 */ /* 0x0003e8000c101904 */
[----:B-1----:R-:W4:Y:S04]  /*95810*/  LDL.LU R247, [R1+0xc24] ;  /* 0x000c240001f77983 */ /* 0x002f280000300800 */
[----:B------:R-:W4:Y:S01]  /*95820*/  LDL.LU R245, [R1+0x534] ;  /* 0x0005340001f57983 */ /* 0x000f220000300800 */
[----:B------:R-:W-:Y:S01]  /*95830*/  ISETP.LT.AND P3, PT, R147, c[0x0][0x178], !P1 ;  /* 0x00005e0093007a0c */ /* 0x000fe20004f61270 */
[----:B------:R-:W-:-:S12]  /*95840*/  IMAD.WIDE R168, R172, 0x4, R6 ;  /* 0x00000004aca87825 */ /* 0x000fd800078e0206 */
[----:B--2---:R1:W-:Y:S04]  /*95850*/  @P3 STG.E [R168.64], R244 ;  /* 0x000000f4a8003986 */ /* 0x0043e8000c101904 */
[----:B-1----:R-:W2:Y:S01]  /*95860*/  LDL.LU R244, [R1+0x3c4] ;  /* 0x0003c40001f47983 */ /* 0x002ea20000300800 */
[----:B------:R-:W-:Y:S02]  /*95870*/  ISETP.LT.AND P4, PT, R103, c[0x0][0x178], !P1 ;  /* 0x00005e0067007a0c */ /* 0x000fe40004f81270 */
[----:B------:R-:W-:Y:S01]  /*95880*/  ISETP.LT.AND P1, PT, R178, c[0x0][0x178], !P1 ;  /* 0x00005e00b2007a0c */ /* 0x000fe20004f21270 */
[----:B------:R-:W-:Y:S01]  /*95890*/  IMAD.WIDE R166, R172, 0x4, R4 ;  /* 0x00000004aca67825 */ /* 0x000fe200078e0204 */
[----:B------:R-:W-:Y:S02]  /*958a0*/  ISETP.LT.AND P5, PT, R146, c[0x0][0x178], !P0 ;  /* 0x00005e0092007a0c */ /* 0x000fe400047a1270 */
[----:B------:R-:W-:Y:S01]  /*958b0*/  ISETP.LT.AND P6, PT, R147, c[0x0][0x178], !P0 ;  /* 0x00005e0093007a0c */ /* 0x000fe200047c1270 */
[----:B------:R-:W-:Y:S01]  /*958c0*/  IMAD.WIDE R168, R172, 0x4, R2 ;  /* 0x00000004aca87825 */ /* 0x000fe200078e0202 */
[----:B------:R-:W-:-:S02]  /*958d0*/  ISETP.LT.AND P3, PT, R103, c[0x0][0x178], !P0 ;  /* 0x00005e0067007a0c */ /* 0x000fc40004761270 */
        /* <DEDUP_REMOVED lines=10> */
[----:B---3--:R-:W3:Y:S01]  /*95980*/  LDL.LU R246, [R1+0x2a4] ;  /* 0x0002a40001f67983 */ /* 0x008ee20000300800 */
[----:B------:R-:W-:Y:S02]  /*95990*/  ISETP.LT.AND P4, PT, R146, c[0x0][0x178], !P2 ;  /* 0x00005e0092007a0c */ /* 0x000fe40005781270 */
[----:B------:R-:W-:Y:S01]  /*959a0*/  ISETP.LT.AND P5, PT, R147, c[0x0][0x178], !P2 ;  /* 0x00005e0093007a0c */ /* 0x000fe200057a1270 */
[----:B------:R-:W3:Y:S01]  /*959b0*/  LDL.LU R248, [R1+0xc30] ;  /* 0x000c300001f87983 */ /* 0x000ee20000300800 */
[----:B------:R-:W-:-:S03]  /*959c0*/  IADD3 R168, R107, 0xa3, RZ ;  /* 0x000000a36ba87810 */ /* 0x000fc60007ffe0ff */
[----:B------:R-:W3:Y:S01]  /*959d0*/  LDL.LU R176, [R1+0x540] ;  /* 0x0005400001b07983 */ /* 0x000ee20000300800 */
[----:B------:R-:W-:-:S03]  /*959e0*/  IADD3 R174, R0, c[0x0][0x198], RZ ;  /* 0x0000660000ae7a10 */ /* 0x000fc60007ffe0ff */
[----:B------:R-:W-:Y:S01]  /*959f0*/  @P6 STG.E [R172.64], R249 ;  /* 0x000000f9ac006986 */ /* 0x000fe2000c101904 */
[----:B------:R-:W-:-:S03]  /*95a00*/  IADD3 R170, R107, 0xa2, RZ ;  /* 0x000000a26baa7810 */ /* 0x000fc60007ffe0ff */
[----:B------:R1:W-:Y:S01]  /*95a10*/  @P3 STG.E [R166.64], R177 ;  /* 0x000000b1a6003986 */ /* 0x0003e2000c101904 */
[----:B------:R-:W-:Y:S01]  /*95a20*/  ISETP.GE.AND P0, PT, R168, c[0x0][0x17c], PT ;  /* 0x00005f00a8007a0c */ /* 0x000fe20003f06270 */
[----:B------:R-:W-:Y:S01]  /*95a30*/  IMAD.WIDE R168, R174, 0x4, R164 ;  /* 0x00000004aea87825 */ /* 0x000fe200078e02a4 */
[----:B------:R-:W-:-:S03]  /*95a40*/  ISETP.GE.AND P3, PT, R170, c[0x0][0x17c], PT ;  /* 0x00005f00aa007a0c */ /* 0x000fc60003f66270 */
[----:B------:R-:W-:-:S04]  /*95a50*/  IMAD.WIDE R170, R174, 0x4, R6 ;  /* 0x00000004aeaa7825 */ /* 0x000fc800078e0206 */
[----:B-1----:R-:W-:Y:S01]  /*95a60*/  IMAD.WIDE R166, R0, 0x4, R2 ;  /* 0x0000000400a67825 */ /* 0x002fe200078e0202 */
[----:B------:R-:W3:Y:S04]  /*95a70*/  LDL.LU R177, [R1+0x3d0] ;  /* 0x0003d00001b17983 */ /* 0x000ee80000300800 */
[----:B----4-:R1:W-:Y:S04]  /*95a80*/  @P1 STG.E [R166.64], R179 ;  /* 0x000000b3a6001986 */ /* 0x0103e8000c101904 */
[----:B------:R4:W-:Y:S04]  /*95a90*/  @P4 STG.E [R168.64], R247 ;  /* 0x000000f7a8004986 */ /* 0x0009e8000c101904 */
[----:B-1----:R-:W3:Y:S04]  /*95aa0*/  LDL.LU R179, [R1+0x2b0] ;  /* 0x0002b00001b37983 */ /* 0x002ee80000300800 */
[----:B----4-:R-:W4:Y:S04]  /*95ab0*/  LDL.LU R247, [R1+0xc34] ;  /* 0x000c340001f77983 */ /* 0x010f280000300800 */
[----:B------:R1:W-:Y:S04]  /*95ac0*/  @P5 STG.E [R170.64], R245 ;  /* 0x000000f5aa005986 */ /* 0x0003e8000c101904 */
[----:B-1----:R-:W4:Y:S01]  /*95ad0*/  LDL.LU R245, [R1+0x544] ;  /* 0x0005440001f57983 */ /* 0x002f220000300800 */
        /* <DEDUP_REMOVED lines=29> */
[----:B------:R-:W-:Y:S04]  /*95cb0*/  @P3 STG.E [R166.64], R177 ;  /* 0x000000b1a6003986 */ /* 0x000fe8000c101904 */
[----:B------:R-:W3:Y:S04]  /*95cc0*/  LDL.LU R176, [R1+0xc44] ;  /* 0x000c440001b07983 */ /* 0x000ee80000300800 */
[----:B------:R1:W-:Y:S04]  /*95cd0*/  @P1 STG.E [R168.64], R179 ;  /* 0x000000b3a8001986 */ /* 0x0003e8000c101904 */
[----:B----4-:R4:W-:Y:S01]  /*95ce0*/  @P5 STG.E [R170.64], R247 ;  /* 0x000000f7aa005986 */ /* 0x0109e2000c101904 */
[----:B-1----:R-:W-:-:S03]  /*95cf0*/  IMAD.WIDE R168, R0, 0x4, R6 ;  /* 0x0000000400a87825 */ /* 0x002fc600078e0206 */
        /* <DEDUP_REMOVED lines=37> */
[C---:B---3--:R-:W-:Y:S01]  /*95f50*/  IMAD.WIDE R170, R0.reuse, 0x4, R4 ;  /* 0x0000000400aa7825 */ /* 0x048fe200078e0204 */
[----:B------:R-:W3:Y:S03]  /*95f60*/  LDL.LU R246, [R1+0xc54] ;  /* 0x000c540001f67983 */ /* 0x000ee60000300800 */
[----:B-1----:R-:W-:Y:S01]  /*95f70*/  IMAD.WIDE R166, R0, 0x4, R164 ;  /* 0x0000000400a67825 */ /* 0x002fe200078e02a4 */
[----:B------:R-:W-:Y:S04]  /*95f80*/  @P2 STG.E [R172.64], R248 ;  /* 0x000000f8ac002986 */ /* 0x000fe8000c101904 */
[----:B------:R-:W-:Y:S04]  /*95f90*/  @P5 STG.E [R166.64], R176 ;  /* 0x000000b0a6005986 */ /* 0x000fe8000c101904 */
[----:B----4-:R1:W-:Y:S04]  /*95fa0*/  @P3 STG.E [R168.64], R247 ;  /* 0x000000f7a8003986 */ /* 0x0103e8000c101904 */
[----:B-1----:R-:W4:Y:S04]  /*95fb0*/  LDL.LU R247, [R1+0x574] ;  /* 0x0005740001f77983 */ /* 0x002f280000300800 */
[----:B------:R1:W-:Y:S04]  /*95fc0*/  @P1 STG.E [R170.64], R245 ;  /* 0x000000f5aa001986 */ /* 0x0003e8000c101904 */
[----:B-1----:R-:W4:Y:S01]  /*95fd0*/  LDL.LU R245, [R1+0x4c4] ;  /* 0x0004c40001f57983 */ /* 0x002f220000300800 */
        /* <DEDUP_REMOVED lines=32> */
[----:B----4-:R1:W-:Y:S04]  /*961e0*/  @P3 STG.E [R168.64], R247 ;  /* 0x000000f7a8003986 */ /* 0x0103e8000c101904 */
[----:B-1----:R-:W4:Y:S04]  /*961f0*/  LDL.LU R247, [R1+0x5b4] ;  /* 0x0005b40001f77983 */ /* 0x002f280000300800 */
[----:B------:R1:W-:Y:S04]  /*96200*/  @P4 STG.E [R166.64], R245 ;  /* 0x000000f5a6004986 */ /* 0x0003e8000c101904 */
[----:B-1----:R-:W4:Y:S01]  /*96210*/  LDL.LU R245, [R1+0x4f4] ;  /* 0x0004f40001f57983 */ /* 0x002f220000300800 */
        /* <DEDUP_REMOVED lines=34> */
[----:B----4-:R1:W-:Y:S04]  /*96440*/  @P6 STG.E [R168.64], R247 ;  /* 0x000000f7a8006986 */ /* 0x0103e8000c101904 */
[----:B-1----:R-:W3:Y:S04]  /*96450*/  LDL.LU R247, [R1+0x4d0] ;  /* 0x0004d00001f77983 */ /* 0x002ee80000300800 */
[----:B------:R1:W-:Y:S04]  /*96460*/  @P4 STG.E [R170.64], R245 ;  /* 0x000000f5aa004986 */ /* 0x0003e8000c101904 */
[----:B-1----:R-:W4:Y:S04]  /*96470*/  LDL.LU R245, [R1+0xca4] ;  /* 0x000ca40001f57983 */ /* 0x002f280000300800 */
[----:B------:R-:W4:Y:S04]  /*96480*/  LDL.LU R249, [R1+0xc64] ;  /* 0x000c640001f97983 */ /* 0x000f280000300800 */
[----:B------:R-:W4:Y:S01]  /*96490*/  LDL.LU R246, [R1+0x5a4] ;  /* 0x0005a40001f67983 */ /* 0x000f220000300800 */
        /* <DEDUP_REMOVED lines=31> */
[----:B---3--:R1:W-:Y:S04]  /*96690*/  @P5 STG.E [R170.64], R247 ;  /* 0x000000f7aa005986 */ /* 0x0083e8000c101904 */
[----:B-1----:R-:W3:Y:S04]  /*966a0*/  LDL.LU R247, [R1+0xcc4] ;  /* 0x000cc40001f77983 */ /* 0x002ee80000300800 */
[----:B----4-:R1:W-:Y:S04]  /*966b0*/  @P1 STG.E [R166.64], R245 ;  /* 0x000000f5a6001986 */ /* 0x0103e8000c101904 */
[----:B------:R-:W-:Y:S04]  /*966c0*/  @P3 STG.E [R168.64], R249 ;  /* 0x000000f9a8003986 */ /* 0x000fe8000c101904 */
[----:B-1----:R-:W4:Y:S01]  /*966d0*/  LDL.LU R245, [R1+0xc94] ;  /* 0x000c940001f57983 */ /* 0x002f220000300800 */
[----:B------:R-:W-:-:S05]  /*966e0*/  IMAD.WIDE R166, R0, 0x4, R4 ;  /* 0x0000000400a67825 */ /* 0x000fca00078e0204 */
[----:B------:R1:W-:Y:S04]  /*966f0*/  @P6 STG.E [R166.64], R246 ;  /* 0x000000f6a6006986 */ /* 0x0003e8000c101904 */
[----:B-1----:R-:W4:Y:S01]  /*96700*/  LDL.LU R246, [R1+0x674] ;  /* 0x0006740001f67983 */ /* 0x002f220000300800 */
        /* <DEDUP_REMOVED lines=28> */
[----:B---3--:R1:W-:Y:S04]  /*968d0*/  @P5 STG.E [R168.64], R247 ;  /* 0x000000f7a8005986 */ /* 0x0083e8000c101904 */
[----:B-1----:R-:W3:Y:S04]  /*968e0*/  LDL.LU R247, [R1+0xcb4] ;  /* 0x000cb40001f77983 */ /* 0x002ee80000300800 */
[----:B----4-:R1:W-:Y:S01]  /*968f0*/  @P6 STG.E [R166.64], R245 ;  /* 0x000000f5a6006986 */ /* 0x0103e2000c101904 */
[----:B------:R-:W-:-:S04]  /*96900*/  IMAD.WIDE R168, R0, 0x4, R2 ;  /* 0x0000000400a87825 */ /* 0x000fc800078e0202 */
[----:B-1----:R-:W-:Y:S01]  /*96910*/  IMAD.WIDE R166, R0, 0x4, R4 ;  /* 0x0000000400a67825 */ /* 0x002fe200078e0204 */
[----:B------:R-:W4:Y:S04]  /*96920*/  LDL.LU R245, [R1+0xc84] ;  /* 0x000c840001f57983 */ /* 0x000f280000300800 */
        /* <DEDUP_REMOVED lines=380> */
[----:B----4-:R1:W-:Y:S04]  /*980f0*/  @P5 STG.E [R168.64], R245 ;  /* 0x000000f5a8005986 */ /* 0x0103e8000c101904 */
[----:B------:R-:W4:Y:S04]  /*98100*/  LDL.LU R176, [R1+0xd24] ;  /* 0x000d240001b07983 */ /* 0x000f280000300800 */
        /* <DEDUP_REMOVED lines=35> */
[----:B----4-:R-:W-:Y:S01]  /*98340*/  @P3 STG.E [R166.64], R176 ;  /* 0x000000b0a6003986 */ /* 0x010fe2000c101904 */
[----:B-1----:R-:W-:-:S03]  /*98350*/  IMAD.WIDE R168, R172, 0x4, R4 ;  /* 0x00000004aca87825 */ /* 0x002fc600078e0204 */
[----:B------:R-:W3:Y:S04]  /*98360*/  LDL.LU R247, [R1+0x1134] ;  /* 0x0011340001f77983 */ /* 0x000ee80000300800 */
[----:B------:R-:W-:Y:S04]  /*98370*/  @P6 STG.E [R168.64], R245 ;  /* 0x000000f5a8006986 */ /* 0x000fe8000c101904 */
        /* <DEDUP_REMOVED lines=1036> */
[----:B------:R-:W-:-:S02]  /*9c440*/  ISETP.LT.AND P5, PT, R146, c[0x0][0x178], !P2 ;  /* 0x00005e0092007a0c */ /* 0x000fc400057a1270 */
[----:B------:R-:W-:Y:S01]  /*9c450*/  ISETP.LT.AND P4, PT, R147, c[0x0][0x178], !P2 ;  /* 0x00005e0093007a0c */ /* 0x000fe20005781270 */
[----:B------:R-:W3:Y:S01]  /*9c460*/  LDL.LU R179, [R1+0x1438] ;  /* 0x0014380001b37983 */ /* 0x000ee20000300800 */
[----:B------:R-:W-:-:S03]  /*9c470*/  ISETP.LT.AND P1, PT, R103, c[0x0][0x178], !P2 ;  /* 0x00005e0067007a0c */ /* 0x000fc60005721270 */
[----:B------:R-:W3:Y:S04]  /*9c480*/  LDL.LU R247, [R1+0x18dc] ;  /* 0x0018dc0001f77983 */ /* 0x000ee80000300800 */
        /* <DEDUP_REMOVED lines=439> */
[----:B------:R1:W-:Y:S01]  /*9e000*/  @P2 STG.E [R166.64], R246 ;  /* 0x000000f6a6002986 */ /* 0x0003e2000c101904 */
[----:B------:R-:W-:-:S03]  /*9e010*/  ISETP.LT.AND P1, PT, R178, c[0x0][0x178], !P1 ;  /* 0x00005e00b2007a0c */ /* 0x000fc60004f21270 */
[----:B-1----:R-:W3:Y:S10]  /*9e020*/  LDL.LU R167, [R1+0x1918] ;  /* 0x0019180001a77983 */ /* 0x002ef40000300800 */
        /* <DEDUP_REMOVED lines=25> */
[----:B------:R-:W-:Y:S01]  /*9e1c0*/  ISETP.LT.AND P2, PT, R178, c[0x0][0x178], !P2 ;  /* 0x00005e00b2007a0c */ /* 0x000fe20005741270 */
[----:B------:R-:W-:-:S04]  /*9e1d0*/  IMAD.WIDE R168, R0, 0x4, R164 ;  /* 0x0000000400a87825 */ /* 0x000fc800078e02a4 */
[----:B------:R-:W-:-:S04]  /*9e1e0*/  IMAD.WIDE R170, R0, 0x4, R6 ;  /* 0x0000000400aa7825 */ /* 0x000fc800078e0206 */
[----:B-1----:R-:W-:-:S04]  /*9e1f0*/  IMAD.WIDE R166, R174, 0x4, R2 ;  /* 0x00000004aea67825 */ /* 0x002fc800078e0202 */
        /* <DEDUP_REMOVED lines=26> */
[----:B------:R-:W-:-:S04]  /*9e3a0*/  IMAD.WIDE R168, R174, 0x4, R4 ;  /* 0x00000004aea87825 */ /* 0x000fc800078e0204 */
[----:B------:R-:W-:Y:S01]  /*9e3b0*/  IMAD.WIDE R166, R174, 0x4, R2 ;  /* 0x00000004aea67825 */ /* 0x000fe200078e0202 */
[----:B------:R-:W-:Y:S03]  /*9e3c0*/  @P1 STG.E [R170.64], R249 ;  /* 0x000000f9aa001986 */ /* 0x000fe6000c101904 */
[----:B-1----:R-:W-:Y:S01]  /*9e3d0*/  IMAD.WIDE R172, R0, 0x4, R164 ;  /* 0x0000000400ac7825 */ /* 0x002fe200078e02a4 */
[----:B------:R1:W-:Y:S01]  /*9e3e0*/  @P5 STG.E [R168.64], R177 ;  /* 0x000000b1a8005986 */ /* 0x0003e2000c101904 */
[----:B------:R-:W-:-:S03]  /*9e3f0*/  ISETP.LT.AND P3, PT, R147, c[0x0][0x178], !P0 ;  /* 0x00005e0093007a0c */ /* 0x000fc60004761270 */
[----:B------:R1:W-:Y:S04]  /*9e400*/  @P6 STG.E [R166.64], R179 ;  /* 0x000000b3a6006986 */ /* 0x0003e8000c101904 */
[----:B------:R1:W-:Y:S01]  /*9e410*/  @P2 STG.E [R172.64], R246 ;  /* 0x000000f6ac002986 */ /* 0x0003e2000c101904 */
[----:B------:R-:W-:Y:S02]  /*9e420*/  ISETP.LT.AND P2, PT, R103, c[0x0][0x178], !P0 ;  /* 0x00005e0067007a0c */ /* 0x000fe40004741270 */
[----:B------:R-:W-:Y:S01]  /*9e430*/  ISETP.LT.AND P0, PT, R178, c[0x0][0x178], !P0 ;  /* 0x00005e00b2007a0c */ /* 0x000fe20004701270 */
[----:B-1----:R-:W2:Y:S01]  /*9e440*/  LDL.LU R177, [R1+0x12d8] ;  /* 0x0012d80001b17983 */ /* 0x002ea20000300800 */
[----:B------:R-:W-:Y:S01]  /*9e450*/  IADD3 R166, R107, 0x117, RZ ;  /* 0x000001176ba67810 */ /* 0x000fe20007ffe0ff */
[----:B------:R-:W-:-:S02]  /*9e460*/  IMAD.WIDE R168, R0, 0x4, R6 ;  /* 0x0000000400a87825 */ /* 0x000fc400078e0206 */
[----:B------:R-:W2:Y:S01]  /*9e470*/  LDL.LU R179, [R1+0xf48] ;  /* 0x000f480001b37983 */ /* 0x000ea20000300800 */
[----:B------:R-:W-:Y:S01]  /*9e480*/  ISETP.GE.AND P1, PT, R166, c[0x0][0x17c], PT ;  /* 0x00005f00a6007a0c */ /* 0x000fe20003f26270 */
[C---:B------:R-:W-:Y:S02]  /*9e490*/  IMAD.WIDE R166, R0.reuse, 0x4, R4 ;  /* 0x0000000400a67825 */ /* 0x040fe400078e0204 */
[----:B------:R-:W2:Y:S02]  /*9e4a0*/  LDL.LU R246, [R1+0x194c] ;  /* 0x00194c0001f67983 */ /* 0x000ea40000300800 */
[----:B------:R-:W-:Y:S02]  /*9e4b0*/  IMAD.WIDE R170, R0, 0x4, R2 ;  /* 0x0000000400aa7825 */ /* 0x000fe400078e0202 */
[----:B---3--:R1:W-:Y:S04]  /*9e4c0*/  @P3 STG.E [R168.64], R247 ;  /* 0x000000f7a8003986 */ /* 0x0083e8000c101904 */
[----:B----4-:R3:W-:Y:S04]  /*9e4d0*/  @P2 STG.E [R166.64], R245 ;  /* 0x000000f5a6002986 */ /* 0x0107e8000c101904 */
[----:B-1----:R-:W4:Y:S04]  /*9e4e0*/  LDL.LU R247, [R1+0x18fc] ;  /* 0x0018fc0001f77983 */ /* 0x002f280000300800 */
[----:B---3--:R-:W3:Y:S04]  /*9e4f0*/  LDL.LU R245, [R1+0x12dc] ;  /* 0x0012dc0001f57983 */ /* 0x008ee80000300800 */
[----:B--2---:R1:W-:Y:S04]  /*9e500*/  @P0 STG.E [R170.64], R244 ;  /* 0x000000f4aa000986 */ /* 0x0043e8000c101904 */
[----:B-1----:R-:W2:Y:S01]  /*9e510*/  LDL.LU R244, [R1+0xf4c] ;  /* 0x000f4c0001f47983 */ /* 0x002ea20000300800 */
[----:B------:R-:W-:-:S02]  /*9e520*/  ISETP.LT.AND P6, PT, R146, c[0x0][0x178], !P4 ;  /* 0x00005e0092007a0c */ /* 0x000fc400067c1270 */
[----:B------:R-:W-:Y:S01]  /*9e530*/  ISETP.LT.AND P5, PT, R147, c[0x0][0x178], !P4 ;  /* 0x00005e0093007a0c */ /* 0x000fe200067a1270 */
[----:B------:R-:W2:Y:S01]  /*9e540*/  LDL.LU R251, [R1+0x1a88] ;  /* 0x001a880001fb7983 */ /* 0x000ea20000300800 */
[----:B------:R-:W-:-:S03]  /*9e550*/  IADD3 R174, R0, c[0x0][0x198], RZ ;  /* 0x0000660000ae7a10 */ /* 0x000fc60007ffe0ff */
[----:B------:R-:W2:Y:S02]  /*9e560*/  LDL.LU R250, [R1+0x1938] ;  /* 0x0019380001fa7983 */ /* 0x000ea40000300800 */
[----:B------:R-:W-:-:S04]  /*9e570*/  IMAD.WIDE R172, R174, 0x4, R164 ;  /* 0x00000004aeac7825 */ /* 0x000fc800078e02a4 */
[----:B------:R-:W-:Y:S01]  /*9e580*/  IMAD.WIDE R168, R174, 0x4, R6 ;  /* 0x00000004aea87825 */ /* 0x000fe200078e0206 */
[----:B------:R1:W-:Y:S01]  /*9e590*/  @P6 STG.E [R172.64], R248 ;  /* 0x000000f8ac006986 */ /* 0x0003e2000c101904 */
[----:B------:R-:W-:Y:S02]  /*9e5a0*/  ISETP.LT.AND P6, PT, R103, c[0x0][0x178], !P4 ;  /* 0x00005e0067007a0c */ /* 0x000fe400067c1270 */
[----:B------:R-:W-:Y:S01]  /*9e5b0*/  ISETP.LT.AND P4, PT, R178, c[0x0][0x178], !P4 ;  /* 0x00005e00b2007a0c */ /* 0x000fe20006781270 */
[----:B------:R1:W-:Y:S01]  /*9e5c0*/  @P5 STG.E [R168.64], R176 ;  /* 0x000000b0a8005986 */ /* 0x0003e2000c101904 */
[----:B------:R-:W-:Y:S02]  /*9e5d0*/  ISETP.LT.AND P5, PT, R146, c[0x0][0x178], !P1 ;  /* 0x00005e0092007a0c */ /* 0x000fe40004fa1270 */
[C---:B------:R-:W-:Y:S02]  /*9e5e0*/  IADD3 R0, R174.reuse, c[0x0][0x198], RZ ;  /* 0x00006600ae007a10 */ /* 0x040fe40007ffe0ff */
[----:B------:R-:W-:Y:S01]  /*9e5f0*/  ISETP.LT.AND P3, PT, R147, c[0x0][0x178], !P1 ;  /* 0x00005e0093007a0c */ /* 0x000fe20004f61270 */
[----:B------:R-:W-:Y:S01]  /*9e600*/  IMAD.WIDE R166, R174, 0x4, R4 ;  /* 0x00000004aea67825 */ /* 0x000fe200078e0204 */
[----:B------:R-:W-:Y:S01]  /*9e610*/  ISETP.LT.AND P0, PT, R103, c[0x0][0x178], !P1 ;  /* 0x00005e0067007a0c */ /* 0x000fe20004f01270 */
[----:B-1----:R-:W2:Y:S02]  /*9e620*/  LDL.LU R248, [R1+0x1408] ;  /* 0x0014080001f87983 */ /* 0x002ea40000300800 */
[----:B------:R-:W-:-:S04]  /*9e630*/  IMAD.WIDE R170, R0, 0x4, R164 ;  /* 0x0000000400aa7825 */ /* 0x000fc800078e02a4 */
[----:B------:R-:W-:Y:S01]  /*9e640*/  IMAD.WIDE R168, R174, 0x4, R2 ;  /* 0x00000004aea87825 */ /* 0x000fe200078e0202 */
[----:B------:R1:W-:Y:S01]  /*9e650*/  @P6 STG.E [R166.64], R177 ;  /* 0x000000b1a6006986 */ /* 0x0003e2000c101904 */
[----:B------:R-:W-:-:S03]  /*9e660*/  ISETP.LT.AND P1, PT, R178, c[0x0][0x178], !P1 ;  /* 0x00005e00b2007a0c */ /* 0x000fc60004f21270 */
[----:B------:R1:W-:Y:S04]  /*9e670*/  @P4 STG.E [R168.64], R179 ;  /* 0x000000b3a8004986 */ /* 0x0003e8000c101904 */
[----:B------:R1:W-:Y:S02]  /*9e680*/  @P5 STG.E [R170.64], R246 ;  /* 0x000000f6aa005986 */ /* 0x0003e4000c101904 */
[C---:B-1----:R-:W-:Y:S02]  /*9e690*/  IMAD.WIDE R166, R0.reuse, 0x4, R6 ;  /* 0x0000000400a67825 */ /* 0x042fe400078e0206 */
[----:B------:R-:W2:Y:S02]  /*9e6a0*/  LDL.LU R177, [R1+0x1078] ;  /* 0x0010780001b17983 */ /* 0x000ea40000300800 */
[----:B------:R-:W-:-:S02]  /*9e6b0*/  IMAD.WIDE R168, R0, 0x4, R4 ;  /* 0x0000000400a87825 */ /* 0x000fc400078e0204 */
[----:B------:R-:W2:Y:S04]  /*9e6c0*/  LDL.LU R246, [R1+0x1a8c] ;  /* 0x001a8c0001f67983 */ /* 0x000ea80000300800 */
[----:B----4-:R1:W-:Y:S04]  /*9e6d0*/  @P3 STG.E [R166.64], R247 ;  /* 0x000000f7a6003986 */ /* 0x0103e8000c101904 */
[----:B---3--:R3:W-:Y:S01]  /*9e6e0*/  @P0 STG.E [R168.64], R245 ;  /* 0x000000f5a8000986 */ /* 0x0087e2000c101904 */
[----:B-1----:R-:W-:-:S03]  /*9e6f0*/  IMAD.WIDE R166, R0, 0x4, R2 ;  /* 0x0000000400a67825 */ /* 0x002fc600078e0202 */
[----:B---3--:R-:W3:Y:S04]  /*9e700*/  LDL.LU R245, [R1+0x193c] ;  /* 0x00193c0001f57983 */ /* 0x008ee80000300800 */
[----:B------:R-:W4:Y:S04]  /*9e710*/  LDL.LU R247, [R1+0x140c] ;  /* 0x00140c0001f77983 */ /* 0x000f280000300800 */
        /* <DEDUP_REMOVED lines=32> */
[C---:B------:R-:W-:Y:S01]  /*9e920*/  IMAD.WIDE R168, R0.reuse, 0x4, R6 ;  /* 0x0000000400a87825 */ /* 0x040fe200078e0206 */
[----:B------:R1:W-:Y:S03]  /*9e930*/  @P5 STG.E [R166.64], R246 ;  /* 0x000000f6a6005986 */ /* 0x0003e6000c101904 */
[C---:B------:R-:W-:Y:S01]  /*9e940*/  IMAD.WIDE R170, R0.reuse, 0x4, R4 ;  /* 0x0000000400aa7825 */ /* 0x040fe200078e0204 */
[----:B-1----:R-:W2:Y:S03]  /*9e950*/  LDL.LU R246, [R1+0x10b8] ;  /* 0x0010b80001f67983 */ /* 0x002ea60000300800 */
[----:B------:R-:W-:Y:S01]  /*9e960*/  IMAD.WIDE R166, R0, 0x4, R2 ;  /* 0x0000000400a67825 */ /* 0x000fe200078e0202 */
[----:B---3--:R1:W-:Y:S04]  /*9e970*/  @P1 STG.E [R168.64], R245 ;  /* 0x000000f5a8001986 */ /* 0x0083e8000c101904 */
[----:B----4-:R3:W-:Y:S04]  /*9e980*/  @P4 STG.E [R170.64], R247 ;  /* 0x000000f7aa004986 */ /* 0x0107e8000c101904 */
[----:B-1----:R-:W4:Y:S04]  /*9e990*/  LDL.LU R245, [R1+0x1a9c] ;  /* 0x001a9c0001f57983 */ /* 0x002f280000300800 */
[----:B------:R-:W4:Y:S04]  /*9e9a0*/  LDL.LU R177, [R1+0x197c] ;  /* 0x00197c0001b17983 */ /* 0x000f280000300800 */
[----:B---3--:R-:W3:Y:S04]  /*9e9b0*/  LDL.LU R247, [R1+0x159c] ;  /* 0x00159c0001f77983 */ /* 0x008ee80000300800 */
        /* <DEDUP_REMOVED lines=29> */
[----:B------:R1:W-:Y:S02]  /*9eb90*/  @P2 STG.E [R168.64], R246 ;  /* 0x000000f6a8002986 */ /* 0x0003e4000c101904 */
[C---:B-1----:R-:W-:Y:S02]  /*9eba0*/  IMAD.WIDE R168, R0.reuse, 0x4, R4 ;  /* 0x0000000400a87825 */ /* 0x042fe400078e0204 */
[----:B------:R-:W2:Y:S04]  /*9ebb0*/  LDL.LU R246, [R1+0x1abc] ;  /* 0x001abc0001f67983 */ /* 0x000ea80000300800 */
[----:B----4-:R1:W-:Y:S04]  /*9ebc0*/  @P6 STG.E [R166.64], R245 ;  /* 0x000000f5a6006986 */ /* 0x0103e8000c101904 */
[----:B------:R-:W-:Y:S04]  /*9ebd0*/  @P3 STG.E [R170.64], R177 ;  /* 0x000000b1aa003986 */ /* 0x000fe8000c101904 */
[----:B---3--:R3:W-:Y:S04]  /*9ebe0*/  @P5 STG.E [R168.64], R247 ;  /* 0x000000f7a8005986 */ /* 0x0087e8000c101904 */
[----:B-1----:R-:W4:Y:S01]  /*9ebf0*/  LDL.LU R245, [R1+0x1a6c] ;  /* 0x001a6c0001f57983 */ /* 0x002f220000300800 */
[----:B------:R-:W-:-:S03]  /*9ec00*/  IMAD.WIDE R166, R0, 0x4, R2 ;  /* 0x0000000400a67825 */ /* 0x000fc600078e0202 */
[----:B---3--:R-:W3:Y:S04]  /*9ec10*/  LDL.LU R247, [R1+0x195c] ;  /* 0x00195c0001f77983 */ /* 0x008ee80000300800 */
[----:B--2---:R1:W-:Y:S04]  /*9ec20*/  @P4 STG.E [R166.64], R244 ;  /* 0x000000f4a6004986 */ /* 0x0043e8000c101904 */
[----:B-1----:R-:W2:Y:S01]  /*9ec30*/  LDL.LU R244, [R1+0x141c] ;  /* 0x00141c0001f47983 */ /* 0x002ea20000300800 */
[----:B------:R-:W-:Y:S02]  /*9ec40*/  ISETP.LT.AND P2, PT, R146, c[0x0][0x178], !P1 ;  /* 0x00005e0092007a0c */ /* 0x000fe40004f41270 */
[----:B------:R-:W-:Y:S01]  /*9ec50*/  ISETP.LT.AND P3, PT, R147, c[0x0][0x178], !P1 ;  /* 0x00005e0093007a0c */ /* 0x000fe20004f61270 */
[----:B------:R-:W2:Y:S01]  /*9ec60*/  LDL.LU R251, [R1+0x1ac8] ;  /* 0x001ac80001fb7983 */ /* 0x000ea20000300800 */
[----:B------:R-:W-:-:S02]  /*9ec70*/  IADD3 R170, R0, c[0x0][0x198], RZ ;  /* 0x0000660000aa7a10 */ /* 0x000fc40007ffe0ff */
[----:B------:R-:W-:Y:S01]  /*9ec80*/  ISETP.LT.AND P4, PT, R103, c[0x0][0x178], !P1 ;  /* 0x00005e0067007a0c */ /* 0x000fe20004f81270 */
[----:B------:R-:W2:Y:S01]  /*9ec90*/  LDL.LU R249, [R1+0x1aa8] ;  /* 0x001aa80001f97983 */ /* 0x000ea20000300800 */
[----:B------:R-:W-:Y:S01]  /*9eca0*/  ISETP.LT.AND P1, PT, R178, c[0x0][0x178], !P1 ;  /* 0x00005e00b2007a0c */ /* 0x000fe20004f21270 */
[----:B------:R-:W-:Y:S01]  /*9ecb0*/  IMAD.WIDE R166, R170, 0x4, R164 ;  /* 0x00000004aaa67825 */ /* 0x000fe200078e02a4 */
[----:B------:R-:W-:Y:S01]  /*9ecc0*/  ISETP.LT.AND P5, PT, R146, c[0x0][0x178], !P0 ;  /* 0x00005e0092007a0c */ /* 0x000fe200047a1270 */
[----:B------:R-:W2:Y:S02]  /*9ecd0*/  LDL.LU R177, [R1+0x1a78] ;  /* 0x001a780001b17983 */ /* 0x000ea40000300800 */
[C---:B------:R-:W-:Y:S01]  /*9ece0*/  IMAD.WIDE R168, R170.reuse, 0x4, R6 ;  /* 0x00000004aaa87825 */ /* 0x040fe200078e0206 */
[----:B------:R-:W-:Y:S01]  /*9ecf0*/  IADD3 R171, R107, 0x11e, RZ ;  /* 0x0000011e6bab7810 */ /* 0x000fe20007ffe0ff */
[----:B------:R1:W-:Y:S01]  /*9ed00*/  @P2 STG.E [R166.64], R250 ;  /* 0x000000faa6002986 */ /* 0x0003e2000c101904 */
[----:B------:R-:W-:-:S02]  /*9ed10*/  IADD3 R0, R170, c[0x0][0x198], RZ ;  /* 0x00006600aa007a10 */ /* 0x000fc40007ffe0ff */
[----:B------:R-:W-:Y:S01]  /*9ed20*/  ISETP.LT.AND P6, PT, R147, c[0x0][0x178], !P0 ;  /* 0x00005e0093007a0c */ /* 0x000fe200047c1270 */
[----:B------:R1:W-:Y:S01]  /*9ed30*/  @P3 STG.E [R168.64], R248 ;  /* 0x000000f8a8003986 */ /* 0x0003e2000c101904 */
[----:B------:R-:W-:Y:S02]  /*9ed40*/  ISETP.LT.AND P3, PT, R103, c[0x0][0x178], !P0 ;  /* 0x00005e0067007a0c */ /* 0x000fe40004761270 */
[----:B------:R-:W-:Y:S01]  /*9ed50*/  ISETP.GE.AND P2, PT, R171, c[0x0][0x17c], PT ;  /* 0x00005f00ab007a0c */ /* 0x000fe20003f46270 */
[----:B-1----:R-:W-:-:S04]  /*9ed60*/  IMAD.WIDE R166, R170, 0x4, R4 ;  /* 0x00000004aaa67825 */ /* 0x002fc800078e0204 */
[----:B------:R-:W-:Y:S01]  /*9ed70*/  IMAD.WIDE R168, R170, 0x4, R2 ;  /* 0x00000004aaa87825 */ /* 0x000fe200078e0202 */
[----:B------:R1:W-:Y:S03]  /*9ed80*/  @P4 STG.E [R166.64], R176 ;  /* 0x000000b0a6004986 */ /* 0x0003e6000c101904 */
[----:B------:R-:W-:Y:S01]  /*9ed90*/  IMAD.WIDE R170, R0, 0x4, R164 ;  /* 0x0000000400aa7825 */ /* 0x000fe200078e02a4 */
[----:B------:R1:W-:Y:S01]  /*9eda0*/  @P1 STG.E [R168.64], R179 ;  /* 0x000000b3a8001986 */ /* 0x0003e2000c101904 */
[----:B------:R-:W-:Y:S02]  /*9edb0*/  ISETP.LT.AND P1, PT, R178, c[0x0][0x178], !P0 ;  /* 0x00005e00b2007a0c */ /* 0x000fe40004721270 */
[----:B------:R-:W-:-:S04]  /*9edc0*/  IMAD.WIDE R172, R0, 0x4, R6 ;  /* 0x0000000400ac7825 */ /* 0x000fc800078e0206 */
[C---:B-1----:R-:W-:Y:S01]  /*9edd0*/  IMAD.WIDE R166, R0.reuse, 0x4, R4 ;  /* 0x0000000400a67825 */ /* 0x042fe200078e0204 */
[----:B------:R-:W2:Y:S04]  /*9ede0*/  LDL.LU R179, [R1+0x15a8] ;  /* 0x0015a80001b37983 */ /* 0x000ea80000300800 */
[----:B------:R1:W-:Y:S04]  /*9edf0*/  @P5 STG.E [R170.64], R246 ;  /* 0x000000f6aa005986 */ /* 0x0003e8000c101904 */
[----:B-1----:R-:W2:Y:S04]  /*9ee00*/  LDL.LU R246, [R1+0x1acc] ;  /* 0x001acc0001f67983 */ /* 0x002ea80000300800 */
[----:B----4-:R1:W-:Y:S04]  /*9ee10*/  @P6 STG.E [R172.64], R245 ;  /* 0x000000f5ac006986 */ /* 0x0103e8000c101904 */
[----:B---3--:R3:W-:Y:S04]  /*9ee20*/  @P3 STG.E [R166.64], R247 ;  /* 0x000000f7a6003986 */ /* 0x0087e8000c101904 */
[----:B-1----:R-:W4:Y:S01]  /*9ee30*/  LDL.LU R245, [R1+0x1aac] ;  /* 0x001aac0001f57983 */ /* 0x002f220000300800 */
[----:B---3--:R-:W-:-:S03]  /*9ee40*/  IMAD.WIDE R166, R0, 0x4, R2 ;  /* 0x0000000400a67825 */ /* 0x008fc600078e0202 */
        /* <DEDUP_REMOVED lines=20> */
[----:B------:R-:W-:Y:S04]  /*9ef90*/  @P5 STG.E [R170.64], R249 ;  /* 0x000000f9aa005986 */ /* 0x000fe8000c101904 */
[----:B------:R1:W-:Y:S01]  /*9efa0*/  @P6 STG.E [R172.64], R177 ;  /* 0x000000b1ac006986 */ /* 0x0003e2000c101904 */
[----:B------:R-:W-:Y:S01]  /*9efb0*/  ISETP.LT.AND P6, PT, R147, c[0x0][0x178], !P3 ;  /* 0x00005e0093007a0c */ /* 0x000fe20005fc1270 */
[----:B------:R-:W-:Y:S01]  /*9efc0*/  IMAD.WIDE R166, R174, 0x4, R2 ;  /* 0x00000004aea67825 */ /* 0x000fe200078e0202 */
[----:B------:R-:W-:-:S02]  /*9efd0*/  ISETP.LT.AND P1, PT, R178, c[0x0][0x178], !P3 ;  /* 0x00005e00b2007a0c */ /* 0x000fc40005f21270 */
[----:B-1----:R-:W-:Y:S02]  /*9efe0*/  IADD3 R172, R174, c[0x0][0x198], RZ ;  /* 0x00006600aeac7a10 */ /* 0x002fe40007ffe0ff */
[----:B------:R1:W-:Y:S01]  /*9eff0*/  @P2 STG.E [R166.64], R179 ;  /* 0x000000b3a6002986 */ /* 0x0003e2000c101904 */
[----:B------:R-:W-:Y:S02]  /*9f000*/  ISETP.LT.AND P3, PT, R103, c[0x0][0x178], !P3 ;  /* 0x00005e0067007a0c */ /* 0x000fe40005f61270 */
[C---:B------:R-:W-:Y:S01]  /*9f010*/  IMAD.WIDE R168, R172.reuse, 0x4, R164 ;  /* 0x00000004aca87825 */ /* 0x040fe200078e02a4 */
[----:B------:R-:W2:Y:S03]  /*9f020*/  LDL.LU R177, [R1+0xe20] ;  /* 0x000e200001b17983 */ /* 0x000ea60000300800 */
[C---:B------:R-:W-:Y:S01]  /*9f030*/  IMAD.WIDE R170, R172.reuse, 0x4, R6 ;  /* 0x00000004acaa7825 */ /* 0x040fe200078e0206 */
[----:B------:R1:W-:Y:S03]  /*9f040*/  @P4 STG.E [R168.64], R246 ;  /* 0x000000f6a8004986 */ /* 0x0003e6000c101904 */
[C---:B-1----:R-:W-:Y:S01]  /*9f050*/  IMAD.WIDE R166, R172.reuse, 0x4, R4 ;  /* 0x00000004aca67825 */ /* 0x042fe200078e0204 */
[----:B------:R-:W2:Y:S03]  /*9f060*/  LDL.LU R246, [R1+0x1ad4] ;  /* 0x001ad40001f67983 */ /* 0x000ea60000300800 */
[----:B------:R-:W-:Y:S01]  /*9f070*/  IMAD.WIDE R168, R172, 0x4, R2 ;  /* 0x00000004aca87825 */ /* 0x000fe200078e0202 */
[----:B----4-:R1:W-:Y:S04]  /*9f080*/  @P6 STG.E [R170.64], R245 ;  /* 0x000000f5aa006986 */ /* 0x0103e8000c101904 */
[----:B-1----:R-:W4:Y:S04]  /*9f090*/  LDL.LU R245, [R1+0x16b4] ;  /* 0x0016b40001f57983 */ /* 0x002f280000300800 */
[----:B---3--:R-:W-:Y:S04]  /*9f0a0*/  @P3 STG.E [R166.64], R247 ;  /* 0x000000f7a6003986 */ /* 0x008fe8000c101904 */
[----:B--2---:R1:W-:Y:S04]  /*9f0b0*/  @P1 STG.E [R168.64], R244 ;  /* 0x000000f4a8001986 */ /* 0x0043e8000c101904 */
[----:B-1----:R-:W2:Y:S01]  /*9f0c0*/  LDL.LU R244, [R1+0xfe4] ;  /* 0x000fe40001f47983 */ /* 0x002ea20000300800 */
[----:B------:R-:W-:-:S02]  /*9f0d0*/  IADD3 R0, R107, 0x121, RZ ;  /* 0x000001216b007810 */ /* 0x000fc40007ffe0ff */
[----:B------:R-:W-:Y:S01]  /*9f0e0*/  ISETP.LT.AND P5, PT, R146, c[0x0][0x178], !P0 ;  /* 0x00005e0092007a0c */ /* 0x000fe200047a1270 */
[----:B------:R-:W3:Y:S01]  /*9f0f0*/  LDL.LU R179, [R1+0xe24] ;  /* 0x000e240001b37983 */ /* 0x000ee20000300800 */
[----:B------:R-:W-:Y:S02]  /*9f100*/  ISETP.LT.AND P6, PT, R147, c[0x0][0x178], !P0 ;  /* 0x00005e0093007a0c */ /* 0x000fe400047c1270 */
[----:B------:R-:W-:Y:S01]  /*9f110*/  ISETP.GE.AND P2, PT, R0, c[0x0][0x17c], PT ;  /* 0x00005f0000007a0c */ /* 0x000fe20003f46270 */
[----:B------:R-:W3:Y:S01]  /*9f120*/  LDL.LU R247, [R1+0x1ae0] ;  /* 0x001ae00001f77983 */ /* 0x000ee20000300800 */
[----:B------:R-:W-:Y:S02]  /*9f130*/  ISETP.LT.AND P4, PT, R103, c[0x0][0x178], !P0 ;  /* 0x00005e0067007a0c */ /* 0x000fe40004781270 */
[----:B------:R-:W-:Y:S01]  /*9f140*/  IADD3 R0, R172, c[0x0][0x198], RZ ;  /* 0x00006600ac007a10 */ /* 0x000fe20007ffe0ff */
[----:B------:R-:W3:Y:S04]  /*9f150*/  LDL.LU R174, [R1+0x16c0] ;  /* 0x0016c00001ae7983 */ /* 0x000ee80000300800 */
[----:B------:R-:W-:Y:S01]  /*9f160*/  IMAD.WIDE R170, R0, 0x4, R164 ;  /* 0x0000000400aa7825 */ /* 0x000fe200078e02a4 */
[----:B------:R-:W-:Y:S01]  /*9f170*/  ISETP.LT.AND P1, PT, R178, c[0x0][0x178], !P0 ;  /* 0x00005e00b2007a0c */ /* 0x000fe20004721270 */
[----:B------:R-:W3:Y:S02]  /*9f180*/  LDL.LU R249, [R1+0xff0] ;  /* 0x000ff00001f97983 */ /* 0x000ee40000300800 */
        /* <DEDUP_REMOVED lines=8> */
[----:B-1----:R-:W-:Y:S01]  /*9f210*/  IADD3 R170, R107, 0x124, RZ ;  /* 0x000001246baa7810 */ /* 0x002fe20007ffe0ff */
[----:B------:R-:W3:Y:S01]  /*9f220*/  LDL.LU R176, [R1+0xe30] ;  /* 0x000e300001b07983 */ /* 0x000ee20000300800 */
[----:B------:R-:W-:-:S04]  /*9f230*/  IMAD.WIDE R166, R0, 0x4, R2 ;  /* 0x0000000400a67825 */ /* 0x000fc800078e0202 */
[----:B------:R-:W-:Y:S01]  /*9f240*/  IMAD.WIDE R168, R172, 0x4, R164 ;  /* 0x00000004aca87825 */ /* 0x000fe200078e02a4 */
[----:B------:R-:W-:Y:S01]  /*9f250*/  ISETP.LT.AND P6, PT, R103, c[0x0][0x178], !P2 ;  /* 0x00005e0067007a0c */ /* 0x000fe200057c1270 */
[----:B------:R-:W-:Y:S01]  /*9f260*/  @P1 STG.E [R166.64], R177 ;  /* 0x000000b1a6001986 */ /* 0x000fe2000c101904 */
[----:B------:R-:W-:Y:S01]  /*9f270*/  ISETP.GE.AND P0, PT, R170, c[0x0][0x17c], PT ;  /* 0x00005f00aa007a0c */ /* 0x000fe20003f06270 */
[C---:B------:R-:W-:Y:S02]  /*9f280*/  IMAD.WIDE R170, R172.reuse, 0x4, R6 ;  /* 0x00000004acaa7825 */ /* 0x040fe400078e0206 */
[----:B------:R1:W-:Y:S04]  /*9f290*/  @P3 STG.E [R168.64], R246 ;  /* 0x000000f6a8003986 */ /* 0x0003e8000c101904 */
[----:B-1----:R-:W3:Y:S01]  /*9f2a0*/  LDL.LU R246, [R1+0x1ae4] ;  /* 0x001ae40001f67983 */ /* 0x002ee20000300800 */
[----:B------:R-:W-:-:S03]  /*9f2b0*/  IMAD.WIDE R166, R172, 0x4, R4 ;  /* 0x00000004aca67825 */ /* 0x000fc600078e0204 */
[----:B------:R-:W3:Y:S04]  /*9f2c0*/  LDL.LU R177, [R1+0x16c4] ;  /* 0x0016c40001b17983 */ /* 0x000ee80000300800 */
[----:B----4-:R1:W-:Y:S04]  /*9f2d0*/  @P5 STG.E [R170.64], R245 ;  /* 0x000000f5aa005986 */ /* 0x0103e8000c101904 */
        /* <DEDUP_REMOVED lines=17> */
[----:B---3--:R1:W-:Y:S01]  /*9f3f0*/  @P2 STG.E [R172.64], R179 ;  /* 0x000000b3ac002986 */ /* 0x0083e2000c101904 */
[----:B------:R-:W-:Y:S01]  /*9f400*/  ISETP.GE.AND P6, PT, R168, c[0x0][0x17c], PT ;  /* 0x00005f00a8007a0c */ /* 0x000fe20003fc6270 */
[----:B------:R-:W-:-:S04]  /*9f410*/  IMAD.WIDE R168, R0, 0x4, R6 ;  /* 0x0000000400a87825 */ /* 0x000fc800078e0206 */
[----:B------:R-:W-:Y:S01]  /*9f420*/  IMAD.WIDE R170, R0, 0x4, R4 ;  /* 0x0000000400aa7825 */ /* 0x000fe200078e0204 */
[----:B------:R-:W-:Y:S01]  /*9f430*/  @P5 STG.E [R166.64], R247 ;  /* 0x000000f7a6005986 */ /* 0x000fe2000c101904 */
[----:B------:R-:W-:-:S03]  /*9f440*/  ISETP.LT.AND P2, PT, R146, c[0x0][0x178], !P6 ;  /* 0x00005e0092007a0c */ /* 0x000fc60007741270 */
[----:B------:R-:W3:Y:S01]  /*9f450*/  LDL.LU R248, [R1+0xe60] ;  /* 0x000e600001f87983 */ /* 0x000ee20000300800 */
[----:B-1----:R-:W-:-:S03]  /*9f460*/  IMAD.WIDE R172, R0, 0x4, R2 ;  /* 0x0000000400ac7825 */ /* 0x002fc600078e0202 */
[----:B------:R-:W-:Y:S04]  /*9f470*/  @P3 STG.E [R168.64], R174 ;  /* 0x000000aea8003986 */ /* 0x000fe8000c101904 */
[----:B------:R-:W-:Y:S04]  /*9f480*/  @P1 STG.E [R170.64], R249 ;  /* 0x000000f9aa001986 */ /* 0x000fe8000c101904 */
[----:B------:R1:W-:Y:S01]  /*9f490*/  @P4 STG.E [R172.64], R176 ;  /* 0x000000b0ac004986 */ /* 0x0003e2000c101904 */
[----:B------:R-:W-:Y:S02]  /*9f4a0*/  ISETP.LT.AND P4, PT, R147, c[0x0][0x178], !P6 ;  /* 0x00005e0093007a0c */ /* 0x000fe40007781270 */
[----:B------:R-:W-:Y:S01]  /*9f4b0*/  ISETP.LT.AND P3, PT, R103, c[0x0][0x178], !P6 ;  /* 0x00005e0067007a0c */ /* 0x000fe20007761270 */
[----:B------:R-:W3:Y:S01]  /*9f4c0*/  LDL.LU R179, [R1+0x1af4] ;  /* 0x001af40001b37983 */ /* 0x000ee20000300800 */
[----:B-1----:R-:W-:-:S03]  /*9f4d0*/  IADD3 R172, R0, c[0x0][0x198], RZ ;  /* 0x0000660000ac7a10 */ /* 0x002fc60007ffe0ff */
[----:B------:R-:W3:Y:S02]  /*9f4e0*/  LDL.LU R247, [R1+0x3a20] ;  /* 0x003a200001f77983 */ /* 0x000ee40000300800 */
[----:B------:R-:W-:Y:S01]  /*9f4f0*/  IMAD.WIDE R170, R172, 0x4, R164 ;  /* 0x00000004acaa7825 */ /* 0x000fe200078e02a4 */
[----:B------:R-:W-:-:S03]  /*9f500*/  ISETP.LT.AND P6, PT, R178, c[0x0][0x178], !P6 ;  /* 0x00005e00b2007a0c */ /* 0x000fc600077c1270 */
[C---:B------:R-:W-:Y:S01]  /*9f510*/  IMAD.WIDE R166, R172.reuse, 0x4, R6 ;  /* 0x00000004aca67825 */ /* 0x040fe200078e0206 */
[----:B------:R1:W-:Y:S03]  /*9f520*/  @P2 STG.E [R170.64], R246 ;  /* 0x000000f6aa002986 */ /* 0x0003e6000c101904 */
[C---:B------:R-:W-:Y:S01]  /*9f530*/  IMAD.WIDE R168, R172.reuse, 0x4, R4 ;  /* 0x00000004aca87825 */ /* 0x040fe200078e0204 */
[----:B------:R-:W-:Y:S04]  /*9f540*/  @P4 STG.E [R166.64], R177 ;  /* 0x000000b1a6004986 */ /* 0x000fe8000c101904 */
[----:B-1----:R-:W3:Y:S01]  /*9f550*/  LDL.LU R246, [R1+0x1884] ;  /* 0x0018840001f67983 */ /* 0x002ee20000300800 */
[----:B------:R-:W-:-:S03]  /*9f560*/  IMAD.WIDE R170, R172, 0x4, R2 ;  /* 0x00000004acaa7825 */ /* 0x000fc600078e0202 */
        /* <DEDUP_REMOVED lines=20> */
[C---:B------:R-:W-:Y:S01]  /*9f6b0*/  IMAD.WIDE R170, R0.reuse, 0x4, R2 ;  /* 0x0000000400aa7825 */ /* 0x040fe200078e0202 */
[----:B------:R-:W-:Y:S02]  /*9f6c0*/  ISETP.LT.AND P0, PT, R147, c[0x0][0x178], !P1 ;  /* 0x00005e0093007a0c */ /* 0x000fe40004f01270 */
[C---:B------:R-:W-:Y:S01]  /*9f6d0*/  IADD3 R172, R0.reuse, c[0x0][0x198], RZ ;  /* 0x0000660000ac7a10 */ /* 0x040fe20007ffe0ff */
[----:B-1----:R-:W-:Y:S01]  /*9f6e0*/  IMAD.WIDE R166, R0, 0x4, R4 ;  /* 0x0000000400a67825 */ /* 0x002fe200078e0204 */
[----:B------:R1:W-:Y:S04]  /*9f6f0*/  @P3 STG.E [R168.64], R251 ;  /* 0x000000fba8003986 */ /* 0x0003e8000c101904 */
[----:B------:R3:W-:Y:S04]  /*9f700*/  @P4 STG.E [R166.64], R250 ;  /* 0x000000faa6004986 */ /* 0x0007e8000c101904 */
[----:B---3--:R-:W-:Y:S01]  /*9f710*/  @P5 STG.E [R170.64], R248 ;  /* 0x000000f8aa005986 */ /* 0x008fe2000c101904 */
[----:B------:R-:W-:Y:S01]  /*9f720*/  ISETP.LT.AND P5, PT, R103, c[0x0][0x178], !P1 ;  /* 0x00005e0067007a0c */ /* 0x000fe20004fa1270 */
[----:B-1----:R-:W-:-:S04]  /*9f730*/  IMAD.WIDE R168, R172, 0x4, R164 ;  /* 0x00000004aca87825 */ /* 0x002fc800078e02a4 */
[----:B------:R-:W-:Y:S01]  /*9f740*/  IMAD.WIDE R166, R172, 0x4, R6 ;  /* 0x00000004aca67825 */ /* 0x000fe200078e0206 */
[----:B------:R1:W-:Y:S01]  /*9f750*/  @P6 STG.E [R168.64], R179 ;  /* 0x000000b3a8006986 */ /* 0x0003e2000c101904 */
[----:B------:R-:W-:-:S03]  /*9f760*/  ISETP.LT.AND P1, PT, R178, c[0x0][0x178], !P1 ;  /* 0x00005e00b2007a0c */ /* 0x000fc60004f21270 */
[----:B-1----:R-:W3:Y:S04]  /*9f770*/  LDL.LU R179, [R1+0xe70] ;  /* 0x000e700001b37983 */ /* 0x002ee80000300800 */
[----:B------:R1:W-:Y:S01]  /*9f780*/  @P0 STG.E [R166.64], R246 ;  /* 0x000000f6a6000986 */ /* 0x0003e2000c101904 */
[----:B------:R-:W-:-:S03]  /*9f790*/  IMAD.WIDE R168, R172, 0x4, R2 ;  /* 0x00000004aca87825 */ /* 0x000fc600078e0202 */
        /* <DEDUP_REMOVED lines=13> */
[----:B------:R-:W-:Y:S02]  /*9f870*/  ISETP.GE.AND P5, PT, R171, c[0x0][0x17c], PT ;  /* 0x00005f00ab007a0c */ /* 0x000fe40003fa6270 */
[----:B------:R-:W-:Y:S01]  /*9f880*/  ISETP.LT.AND P2, PT, R178, c[0x0][0x178], !P2 ;  /* 0x00005e00b2007a0c */ /* 0x000fe20005741270 */
[----:B------:R-:W-:Y:S01]  /*9f890*/  IMAD.WIDE R166, R0, 0x4, R164 ;  /* 0x0000000400a67825 */ /* 0x000fe200078e02a4 */
[----:B------:R-:W-:-:S02]  /*9f8a0*/  IADD3 R170, R107, 0x12e, RZ ;  /* 0x0000012e6baa7810 */ /* 0x000fc40007ffe0ff */
[----:B------:R-:W-:Y:S01]  /*9f8b0*/  ISETP.LT.AND P1, PT, R146, c[0x0][0x178], !P5 ;  /* 0x00005e0092007a0c */ /* 0x000fe20006f21270 */
[----:B------:R-:W-:Y:S01]  /*9f8c0*/  IMAD.WIDE R168, R0, 0x4, R6 ;  /* 0x0000000400a87825 */ /* 0x000fe200078e0206 */
[----:B------:R-:W-:Y:S01]  /*9f8d0*/  ISETP.GE.AND P0, PT, R170, c[0x0][0x17c], PT ;  /* 0x00005f00aa007a0c */ /* 0x000fe20003f06270 */
[----:B------:R1:W-:Y:S01]  /*9f8e0*/  @P3 STG.E [R166.64], R249 ;  /* 0x000000f9a6003986 */ /* 0x0003e2000c101904 */
[C---:B------:R-:W-:Y:S01]  /*9f8f0*/  IADD3 R172, R0.reuse, c[0x0][0x198], RZ ;  /* 0x0000660000ac7a10 */ /* 0x040fe20007ffe0ff */
[----:B------:R-:W-:Y:S01]  /*9f900*/  IMAD.WIDE R170, R0, 0x4, R4 ;  /* 0x0000000400aa7825 */ /* 0x000fe200078e0204 */
[----:B------:R-:W-:Y:S01]  /*9f910*/  ISETP.LT.AND P3, PT, R147, c[0x0][0x178], !P5 ;  /* 0x00005e0093007a0c */ /* 0x000fe20006f61270 */
[----:B------:R1:W-:Y:S01]  /*9f920*/  @P6 STG.E [R168.64], R176 ;  /* 0x000000b0a8006986 */ /* 0x0003e2000c101904 */
[----:B------:R-:W-:-:S03]  /*9f930*/  ISETP.LT.AND P6, PT, R103, c[0x0][0x178], !P5 ;  /* 0x00005e0067007a0c */ /* 0x000fc60006fc1270 */
[----:B------:R1:W-:Y:S02]  /*9f940*/  @P4 STG.E [R170.64], R177 ;  /* 0x000000b1aa004986 */ /* 0x0003e4000c101904 */
[----:B-1----:R-:W-:Y:S02]  /*9f950*/  IMAD.WIDE R166, R0, 0x4, R2 ;  /* 0x0000000400a67825 */ /* 0x002fe400078e0202 */
[----:B------:R-:W2:Y:S02]  /*9f960*/  LDL.LU R176, [R1+0x1a40] ;  /* 0x001a400001b07983 */ /* 0x000ea40000300800 */
[----:B------:R-:W-:Y:S01]  /*9f970*/  IMAD.WIDE R168, R172, 0x4, R164 ;  /* 0x00000004aca87825 */ /* 0x000fe200078e02a4 */
[----:B------:R-:W-:Y:S01]  /*9f980*/  ISETP.LT.AND P5, PT, R178, c[0x0][0x178], !P5 ;  /* 0x00005e00b2007a0c */ /* 0x000fe20006fa1270 */
[----:B------:R-:W2:Y:S01]  /*9f990*/  LDL.LU R177, [R1+0x13e0] ;  /* 0x0013e00001b17983 */ /* 0x000ea20000300800 */
[----:B------:R-:W-:-:S03]  /*9f9a0*/  IADD3 R170, R107, 0x128, RZ ;  /* 0x000001286baa7810 */ /* 0x000fc60007ffe0ff */
[----:B---3--:R1:W-:Y:S01]  /*9f9b0*/  @P2 STG.E [R166.64], R179 ;  /* 0x000000b3a6002986 */ /* 0x0083e2000c101904 */
[----:B------:R-:W-:Y:S01]  /*9f9c0*/  ISETP.GE.AND P4, PT, R170, c[0x0][0x17c], PT ;  /* 0x00005f00aa007a0c */ /* 0x000fe20003f86270 */
[C---:B------:R-:W-:Y:S02]  /*9f9d0*/  IMAD.WIDE R170, R172.reuse, 0x4, R2 ;  /* 0x00000004acaa7825 */ /* 0x040fe400078e0202 */
[----:B-1----:R-:W3:Y:S02]  /*9f9e0*/  LDL.LU R179, [R1+0x10d0] ;  /* 0x0010d00001b37983 */ /* 0x002ee40000300800 */
[C---:B------:R-:W-:Y:S02]  /*9f9f0*/  IMAD.WIDE R166, R172.reuse, 0x4, R6 ;  /* 0x00000004aca67825 */ /* 0x040fe400078e0206 */
[----:B------:R1:W-:Y:S04]  /*9fa00*/  @P1 STG.E [R168.64], R246 ;  /* 0x000000f6a8001986 */ /* 0x0003e8000c101904 */
[----:B------:R-:W-:Y:S04]  /*9fa10*/  @P3 STG.E [R166.64], R248 ;  /* 0x000000f8a6003986 */ /* 0x000fe8000c101904 */
[----:B-1----:R-:W3:Y:S01]  /*9fa20*/  LDL.LU R246, [R1+0x1b24] ;  /* 0x001b240001f67983 */ /* 0x002ee20000300800 */
[----:B------:R-:W-:-:S05]  /*9fa30*/  IMAD.WIDE R168, R172, 0x4, R4 ;  /* 0x00000004aca87825 */ /* 0x000fca00078e0204 */
[----:B----4-:R1:W-:Y:S04]  /*9fa40*/  @P6 STG.E [R168.64], R245 ;  /* 0x000000f5a8006986 */ /* 0x0103e8000c101904 */
[----:B-1----:R-:W4:Y:S04]  /*9fa50*/  LDL.LU R245, [R1+0x1a44] ;  /* 0x001a440001f57983 */ /* 0x002f280000300800 */
[----:B------:R-:W4:Y:S04]  /*9fa60*/  LDL.LU R250, [R1+0x13e4] ;  /* 0x0013e40001fa7983 */ /* 0x000f280000300800 */
[----:B--2---:R1:W-:Y:S04]  /*9fa70*/  @P5 STG.E [R170.64], R244 ;  /* 0x000000f4aa005986 */ /* 0x0043e8000c101904 */
[----:B-1----:R-:W2:Y:S01]  /*9fa80*/  LDL.LU R244, [R1+0x10d4] ;  /* 0x0010d40001f47983 */ /* 0x002ea20000300800 */
[----:B------:R-:W-:-:S02]  /*9fa90*/  IADD3 R0, R107, 0x129, RZ ;  /* 0x000001296b007810 */ /* 0x000fc40007ffe0ff */
[----:B------:R-:W-:Y:S01]  /*9faa0*/  ISETP.LT.AND P1, PT, R146, c[0x0][0x178], !P4 ;  /* 0x00005e0092007a0c */ /* 0x000fe20006721270 */
[----:B------:R-:W2:Y:S01]  /*9fab0*/  LDL.LU R249, [R1+0x1bc0] ;  /* 0x001bc00001f97983 */ /* 0x000ea20000300800 */
[----:B------:R-:W-:Y:S02]  /*9fac0*/  ISETP.GE.AND P2, PT, R0, c[0x0][0x17c], PT ;  /* 0x00005f0000007a0c */ /* 0x000fe40003f46270 */
[----:B------:R-:W-:Y:S01]  /*9fad0*/  ISETP.LT.AND P3, PT, R147, c[0x0][0x178], !P4 ;  /* 0x00005e0093007a0c */ /* 0x000fe20006761270 */
[----:B------:R-:W2:Y:S01]  /*9fae0*/  LDL.LU R248, [R1+0x1b10] ;  /* 0x001b100001f87983 */ /* 0x000ea20000300800 */
        /* <DEDUP_REMOVED lines=16> */
[----:B------:R-:W2:Y:S04]  /*9fbf0*/  LDL.LU R176, [R1+0x1560] ;  /* 0x0015600001b07983 */ /* 0x000ea80000300800 */
[----:B---3--:R3:W-:Y:S01]  /*9fc00*/  @P4 STG.E [R170.64], R179 ;  /* 0x000000b3aa004986 */ /* 0x0087e2000c101904 */
[----:B------:R-:W-:-:S02]  /*9fc10*/  ISETP.LT.AND P4, PT, R103, c[0x0][0x178], !P2 ;  /* 0x00005e0067007a0c */ /* 0x000fc40005781270 */
[----:B------:R-:W-:Y:S01]  /*9fc20*/  ISETP.LT.AND P2, PT, R178, c[0x0][0x178], !P2 ;  /* 0x00005e00b2007a0c */ /* 0x000fe20005741270 */
[----:B-1----:R-:W2:Y:S01]  /*9fc30*/  LDL.LU R177, [R1+0x1110] ;  /* 0x0011100001b17983 */ /* 0x002ea20000300800 */
[----:B------:R-:W-:-:S03]  /*9fc40*/  IMAD.WIDE R166, R172, 0x4, R4 ;  /* 0x00000004aca67825 */ /* 0x000fc600078e0204 */
[----:B---3--:R-:W3:Y:S04]  /*9fc50*/  LDL.LU R179, [R1+0x1bc4] ;  /* 0x001bc40001b37983 */ /* 0x008ee80000300800 */
[----:B------:R1:W-:Y:S01]  /*9fc60*/  @P5 STG.E [R168.64], R246 ;  /* 0x000000f6a8005986 */ /* 0x0003e2000c101904 */
[----:B------:R-:W-:-:S04]  /*9fc70*/  IMAD.WIDE R170, R172, 0x4, R2 ;  /* 0x00000004acaa7825 */ /* 0x000fc800078e0202 */
[----:B-1----:R-:W-:Y:S01]  /*9fc80*/  IMAD.WIDE R168, R172, 0x4, R6 ;  /* 0x00000004aca87825 */ /* 0x002fe200078e0206 */
[----:B------:R-:W3:Y:S04]  /*9fc90*/  LDL.LU R246, [R1+0x1b14] ;  /* 0x001b140001f67983 */ /* 0x000ee80000300800 */
[----:B----4-:R1:W-:Y:S04]  /*9fca0*/  @P3 STG.E [R168.64], R245 ;  /* 0x000000f5a8003986 */ /* 0x0103e8000c101904 */
[----:B------:R-:W-:Y:S04]  /*9fcb0*/  @P4 STG.E [R166.64], R250 ;  /* 0x000000faa6004986 */ /* 0x000fe8000c101904 */
[----:B-1----:R-:W4:Y:S04]  /*9fcc0*/  LDL.LU R245, [R1+0x1564] ;  /* 0x0015640001f57983 */ /* 0x002f280000300800 */
[----:B--2---:R1:W-:Y:S04]  /*9fcd0*/  @P2 STG.E [R170.64], R244 ;  /* 0x000000f4aa002986 */ /* 0x0043e8000c101904 */
[----:B-1----:R-:W2:Y:S01]  /*9fce0*/  LDL.LU R244, [R1+0x1114] ;  /* 0x0011140001f47983 */ /* 0x002ea20000300800 */
[----:B------:R-:W-:-:S02]  /*9fcf0*/  ISETP.LT.AND P5, PT, R146, c[0x0][0x178], !P1 ;  /* 0x00005e0092007a0c */ /* 0x000fc40004fa1270 */
[----:B------:R-:W-:Y:S01]  /*9fd00*/  ISETP.LT.AND P6, PT, R147, c[0x0][0x178], !P1 ;  /* 0x00005e0093007a0c */ /* 0x000fe20004fc1270 */
[----:B------:R-:W2:Y:S01]  /*9fd10*/  LDL.LU R251, [R1+0x1c24] ;  /* 0x001c240001fb7983 */ /* 0x000ea20000300800 */
[----:B------:R-:W-:Y:S02]  /*9fd20*/  IADD3 R0, R172, c[0x0][0x198], RZ ;  /* 0x00006600ac007a10 */ /* 0x000fe40007ffe0ff */
[----:B------:R-:W-:-:S03]  /*9fd30*/  IADD3 R173, R107, 0x12b, RZ ;  /* 0x0000012b6bad7810 */ /* 0x000fc60007ffe0ff */
[C---:B------:R-:W-:Y:S01]  /*9fd40*/  IMAD.WIDE R168, R0.reuse, 0x4, R164 ;  /* 0x0000000400a87825 */ /* 0x040fe200078e02a4 */
[----:B------:R-:W-:Y:S02]  /*9fd50*/  ISETP.GE.AND P3, PT, R173, c[0x0][0x17c], PT ;  /* 0x00005f00ad007a0c */ /* 0x000fe40003f66270 */
[----:B------:R-:W-:Y:S01]  /*9fd60*/  ISETP.LT.AND P2, PT, R103, c[0x0][0x178], !P1 ;  /* 0x00005e0067007a0c */ /* 0x000fe20004f41270 */
[----:B------:R-:W-:Y:S01]  /*9fd70*/  IMAD.WIDE R166, R0, 0x4, R6 ;  /* 0x0000000400a67825 */ /* 0x000fe200078e0206 */
[----:B------:R1:W-:Y:S01]  /*9fd80*/  @P5 STG.E [R168.64], R249 ;  /* 0x000000f9a8005986 */ /* 0x0003e2000c101904 */
[----:B------:R-:W-:Y:S02]  /*9fd90*/  ISETP.LT.AND P1, PT, R178, c[0x0][0x178], !P1 ;  /* 0x00005e00b2007a0c */ /* 0x000fe40004f21270 */
[----:B------:R-:W-:Y:S01]  /*9fda0*/  ISETP.LT.AND P5, PT, R146, c[0x0][0x178], !P3 ;  /* 0x00005e0092007a0c */ /* 0x000fe20005fa1270 */
[----:B------:R1:W-:Y:S01]  /*9fdb0*/  @P6 STG.E [R166.64], R248 ;  /* 0x000000f8a6006986 */ /* 0x0003e2000c101904 */
[----:B------:R-:W-:-:S02]  /*9fdc0*/  ISETP.LT.AND P4, PT, R147, c[0x0][0x178], !P3 ;  /* 0x00005e0093007a0c */ /* 0x000fc40005f81270 */
[----:B------:R-:W-:Y:S02]  /*9fdd0*/  ISETP.LT.AND P6, PT, R103, c[0x0][0x178], !P3 ;  /* 0x00005e0067007a0c */ /* 0x000fe40005fc1270 */
[----:B------:R-:W-:Y:S02]  /*9fde0*/  IADD3 R174, R0, c[0x0][0x198], RZ ;  /* 0x0000660000ae7a10 */ /* 0x000fe40007ffe0ff */
[----:B------:R-:W-:Y:S01]  /*9fdf0*/  ISETP.LT.AND P3, PT, R178, c[0x0][0x178], !P3 ;  /* 0x00005e00b2007a0c */ /* 0x000fe20005f61270 */
[C---:B-1----:R-:W-:Y:S01]  /*9fe00*/  IMAD.WIDE R168, R0.reuse, 0x4, R2 ;  /* 0x0000000400a87825 */ /* 0x042fe200078e0202 */
[----:B------:R-:W-:Y:S01]  /*9fe10*/  IADD3 R175, R107, 0x12c, RZ ;  /* 0x0000012c6baf7810 */ /* 0x000fe20007ffe0ff */
[----:B------:R-:W2:Y:S02]  /*9fe20*/  LDL.LU R249, [R1+0x1b74] ;  /* 0x001b740001f97983 */ /* 0x000ea40000300800 */
[----:B------:R-:W-:-:S04]  /*9fe30*/  IMAD.WIDE R166, R0, 0x4, R4 ;  /* 0x0000000400a67825 */ /* 0x000fc800078e0204 */
[C---:B------:R-:W-:Y:S01]  /*9fe40*/  IMAD.WIDE R170, R174.reuse, 0x4, R164 ;  /* 0x00000004aeaa7825 */ /* 0x040fe200078e02a4 */
[----:B------:R1:W-:Y:S03]  /*9fe50*/  @P2 STG.E [R166.64], R176 ;  /* 0x000000b0a6002986 */ /* 0x0003e6000c101904 */
[C---:B------:R-:W-:Y:S01]  /*9fe60*/  IMAD.WIDE R172, R174.reuse, 0x4, R6 ;  /* 0x00000004aeac7825 */ /* 0x040fe200078e0206 */
[----:B------:R-:W-:Y:S01]  /*9fe70*/  @P1 STG.E [R168.64], R177 ;  /* 0x000000b1a8001986 */ /* 0x000fe2000c101904 */
[----:B------:R-:W-:Y:S02]  /*9fe80*/  ISETP.GE.AND P2, PT, R175, c[0x0][0x17c], PT ;  /* 0x00005f00af007a0c */ /* 0x000fe40003f46270 */
[----:B------:R-:W-:Y:S01]  /*9fe90*/  IADD3 R175, R107, 0x12d, RZ ;  /* 0x0000012d6baf7810 */ /* 0x000fe20007ffe0ff */
[C---:B-1----:R-:W-:Y:S01]  /*9fea0*/  IMAD.WIDE R166, R174.reuse, 0x4, R4 ;  /* 0x00000004aea67825 */ /* 0x042fe200078e0204 */
[----:B---3--:R1:W-:Y:S01]  /*9feb0*/  @P5 STG.E [R170.64], R179 ;  /* 0x000000b3aa005986 */ /* 0x0083e2000c101904 */
[----:B------:R-:W-:-:S03]  /*9fec0*/  IADD3 R0, R174, c[0x0][0x198], RZ ;  /* 0x00006600ae007a10 */ /* 0x000fc60007ffe0ff */
[----:B-1----:R-:W3:Y:S04]  /*9fed0*/  LDL.LU R179, [R1+0x1a54] ;  /* 0x001a540001b37983 */ /* 0x002ee80000300800 */
[----:B------:R1:W-:Y:S04]  /*9fee0*/  @P4 STG.E [R172.64], R246 ;  /* 0x000000f6ac004986 */ /* 0x0003e8000c101904 */
[----:B-1----:R-:W3:Y:S04]  /*9fef0*/  LDL.LU R246, [R1+0x13f4] ;  /* 0x0013f40001f67983 */ /* 0x002ee80000300800 */
[----:B----4-:R1:W-:Y:S01]  /*9ff00*/  @P6 STG.E [R166.64], R245 ;  /* 0x000000f5a6006986 */ /* 0x0103e2000c101904 */
[----:B------:R-:W-:Y:S01]  /*9ff10*/  ISETP.GE.AND P6, PT, R175, c[0x0][0x17c], PT ;  /* 0x00005f00af007a0c */ /* 0x000fe20003fc6270 */
[----:B-1----:R-:W-:-:S02]  /*9ff20*/  IMAD.WIDE R166, R174, 0x4, R2 ;  /* 0x00000004aea67825 */ /* 0x002fc400078e0202 */
[----:B------:R-:W4:Y:S04]  /*9ff30*/  LDL.LU R174, [R1+0x1a50] ;  /* 0x001a500001ae7983 */ /* 0x000f280000300800 */
[----:B------:R-:W3:Y:S04]  /*9ff40*/  LDL.LU R175, [R1+0x13f0] ;  /* 0x0013f00001af7983 */ /* 0x000ee80000300800 */
[----:B--2---:R1:W-:Y:S04]  /*9ff50*/  @P3 STG.E [R166.64], R244 ;  /* 0x000000f4a6003986 */ /* 0x0043e8000c101904 */
[----:B-1----:R-:W2:Y:S04]  /*9ff60*/  LDL.LU R166, [R1+0x1c20] ;  /* 0x001c200001a67983 */ /* 0x002ea80000300800 */
[----:B------:R-:W3:Y:S01]  /*9ff70*/  LDL.LU R167, [R1+0x1b70] ;  /* 0x001b700001a77983 */ /* 0x000ee20000300800 */
[----:B------:R-:W-:-:S02]  /*9ff80*/  ISETP.LT.AND P5, PT, R146, c[0x0][0x178], !P2 ;  /* 0x00005e0092007a0c */ /* 0x000fc400057a1270 */
[----:B------:R-:W-:Y:S01]  /*9ff90*/  ISETP.LT.AND P4, PT, R147, c[0x0][0x178], !P2 ;  /* 0x00005e0093007a0c */ /* 0x000fe20005781270 */
[----:B------:R-:W4:Y:S01]  /*9ffa0*/  LDL.LU R250, [R1+0x1c50] ;  /* 0x001c500001fa7983 */ /* 0x000f220000300800 */
[----:B------:R-:W-:Y:S01]  /*9ffb0*/  ISETP.LT.AND P1, PT, R103, c[0x0][0x178], !P2 ;  /* 0x00005e0067007a0c */ /* 0x000fe20005721270 */
[----:B------:R-:W-:-:S04]  /*9ffc0*/  IMAD.WIDE R168, R0, 0x4, R164 ;  /* 0x0000000400a87825 */ /* 0x000fc800078e02a4 */
[----:B------:R-:W-:-:S04]  /*9ffd0*/  IMAD.WIDE R170, R0, 0x4, R6 ;  /* 0x0000000400aa7825 */ /* 0x000fc800078e0206 */
[----:B------:R-:W-:Y:S01]  /*9ffe0*/  IMAD.WIDE R172, R0, 0x4, R4 ;  /* 0x0000000400ac7825 */ /* 0x000fe200078e0204 */
[----:B------:R-:W-:Y:S01]  /*9fff0*/  ISETP.LT.AND P2, PT, R178, c[0x0][0x178], !P2 ;  /* 0x00005e00b2007a0c */ /* 0x000fe20005741270 */
[----:B------:R-:W4:Y:S01]  /*a0000*/  LDL.LU R248, [R1+0x1c10] ;  /* 0x001c100001f87983 */ /* 0x000f220000300800 */
[----:B------:R-:W-:-:S03]  /*a0010*/  ISETP.LT.AND P3, PT, R146, c[0x0][0x178], !P6 ;  /* 0x00005e0092007a0c */ /* 0x000fc60007761270 */
[----:B------:R-:W4:Y:S04]  /*a0020*/  LDL.LU R176, [R1+0x1b30] ;  /* 0x001b300001b07983 */ /* 0x000f280000300800 */
[----:B------:R-:W4:Y:S04]  /*a0030*/  LDL.LU R177, [R1+0x1580] ;  /* 0x0015800001b17983 */ /* 0x000f280000300800 */
[----:B------:R-:W4:Y:S04]  /*a0040*/  LDL.LU R245, [R1+0x1c54] ;  /* 0x001c540001f57983 */ /* 0x000f280000300800 */
[----:B------:R-:W4:Y:S04]  /*a0050*/  LDL.LU R244, [R1+0x1c14] ;  /* 0x001c140001f47983 */ /* 0x000f280000300800 */
[----:B--2---:R1:W-:Y:S01]  /*a0060*/  @P5 STG.E [R168.64], R166 ;  /* 0x000000a6a8005986 */ /* 0x0043e2000c101904 */
[----:B------:R-:W-:-:S03]  /*a0070*/  ISETP.LT.AND P5, PT, R103, c[0x0][0x178], !P6 ;  /* 0x00005e0067007a0c */ /* 0x000fc600077a1270 */
[----:B---3--:R2:W-:Y:S04]  /*a0080*/  @P4 STG.E [R170.64], R167 ;  /* 0x000000a7aa004986 */ /* 0x0085e8000c101904 */
[----:B----4-:R3:W-:Y:S01]  /*a0090*/  @P1 STG.E [R172.64], R174 ;  /* 0x000000aeac001986 */ /* 0x0107e2000c101904 */
[----:B------:R-:W-:Y:S02]  /*a00a0*/  ISETP.LT.AND P1, PT, R147, c[0x0][0x178], !P6 ;  /* 0x00005e0093007a0c */ /* 0x000fe40007721270 */
[----:B-1----:R-:W-:Y:S01]  /*a00b0*/  IADD3 R168, R107, 0x12f, RZ ;  /* 0x0000012f6ba87810 */ /* 0x002fe20007ffe0ff */
[C---:B--2---:R-:W-:Y:S01]  /*a00c0*/  IMAD.WIDE R166, R0.reuse, 0x4, R2 ;  /* 0x0000000400a67825 */ /* 0x044fe200078e0202 */
[----:B---3--:R-:W-:Y:S02]  /*a00d0*/  IADD3 R174, R0, c[0x0][0x198], RZ ;  /* 0x0000660000ae7a10 */ /* 0x008fe40007ffe0ff */
[----:B------:R-:W-:-:S03]  /*a00e0*/  ISETP.GE.AND P4, PT, R168, c[0x0][0x17c], PT ;  /* 0x00005f00a8007a0c */ /* 0x000fc60003f86270 */
[C---:B------:R-:W-:Y:S01]  /*a00f0*/  IMAD.WIDE R172, R174.reuse, 0x4, R164 ;  /* 0x00000004aeac7825 */ /* 0x040fe200078e02a4 */
[----:B------:R-:W-:Y:S03]  /*a0100*/  @P2 STG.E [R166.64], R175 ;  /* 0x000000afa6002986 */ /* 0x000fe6000c101904 */
[C---:B------:R-:W-:Y:S01]  /*a0110*/  IMAD.WIDE R170, R174.reuse, 0x4, R6 ;  /* 0x00000004aeaa7825 */ /* 0x040fe200078e0206 */
[----:B------:R-:W-:Y:S03]  /*a0120*/  @P3 STG.E [R172.64], R251 ;  /* 0x000000fbac003986 */ /* 0x000fe6000c101904 */
[----:B------:R-:W-:Y:S01]  /*a0130*/  IMAD.WIDE R168, R174, 0x4, R4 ;  /* 0x00000004aea87825 */ /* 0x000fe200078e0204 */
[----:B------:R-:W-:Y:S04]  /*a0140*/  @P1 STG.E [R170.64], R249 ;  /* 0x000000f9aa001986 */ /* 0x000fe8000c101904 */
[----:B------:R1:W-:Y:S04]  /*a0150*/  @P5 STG.E [R168.64], R179 ;  /* 0x000000b3a8005986 */ /* 0x0003e8000c101904 */
[----:B-1----:R-:W2:Y:S01]  /*a0160*/  LDL.LU R179, [R1+0x1b34] ;  /* 0x001b340001b37983 */ /* 0x002ea20000300800 */
[----:B------:R-:W-:-:S02]  /*a0170*/  ISETP.LT.AND P6, PT, R178, c[0x0][0x178], !P6 ;  /* 0x00005e00b2007a0c */ /* 0x000fc400077c1270 */
[----:B------:R-:W-:Y:S02]  /*a0180*/  ISETP.LT.AND P2, PT, R146, c[0x0][0x178], !P0 ;  /* 0x00005e0092007a0c */ /* 0x000fe40004741270 */
[C---:B------:R-:W-:Y:S01]  /*a0190*/  IADD3 R0, R174.reuse, c[0x0][0x198], RZ ;  /* 0x00006600ae007a10 */ /* 0x040fe20007ffe0ff */
[----:B------:R-:W-:-:S04]  /*a01a0*/  IMAD.WIDE R166, R174, 0x4, R2 ;  /* 0x00000004aea67825 */ /* 0x000fc800078e0202 */
[----:B------:R-:W-:Y:S01]  /*a01b0*/  IMAD.WIDE R172, R0, 0x4, R164 ;  /* 0x0000000400ac7825 */ /* 0x000fe200078e02a4 */
[----:B------:R-:W-:-:S03]  /*a01c0*/  ISETP.LT.AND P3, PT, R147, c[0x0][0x178], !P0 ;  /* 0x00005e0093007a0c */ /* 0x000fc60004761270 */
[----:B------:R1:W-:Y:S01]  /*a01d0*/  @P6 STG.E [R166.64], R246 ;  /* 0x000000f6a6006986 */ /* 0x0003e2000c101904 */
[----:B------:R-:W-:-:S03]  /*a01e0*/  ISETP.LT.AND P6, PT, R146, c[0x0][0x178], !P4 ;  /* 0x00005e0092007a0c */ /* 0x000fc600067c1270 */
[----:B------:R3:W-:Y:S01]  /*a01f0*/  @P2 STG.E [R172.64], R250 ;  /* 0x000000faac002986 */ /* 0x0007e2000c101904 */
[----:B------:R-:W-:Y:S02]  /*a0200*/  ISETP.LT.AND P2, PT, R103, c[0x0][0x178], !P0 ;  /* 0x00005e0067007a0c */ /* 0x000fe40004741270 */
[----:B------:R-:W-:Y:S02]  /*a0210*/  ISETP.LT.AND P0, PT, R178, c[0x0][0x178], !P0 ;  /* 0x00005e00b2007a0c */ /* 0x000fe40004701270 */
[C---:B------:R-:W-:Y:S02]  /*a0220*/  IADD3 R174, R0.reuse, c[0x0][0x198], RZ ;  /* 0x0000660000ae7a10 */ /* 0x040fe40007ffe0ff */
[----:B-1----:R-:W-:Y:S01]  /*a0230*/  IADD3 R166, R107, 0x130, RZ ;  /* 0x000001306ba67810 */ /* 0x002fe20007ffe0ff */
[----:B------:R-:W-:Y:S01]  /*a0240*/  IMAD.WIDE R168, R0, 0x4, R6 ;  /* 0x0000000400a87825 */ /* 0x000fe200078e0206 */
[----:B------:R-:W4:Y:S02]  /*a0250*/  LDL.LU R246, [R1+0x1584] ;  /* 0x0015840001f67983 */ /* 0x000f240000300800 */
[----:B------:R-:W-:Y:S01]  /*a0260*/  ISETP.GE.AND P1, PT, R166, c[0x0][0x17c], PT ;  /* 0x00005f00a6007a0c */ /* 0x000fe20003f26270 */
[C---:B------:R-:W-:Y:S01]  /*a0270*/  IMAD.WIDE R166, R0.reuse, 0x4, R4 ;  /* 0x0000000400a67825 */ /* 0x040fe200078e0204 */
[----:B------:R1:W-:Y:S03]  /*a0280*/  @P3 STG.E [R168.64], R248 ;  /* 0x000000f8a8003986 */ /* 0x0003e6000c101904 */
[----:B------:R-:W-:Y:S01]  /*a0290*/  IMAD.WIDE R170, R0, 0x4, R2 ;  /* 0x0000000400aa7825 */ /* 0x000fe200078e0202 */
[----:B------:R1:W-:Y:S03]  /*a02a0*/  @P2 STG.E [R166.64], R176 ;  /* 0x000000b0a6002986 */ /* 0x0003e6000c101904 */
[----:B---3--:R-:W-:Y:S01]  /*a02b0*/  IMAD.WIDE R172, R174, 0x4, R164 ;  /* 0x00000004aeac7825 */ /* 0x008fe200078e02a4 */
[----:B------:R-:W3:Y:S01]  /*a02c0*/  LDL.LU R249, [R1+0x1ad8] ;  /* 0x001ad80001f97983 */ /* 0x000ee20000300800 */
[----:B------:R-:W-:-:S03]  /*a02d0*/  ISETP.LT.AND P5, PT, R147, c[0x0][0x178], !P4 ;  /* 0x00005e0093007a0c */ /* 0x000fc600067a1270 */
[----:B------:R1:W-:Y:S04]  /*a02e0*/  @P0 STG.E [R170.64], R177 ;  /* 0x000000b1aa000986 */ /* 0x0003e8000c101904 */
[----:B------:R1:W-:Y:S01]  /*a02f0*/  @P6 STG.E [R172.64], R245 ;  /* 0x000000f5ac006986 */ /* 0x0003e2000c101904 */
[----:B------:R-:W-:-:S03]  /*a0300*/  ISETP.LT.AND P6, PT, R103, c[0x0][0x178], !P4 ;  /* 0x00005e0067007a0c */ /* 0x000fc600067c1270 */
[----:B-1----:R-:W3:Y:S04]  /*a0310*/  LDL.LU R248, [R1+0x16b8] ;  /* 0x0016b80001f87983 */ /* 0x002ee80000300800 */
[----:B------:R-:W3:Y:S01]  /*a0320*/  LDL.LU R176, [R1+0xfe8] ;  /* 0x000fe80001b07983 */ /* 0x000ee20000300800 */
[----:B------:R-:W-:-:S03]  /*a0330*/  IMAD.WIDE R168, R174, 0x4, R6 ;  /* 0x00000004aea87825 */ /* 0x000fc600078e0206 */
[----:B------:R-:W3:Y:S01]  /*a0340*/  LDL.LU R177, [R1+0xe28] ;  /* 0x000e280001b17983 */ /* 0x000ee20000300800 */
[----:B------:R-:W-:-:S03]  /*a0350*/  IMAD.WIDE R166, R174, 0x4, R4 ;  /* 0x00000004aea67825 */ /* 0x000fc600078e0204 */
[----:B------:R-:W3:Y:S04]  /*a0360*/  LDL.LU R245, [R1+0x1adc] ;  /* 0x001adc0001f57983 */ /* 0x000ee80000300800 */
[----:B------:R1:W-:Y:S04]  /*a0370*/  @P5 STG.E [R168.64], R244 ;  /* 0x000000f4a8005986 */ /* 0x0003e8000c101904 */
[----:B-1----:R-:W3:Y:S04]  /*a0380*/  LDL.LU R244, [R1+0x16bc] ;  /* 0x0016bc0001f47983 */ /* 0x002ee80000300800 */
[----:B--2---:R1:W-:Y:S04]  /*a0390*/  @P6 STG.E [R166.64], R179 ;  /* 0x000000b3a6006986 */ /* 0x0043e8000c101904 */
[----:B-1----:R-:W2:Y:S01]  /*a03a0*/  LDL.LU R179, [R1+0xfec] ;  /* 0x000fec0001b37983 */ /* 0x002ea20000300800 */
[----:B------:R-:W-:-:S02]  /*a03b0*/  ISETP.LT.AND P4, PT, R178, c[0x0][0x178], !P4 ;  /* 0x00005e00b2007a0c */ /* 0x000fc40006781270 */
[----:B------:R-:W-:Y:S02]  /*a03c0*/  ISETP.LT.AND P5, PT, R146, c[0x0][0x178], !P1 ;  /* 0x00005e0092007a0c */ /* 0x000fe40004fa1270 */
[----:B------:R-:W-:Y:S01]  /*a03d0*/  ISETP.LT.AND P3, PT, R147, c[0x0][0x178], !P1 ;  /* 0x00005e0093007a0c */ /* 0x000fe20004f61270 */
[C---:B------:R-:W-:Y:S01]  /*a03e0*/  IMAD.WIDE R168, R174.reuse, 0x4, R2 ;  /* 0x00000004aea87825 */ /* 0x040fe200078e0202 */
[----:B------:R-:W-:Y:S02]  /*a03f0*/  IADD3 R173, R107, 0x131, RZ ;  /* 0x000001316bad7810 */ /* 0x000fe40007ffe0ff */
[----:B------:R-:W-:Y:S02]  /*a0400*/  ISETP.LT.AND P0, PT, R103, c[0x0][0x178], !P1 ;  /* 0x00005e0067007a0c */ /* 0x000fe40004f01270 */
[----:B------:R-:W-:Y:S02]  /*a0410*/  IADD3 R0, R174, c[0x0][0x198], RZ ;  /* 0x00006600ae007a10 */ /* 0x000fe40007ffe0ff */
[----:B------:R-:W-:-:S02]  /*a0420*/  ISETP.GE.AND P6, PT, R173, c[0x0][0x17c], PT ;  /* 0x00005f00ad007a0c */ /* 0x000fc40003fc6270 */
[----:B------:R-:W-:Y:S01]  /*a0430*/  IADD3 R172, R107, 0x133, RZ ;  /* 0x000001336bac7810 */ /* 0x000fe20007ffe0ff */
[----:B------:R-:W-:Y:S01]  /*a0440*/  IMAD.WIDE R170, R0, 0x4, R164 ;  /* 0x0000000400aa7825 */ /* 0x000fe200078e02a4 */
[----:B----4-:R1:W-:Y:S01]  /*a0450*/  @P4 STG.E [R168.64], R246 ;  /* 0x000000f6a8004986 */ /* 0x0103e2000c101904 */
[----:B------:R-:W-:Y:S02]  /*a0460*/  ISETP.LT.AND P1, PT, R178, c[0x0][0x178], !P1 ;  /* 0x00005e00b2007a0c */ /* 0x000fe40004f21270 */
[----:B------:R-:W-:Y:S01]  /*a0470*/  IMAD.WIDE R166, R0, 0x4, R4 ;  /* 0x0000000400a67825 */ /* 0x000fe200078e0204 */
[----:B------:R-:W-:Y:S02]  /*a0480*/  ISETP.LT.AND P4, PT, R146, c[0x0][0x178], !P6 ;  /* 0x00005e0092007a0c */ /* 0x000fe40007781270 */
[----:B------:R-:W-:Y:S02]  /*a0490*/  ISETP.GE.AND P2, PT, R172, c[0x0][0x17c], PT ;  /* 0x00005f00ac007a0c */ /* 0x000fe40003f46270 */
[C---:B------:R-:W-:Y:S01]  /*a04a0*/  IADD3 R172, R0.reuse, c[0x0][0x198], RZ ;  /* 0x0000660000ac7a10 */ /* 0x040fe20007ffe0ff */
[----:B-1----:R-:W4:Y:S01]  /*a04b0*/  LDL.LU R246, [R1+0xe2c] ;  /* 0x000e2c0001f67983 */ /* 0x002f220000300800 */
[----:B------:R-:W-:-:S03]  /*a04c0*/  IMAD.WIDE R168, R0, 0x4, R6 ;  /* 0x0000000400a87825 */ /* 0x000fc600078e0206 */
[----:B---3--:R-:W-:Y:S01]  /*a04d0*/  @P5 STG.E [R170.64], R249 ;  /* 0x000000f9aa005986 */ /* 0x008fe2000c101904 */
[----:B------:R-:W-:-:S03]  /*a04e0*/  ISETP.LT.AND P5, PT, R147, c[0x0][0x178], !P6 ;  /* 0x00005e0093007a0c */ /* 0x000fc600077a1270 */
[----:B------:R-:W3:Y:S04]  /*a04f0*/  LDL.LU R174, [R1+0x1ae8] ;  /* 0x001ae80001ae7983 */ /* 0x000ee80000300800 */
[----:B------:R1:W-:Y:S04]  /*a0500*/  @P3 STG.E [R168.64], R248 ;  /* 0x000000f8a8003986 */ /* 0x0003e8000c101904 */
[----:B------:R1:W-:Y:S01]  /*a0510*/  @P0 STG.E [R166.64], R176 ;  /* 0x000000b0a6000986 */ /* 0x0003e2000c101904 */
[----:B------:R-:W-:-:S03]  /*a0520*/  ISETP.LT.AND P0, PT, R103, c[0x0][0x178], !P6 ;  /* 0x00005e0067007a0c */ /* 0x000fc60007701270 */
[----:B------:R-:W3:Y:S04]  /*a0530*/  LDL.LU R175, [R1+0x16c8] ;  /* 0x0016c80001af7983 */ /* 0x000ee80000300800 */
[----:B------:R-:W3:Y:S01]  /*a0540*/  LDL.LU R251, [R1+0xff8] ;  /* 0x000ff80001fb7983 */ /* 0x000ee20000300800 */
[----:B-1----:R-:W-:-:S03]  /*a0550*/  IMAD.WIDE R168, R172, 0x4, R164 ;  /* 0x00000004aca87825 */ /* 0x002fc600078e02a4 */
[----:B------:R-:W3:Y:S01]  /*a0560*/  LDL.LU R250, [R1+0xe38] ;  /* 0x000e380001fa7983 */ /* 0x000ee20000300800 */
[----:B------:R-:W-:-:S04]  /*a0570*/  IMAD.WIDE R166, R0, 0x4, R2 ;  /* 0x0000000400a67825 */ /* 0x000fc800078e0202 */
[C---:B------:R-:W-:Y:S01]  /*a0580*/  IMAD.WIDE R170, R172.reuse, 0x4, R6 ;  /* 0x00000004acaa7825 */ /* 0x040fe200078e0206 */
[----:B------:R1:W-:Y:S04]  /*a0590*/  @P1 STG.E [R166.64], R177 ;  /* 0x000000b1a6001986 */ /* 0x0003e8000c101904 */
[----:B------:R1:W-:Y:S04]  /*a05a0*/  @P4 STG.E [R168.64], R245 ;  /* 0x000000f5a8004986 */ /* 0x0003e8000c101904 */
[----:B------:R1:W-:Y:S02]  /*a05b0*/  @P5 STG.E [R170.64], R244 ;  /* 0x000000f4aa005986 */ /* 0x0003e4000c101904 */
[----:B-1----:R-:W-:-:S02]  /*a05c0*/  IMAD.WIDE R166, R172, 0x4, R4 ;  /* 0x00000004aca67825 */ /* 0x002fc400078e0204 */
[----:B------:R-:W3:Y:S04]  /*a05d0*/  LDL.LU R245, [R1+0x1aec] ;  /* 0x001aec0001f57983 */ /* 0x000ee80000300800 */
[----:B------:R-:W3:Y:S04]  /*a05e0*/  LDL.LU R244, [R1+0x16cc] ;  /* 0x0016cc0001f47983 */ /* 0x000ee80000300800 */
[----:B--2---:R1:W-:Y:S04]  /*a05f0*/  @P0 STG.E [R166.64], R179 ;  /* 0x000000b3a6000986 */ /* 0x0043e8000c101904 */
[----:B-1----:R-:W2:Y:S01]  /*a0600*/  LDL.LU R179, [R1+0xffc] ;  /* 0x000ffc0001b37983 */ /* 0x002ea20000300800 */
[----:B------:R-:W-:-:S02]  /*a0610*/  IADD3 R173, R107, 0x132, RZ ;  /* 0x000001326bad7810 */ /* 0x000fc40007ffe0ff */
[----:B------:R-:W-:Y:S02]  /*a0620*/  ISETP.LT.AND P6, PT, R178, c[0x0][0x178], !P6 ;  /* 0x00005e00b2007a0c */ /* 0x000fe400077c1270 */
[----:B------:R-:W-:Y:S01]  /*a0630*/  ISETP.GE.AND P3, PT, R173, c[0x0][0x17c], PT ;  /* 0x00005f00ad007a0c */ /* 0x000fe20003f66270 */
[----:B------:R-:W-:-:S03]  /*a0640*/  IMAD.WIDE R168, R172, 0x4, R2 ;  /* 0x00000004aca87825 */ /* 0x000fc600078e0202 */
[----:B------:R-:W-:Y:S02]  /*a0650*/  ISETP.LT.AND P5, PT, R146, c[0x0][0x178], !P3 ;  /* 0x00005e0092007a0c */ /* 0x000fe40005fa1270 */
[----:B------:R-:W-:Y:S02]  /*a0660*/  ISETP.LT.AND P1, PT, R147, c[0x0][0x178], !P3 ;  /* 0x00005e0093007a0c */ /* 0x000fe40005f21270 */
[----:B------:R-:W-:Y:S02]  /*a0670*/  IADD3 R170, R107, 0x136, RZ ;  /* 0x000001366baa7810 */ /* 0x000fe40007ffe0ff */
[----:B------:R-:W-:Y:S02]  /*a0680*/  IADD3 R0, R172, c[0x0][0x198], RZ ;  /* 0x00006600ac007a10 */ /* 0x000fe40007ffe0ff */
[----:B------:R-:W-:Y:S01]  /*a0690*/  ISETP.LT.AND P4, PT, R103, c[0x0][0x178], !P3 ;  /* 0x00005e0067007a0c */ /* 0x000fe20005f81270 */
[----:B----4-:R1:W-:Y:S01]  /*a06a0*/  @P6 STG.E [R168.64], R246 ;  /* 0x000000f6a8006986 */ /* 0x0103e2000c101904 */
[----:B------:R-:W-:Y:S01]  /*a06b0*/  ISETP.GE.AND P0, PT, R170, c[0x0][0x17c], PT ;  /* 0x00005f00aa007a0c */ /* 0x000fe20003f06270 */
[----:B------:R-:W-:Y:S01]  /*a06c0*/  IMAD.WIDE R170, R0, 0x4, R164 ;  /* 0x0000000400aa7825 */ /* 0x000fe200078e02a4 */
[----:B------:R-:W-:-:S02]  /*a06d0*/  ISETP.LT.AND P3, PT, R178, c[0x0][0x178], !P3 ;  /* 0x00005e00b2007a0c */ /* 0x000fc40005f61270 */
[----:B------:R-:W-:Y:S01]  /*a06e0*/  ISETP.LT.AND P6, PT, R146, c[0x0][0x178], !P2 ;  /* 0x00005e0092007a0c */ /* 0x000fe200057c1270 */
[C---:B------:R-:W-:Y:S01]  /*a06f0*/  IMAD.WIDE R166, R0.reuse, 0x4, R6 ;  /* 0x0000000400a67825 */ /* 0x040fe200078e0206 */
[C---:B------:R-:W-:Y:S01]  /*a0700*/  IADD3 R172, R0.reuse, c[0x0][0x198], RZ ;  /* 0x0000660000ac7a10 */ /* 0x040fe20007ffe0ff */
[----:B-1----:R-:W4:Y:S02]  /*a0710*/  LDL.LU R246, [R1+0xe3c] ;  /* 0x000e3c0001f67983 */ /* 0x002f240000300800 */
[----:B------:R-:W-:Y:S02]  /*a0720*/  IMAD.WIDE R168, R0, 0x4, R4 ;  /* 0x0000000400a87825 */ /* 0x000fe400078e0204 */
[----:B------:R-:W4:Y:S04]  /*a0730*/  LDL.LU R249, [R1+0x1af8] ;  /* 0x001af80001f97983 */ /* 0x000f280000300800 */
[----:B------:R-:W4:Y:S04]  /*a0740*/  LDL.LU R248, [R1+0x1888] ;  /* 0x0018880001f87983 */ /* 0x000f280000300800 */
[----:B---3--:R-:W-:Y:S01]  /*a0750*/  @P5 STG.E [R170.64], R174 ;  /* 0x000000aeaa005986 */ /* 0x008fe2000c101904 */
[----:B------:R-:W-:-:S03]  /*a0760*/  ISETP.LT.AND P5, PT, R147, c[0x0][0x178], !P2 ;  /* 0x00005e0093007a0c */ /* 0x000fc600057a1270 */
[----:B------:R-:W3:Y:S04]  /*a0770*/  LDL.LU R176, [R1+0x1288] ;  /* 0x0012880001b07983 */ /* 0x000ee80000300800 */
[----:B------:R1:W-:Y:S01]  /*a0780*/  @P1 STG.E [R166.64], R175 ;  /* 0x000000afa6001986 */ /* 0x0003e2000c101904 */
[----:B------:R-:W-:-:S03]  /*a0790*/  ISETP.LT.AND P1, PT, R103, c[0x0][0x178], !P2 ;  /* 0x00005e0067007a0c */ /* 0x000fc60005721270 */
[----:B------:R-:W3:Y:S04]  /*a07a0*/  LDL.LU R177, [R1+0xe68] ;  /* 0x000e680001b17983 */ /* 0x000ee80000300800 */
[----:B------:R1:W-:Y:S02]  /*a07b0*/  @P4 STG.E [R168.64], R251 ;  /* 0x000000fba8004986 */ /* 0x0003e4000c101904 */
[----:B-1----:R-:W-:-:S04]  /*a07c0*/  IMAD.WIDE R166, R0, 0x4, R2 ;  /* 0x0000000400a67825 */ /* 0x002fc800078e0202 */
[C---:B------:R-:W-:Y:S01]  /*a07d0*/  IMAD.WIDE R168, R172.reuse, 0x4, R164 ;  /* 0x00000004aca87825 */ /* 0x040fe200078e02a4 */
[----:B------:R-:W-:Y:S03]  /*a07e0*/  @P3 STG.E [R166.64], R250 ;  /* 0x000000faa6003986 */ /* 0x000fe6000c101904 */
[C---:B------:R-:W-:Y:S01]  /*a07f0*/  IMAD.WIDE R170, R172.reuse, 0x4, R6 ;  /* 0x00000004acaa7825 */ /* 0x040fe200078e0206 */
[----:B------:R1:W-:Y:S04]  /*a0800*/  @P6 STG.E [R168.64], R245 ;  /* 0x000000f5a8006986 */ /* 0x0003e8000c101904 */
[----:B------:R1:W-:Y:S04]  /*a0810*/  @P5 STG.E [R170.64], R244 ;  /* 0x000000f4aa005986 */ /* 0x0003e8000c101904 */
[----:B-1----:R-:W3:Y:S01]  /*a0820*/  LDL.LU R245, [R1+0x1afc] ;  /* 0x001afc0001f57983 */ /* 0x002ee20000300800 */
[----:B------:R-:W-:-:S03]  /*a0830*/  IMAD.WIDE R168, R172, 0x4, R4 ;  /* 0x00000004aca87825 */ /* 0x000fc600078e0204 */
[----:B------:R-:W3:Y:S04]  /*a0840*/  LDL.LU R244, [R1+0x188c] ;  /* 0x00188c0001f47983 */ /* 0x000ee80000300800 */
[----:B--2---:R1:W-:Y:S04]  /*a0850*/  @P1 STG.E [R168.64], R179 ;  /* 0x000000b3a8001986 */ /* 0x0043e8000c101904 */
[----:B-1----:R-:W2:Y:S01]  /*a0860*/  LDL.LU R179, [R1+0x128c] ;  /* 0x00128c0001b37983 */ /* 0x002ea20000300800 */
[----:B------:R-:W-:-:S04]  /*a0870*/  IADD3 R173, R107, 0x134, RZ ;  /* 0x000001346bad7810 */ /* 0x000fc80007ffe0ff */
[----:B------:R-:W-:Y:S02]  /*a0880*/  ISETP.GE.AND P4, PT, R173, c[0x0][0x17c], PT ;  /* 0x00005f00ad007a0c */ /* 0x000fe40003f86270 */
[----:B------:R-:W-:Y:S02]  /*a0890*/  ISETP.LT.AND P2, PT, R178, c[0x0][0x178], !P2 ;  /* 0x00005e00b2007a0c */ /* 0x000fe40005741270 */
[----:B------:R-:W-:Y:S02]  /*a08a0*/  ISETP.LT.AND P6, PT, R146, c[0x0][0x178], !P4 ;  /* 0x00005e0092007a0c */ /* 0x000fe400067c1270 */
[C---:B------:R-:W-:Y:S02]  /*a08b0*/  IADD3 R0, R172.reuse, c[0x0][0x198], RZ ;  /* 0x00006600ac007a10 */ /* 0x040fe40007ffe0ff */
[----:B------:R-:W-:Y:S02]  /*a08c0*/  ISETP.LT.AND P3, PT, R147, c[0x0][0x178], !P4 ;  /* 0x00005e0093007a0c */ /* 0x000fe40006761270 */
[----:B------:R-:W-:Y:S01]  /*a08d0*/  ISETP.LT.AND P5, PT, R103, c[0x0][0x178], !P4 ;  /* 0x00005e0067007a0c */ /* 0x000fe200067a1270 */
[----:B------:R-:W-:Y:S01]  /*a08e0*/  IMAD.WIDE R166, R172, 0x4, R2 ;  /* 0x00000004aca67825 */ /* 0x000fe200078e0202 */
[----:B------:R-:W-:-:S02]  /*a08f0*/  IADD3 R173, R107, 0x135, RZ ;  /* 0x000001356bad7810 */ /* 0x000fc40007ffe0ff */
[----:B------:R-:W-:Y:S01]  /*a0900*/  ISETP.LT.AND P4, PT, R178, c[0x0][0x178], !P4 ;  /* 0x00005e00b2007a0c */ /* 0x000fe20006781270 */
[C---:B------:R-:W-:Y:S01]  /*a0910*/  IMAD.WIDE R170, R0.reuse, 0x4, R164 ;  /* 0x0000000400aa7825 */ /* 0x040fe200078e02a4 */
[----:B------:R-:W-:Y:S01]  /*a0920*/  ISETP.GE.AND P1, PT, R173, c[0x0][0x17c], PT ;  /* 0x00005f00ad007a0c */ /* 0x000fe20003f26270 */
[----:B----4-:R1:W-:Y:S02]  /*a0930*/  @P2 STG.E [R166.64], R246 ;  /* 0x000000f6a6002986 */ /* 0x0103e4000c101904 */
[----:B------:R-:W-:Y:S01]  /*a0940*/  IMAD.WIDE R168, R0, 0x4, R6 ;  /* 0x0000000400a87825 */ /* 0x000fe200078e0206 */
[----:B------:R-:W-:Y:S01]  /*a0950*/  ISETP.LT.AND P2, PT, R146, c[0x0][0x178], !P1 ;  /* 0x00005e0092007a0c */ /* 0x000fe20004f41270 */
[----:B------:R4:W-:Y:S01]  /*a0960*/  @P6 STG.E [R170.64], R249 ;  /* 0x000000f9aa006986 */ /* 0x0009e2000c101904 */
[----:B------:R-:W-:-:S03]  /*a0970*/  IADD3 R172, R0, c[0x0][0x198], RZ ;  /* 0x0000660000ac7a10 */ /* 0x000fc60007ffe0ff */
[----:B------:R3:W-:Y:S01]  /*a0980*/  @P3 STG.E [R168.64], R248 ;  /* 0x000000f8a8003986 */ /* 0x0007e2000c101904 */
[----:B-1----:R-:W-:-:S03]  /*a0990*/  IMAD.WIDE R166, R0, 0x4, R4 ;  /* 0x0000000400a67825 */ /* 0x002fc600078e0204 */
[----:B------:R-:W2:Y:S01]  /*a09a0*/  LDL.LU R246, [R1+0xe6c] ;  /* 0x000e6c0001f67983 */ /* 0x000ea20000300800 */
[----:B----4-:R-:W-:-:S03]  /*a09b0*/  IMAD.WIDE R170, R0, 0x4, R2 ;  /* 0x0000000400aa7825 */ /* 0x010fc600078e0202 */
[----:B---3--:R1:W-:Y:S01]  /*a09c0*/  @P5 STG.E [R166.64], R176 ;  /* 0x000000b0a6005986 */ /* 0x0083e2000c101904 */
[----:B------:R-:W-:-:S03]  /*a09d0*/  ISETP.LT.AND P3, PT, R147, c[0x0][0x178], !P1 ;  /* 0x00005e0093007a0c */ /* 0x000fc60004f61270 */
[----:B------:R-:W-:Y:S01]  /*a09e0*/  @P4 STG.E [R170.64], R177 ;  /* 0x000000b1aa004986 */ /* 0x000fe2000c101904 */
[----:B------:R-:W-:Y:S01]  /*a09f0*/  ISETP.LT.AND P4, PT, R103, c[0x0][0x178], !P1 ;  /* 0x00005e0067007a0c */ /* 0x000fe20004f81270 */
[C---:B------:R-:W-:Y:S02]  /*a0a00*/  IMAD.WIDE R168, R172.reuse, 0x4, R6 ;  /* 0x00000004aca87825 */ /* 0x040fe400078e0206 */
[----:B------:R-:W3:Y:S02]  /*a0a10*/  LDL.LU R174, [R1+0x1898] ;  /* 0x0018980001ae7983 */ /* 0x000ee40000300800 */
[C---:B-1----:R-:W-:Y:S02]  /*a0a20*/  IMAD.WIDE R166, R172.reuse, 0x4, R164 ;  /* 0x00000004aca67825 */ /* 0x042fe400078e02a4 */
[----:B------:R-:W4:Y:S04]  /*a0a30*/  LDL.LU R175, [R1+0x12b8] ;  /* 0x0012b80001af7983 */ /* 0x000f280000300800 */
[----:B------:R-:W3:Y:S04]  /*a0a40*/  LDL.LU R251, [R1+0xe78] ;  /* 0x000e780001fb7983 */ /* 0x000ee80000300800 */
[----:B------:R-:W3:Y:S04]  /*a0a50*/  LDL.LU R250, [R1+0x1b0c] ;  /* 0x001b0c0001fa7983 */ /* 0x000ee80000300800 */
[----:B------:R1:W-:Y:S04]  /*a0a60*/  @P2 STG.E [R166.64], R245 ;  /* 0x000000f5a6002986 */ /* 0x0003e8000c101904 */
[----:B------:R1:W-:Y:S02]  /*a0a70*/  @P3 STG.E [R168.64], R244 ;  /* 0x000000f4a8003986 */ /* 0x0003e4000c101904 */
[----:B-1----:R-:W-:-:S02]  /*a0a80*/  IMAD.WIDE R166, R172, 0x4, R4 ;  /* 0x00000004aca67825 */ /* 0x002fc400078e0204 */
[----:B------:R-:W3:Y:S04]  /*a0a90*/  LDL.LU R245, [R1+0x189c] ;  /* 0x00189c0001f57983 */ /* 0x000ee80000300800 */
[----:B------:R-:W3:Y:S04]  /*a0aa0*/  LDL.LU R244, [R1+0x12bc] ;  /* 0x0012bc0001f47983 */ /* 0x000ee80000300800 */
[----:B--2---:R1:W-:Y:S04]  /*a0ab0*/  @P4 STG.E [R166.64], R179 ;  /* 0x000000b3a6004986 */ /* 0x0043e8000c101904 */
[----:B-1----:R-:W2:Y:S01]  /*a0ac0*/  LDL.LU R167, [R1+0x1b08] ;  /* 0x001b080001a77983 */ /* 0x002ea20000300800 */
[----:B------:R-:W-:-:S02]  /*a0ad0*/  ISETP.LT.AND P1, PT, R178, c[0x0][0x178], !P1 ;  /* 0x00005e00b2007a0c */ /* 0x000fc40004f21270 */
[----:B------:R-:W-:Y:S02]  /*a0ae0*/  ISETP.LT.AND P5, PT, R146, c[0x0][0x178], !P0 ;  /* 0x00005e0092007a0c */ /* 0x000fe400047a1270 */
[----:B------:R-:W-:Y:S02]  /*a0af0*/  ISETP.LT.AND P6, PT, R147, c[0x0][0x178], !P0 ;  /* 0x00005e0093007a0c */ /* 0x000fe400047c1270 */
[----:B------:R-:W-:Y:S02]  /*a0b00*/  IADD3 R170, R107, 0x137, RZ ;  /* 0x000001376baa7810 */ /* 0x000fe40007ffe0ff */
[C---:B------:R-:W-:Y:S01]  /*a0b10*/  IADD3 R0, R172.reuse, c[0x0][0x198], RZ ;  /* 0x00006600ac007a10 */ /* 0x040fe20007ffe0ff */
[----:B------:R-:W-:Y:S01]  /*a0b20*/  IMAD.WIDE R168, R172, 0x4, R2 ;  /* 0x00000004aca87825 */ /* 0x000fe200078e0202 */
[----:B------:R-:W-:Y:S01]  /*a0b30*/  ISETP.LT.AND P3, PT, R103, c[0x0][0x178], !P0 ;  /* 0x00005e0067007a0c */ /* 0x000fe20004761270 */
[----:B------:R-:W4:Y:S01]  /*a0b40*/  LDL.LU R179, [R1+0xe7c] ;  /* 0x000e7c0001b37983 */ /* 0x000f220000300800 */
[----:B------:R-:W-:Y:S01]  /*a0b50*/  ISETP.GE.AND P2, PT, R170, c[0x0][0x17c], PT ;  /* 0x00005f00aa007a0c */ /* 0x000fe20003f46270 */
[----:B------:R-:W-:-:S02]  /*a0b60*/  IMAD.WIDE R170, R0, 0x4, R164 ;  /* 0x0000000400aa7825 */ /* 0x000fc400078e02a4 */
[----:B------:R-:W4:Y:S02]  /*a0b70*/  LDL.LU R249, [R1+0x1b28] ;  /* 0x001b280001f97983 */ /* 0x000f240000300800 */
[----:B------:R-:W-:Y:S01]  /*a0b80*/  IMAD.WIDE R172, R0, 0x4, R6 ;  /* 0x0000000400ac7825 */ /* 0x000fe200078e0206 */
[----:B------:R-:W-:Y:S01]  /*a0b90*/  ISETP.LT.AND P4, PT, R146, c[0x0][0x178], !P2 ;  /* 0x00005e0092007a0c */ /* 0x000fe20005781270 */
[----:B------:R-:W4:Y:S04]  /*a0ba0*/  LDL.LU R248, [R1+0x1a48] ;  /* 0x001a480001f87983 */ /* 0x000f280000300800 */
[----:B------:R1:W-:Y:S01]  /*a0bb0*/  @P1 STG.E [R168.64], R246 ;  /* 0x000000f6a8001986 */ /* 0x0003e2000c101904 */
[----:B------:R-:W-:-:S03]  /*a0bc0*/  ISETP.LT.AND P1, PT, R178, c[0x0][0x178], !P0 ;  /* 0x00005e00b2007a0c */ /* 0x000fc60004721270 */
[----:B------:R-:W4:Y:S04]  /*a0bd0*/  LDL.LU R176, [R1+0x13e8] ;  /* 0x0013e80001b07983 */ /* 0x000f280000300800 */
[----:B------:R-:W4:Y:S01]  /*a0be0*/  LDL.LU R177, [R1+0x10d8] ;  /* 0x0010d80001b17983 */ /* 0x000f220000300800 */
[----:B-1----:R-:W-:-:S03]  /*a0bf0*/  IADD3 R168, R107, 0x139, RZ ;  /* 0x000001396ba87810 */ /* 0x002fc60007ffe0ff */
[----:B------:R-:W4:Y:S01]  /*a0c00*/  LDL.LU R246, [R1+0x1b2c] ;  /* 0x001b2c0001f67983 */ /* 0x000f220000300800 */
[----:B------:R-:W-:-:S03]  /*a0c10*/  ISETP.GE.AND P0, PT, R168, c[0x0][0x17c], PT ;  /* 0x00005f00a8007a0c */ /* 0x000fc60003f06270 */
[----:B--2---:R1:W-:Y:S01]  /*a0c20*/  @P5 STG.E [R170.64], R167 ;  /* 0x000000a7aa005986 */ /* 0x0043e2000c101904 */
[----:B------:R-:W-:-:S03]  /*a0c30*/  ISETP.LT.AND P5, PT, R147, c[0x0][0x178], !P2 ;  /* 0x00005e0093007a0c */ /* 0x000fc600057a1270 */
[----:B---3--:R2:W-:Y:S01]  /*a0c40*/  @P6 STG.E [R172.64], R174 ;  /* 0x000000aeac006986 */ /* 0x0085e2000c101904 */
[----:B------:R-:W-:Y:S01]  /*a0c50*/  ISETP.LT.AND P6, PT, R103, c[0x0][0x178], !P2 ;  /* 0x00005e0067007a0c */ /* 0x000fe200057c1270 */
[C---:B-1----:R-:W-:Y:S01]  /*a0c60*/  IMAD.WIDE R166, R0.reuse, 0x4, R4 ;  /* 0x0000000400a67825 */ /* 0x042fe200078e0204 */
[----:B------:R-:W-:Y:S02]  /*a0c70*/  IADD3 R170, R107, 0x138, RZ ;  /* 0x000001386baa7810 */ /* 0x000fe40007ffe0ff */
[----:B--2---:R-:W-:Y:S02]  /*a0c80*/  IADD3 R174, R0, c[0x0][0x198], RZ ;  /* 0x0000660000ae7a10 */ /* 0x004fe40007ffe0ff */
[----:B----4-:R1:W-:Y:S01]  /*a0c90*/  @P3 STG.E [R166.64], R175 ;  /* 0x000000afa6003986 */ /* 0x0103e2000c101904 */
[----:B------:R-:W-:Y:S02]  /*a0ca0*/  ISETP.GE.AND P3, PT, R170, c[0x0][0x17c], PT ;  /* 0x00005f00aa007a0c */ /* 0x000fe40003f66270 */
[----:B------:R-:W-:-:S04]  /*a0cb0*/  IMAD.WIDE R168, R174, 0x4, R164 ;  /* 0x00000004aea87825 */ /* 0x000fc800078e02a4 */
[----:B------:R-:W-:-:S04]  /*a0cc0*/  IMAD.WIDE R170, R174, 0x4, R6 ;  /* 0x00000004aeaa7825 */ /* 0x000fc800078e0206 */
[----:B-1----:R-:W-:-:S04]  /*a0cd0*/  IMAD.WIDE R166, R0, 0x4, R2 ;  /* 0x0000000400a67825 */ /* 0x002fc800078e0202 */
[----:B------:R-:W-:Y:S01]  /*a0ce0*/  IMAD.WIDE R172, R174, 0x4, R4 ;  /* 0x00000004aeac7825 */ /* 0x000fe200078e0204 */
[----:B------:R-:W-:Y:S04]  /*a0cf0*/  @P1 STG.E [R166.64], R251 ;  /* 0x000000fba6001986 */ /* 0x000fe8000c101904 */
[----:B------:R-:W-:Y:S04]  /*a0d00*/  @P4 STG.E [R168.64], R250 ;  /* 0x000000faa8004986 */ /* 0x000fe8000c101904 */
[----:B------:R1:W-:Y:S04]  /*a0d10*/  @P5 STG.E [R170.64], R245 ;  /* 0x000000f5aa005986 */ /* 0x0003e8000c101904 */
[----:B------:R2:W-:Y:S04]  /*a0d20*/  @P6 STG.E [R172.64], R244 ;  /* 0x000000f4ac006986 */ /* 0x0005e8000c101904 */
[----:B-1----:R-:W3:Y:S04]  /*a0d30*/  LDL.LU R245, [R1+0x1a4c] ;  /* 0x001a4c0001f57983 */ /* 0x002ee80000300800 */
[----:B--2---:R-:W2:Y:S01]  /*a0d40*/  LDL.LU R244, [R1+0x13ec] ;  /* 0x0013ec0001f47983 */ /* 0x004ea20000300800 */
        /* <DEDUP_REMOVED lines=10> */
[----:B------:R1:W-:Y:S01]  /*a0df0*/  @P2 STG.E [R166.64], R179 ;  /* 0x000000b3a6002986 */ /* 0x0003e2000c101904 */
[----:B------:R-:W-:-:S03]  /*a0e00*/  ISETP.LT.AND P5, PT, R146, c[0x0][0x178], !P0 ;  /* 0x00005e0092007a0c */ /* 0x000fc600047a1270 */
[----:B------:R4:W-:Y:S01]  /*a0e10*/  @P4 STG.E [R168.64], R249 ;  /* 0x000000f9a8004986 */ /* 0x0009e2000c101904 */
[----:B------:R-:W-:-:S03]  /*a0e20*/  ISETP.GE.AND P2, PT, R0, c[0x0][0x17c], PT ;  /* 0x00005f0000007a0c */ /* 0x000fc60003f46270 */
[----:B------:R4:W-:Y:S01]  /*a0e30*/  @P6 STG.E [R170.64], R248 ;  /* 0x000000f8aa006986 */ /* 0x0009e2000c101904 */
[----:B------:R-:W-:Y:S02]  /*a0e40*/  ISETP.LT.AND P6, PT, R147, c[0x0][0x178], !P0 ;  /* 0x00005e0093007a0c */ /* 0x000fe400047c1270 */
[----:B------:R-:W-:Y:S01]  /*a0e50*/  ISETP.LT.AND P4, PT, R103, c[0x0][0x178], !P0 ;  /* 0x00005e0067007a0c */ /* 0x000fe20004781270 */
[C---:B-1----:R-:W-:Y:S01]  /*a0e60*/  IMAD.WIDE R166, R172.reuse, 0x4, R4 ;  /* 0x00000004aca67825 */ /* 0x042fe200078e0204 */
[C---:B------:R-:W-:Y:S01]  /*a0e70*/  IADD3 R0, R172.reuse, c[0x0][0x198], RZ ;  /* 0x00006600ac007a10 */ /* 0x040fe20007ffe0ff */
[----:B------:R-:W2:Y:S02]  /*a0e80*/  LDL.LU R179, [R1+0x10dc] ;  /* 0x0010dc0001b37983 */ /* 0x000ea40000300800 */
[----:B----4-:R-:W-:Y:S02]  /*a0e90*/  IMAD.WIDE R168, R172, 0x4, R2 ;  /* 0x00000004aca87825 */ /* 0x010fe400078e0202 */
[----:B------:R1:W-:Y:S02]  /*a0ea0*/  @P3 STG.E [R166.64], R176 ;  /* 0x000000b0a6003986 */ /* 0x0003e4000c101904 */
[----:B------:R-:W-:-:S02]  /*a0eb0*/  IMAD.WIDE R170, R0, 0x4, R164 ;  /* 0x0000000400aa7825 */ /* 0x000fc400078e02a4 */
[----:B------:R4:W-:Y:S04]  /*a0ec0*/  @P1 STG.E [R168.64], R177 ;  /* 0x000000b1a8001986 */ /* 0x0009e8000c101904 */
[----:B------:R-:W2:Y:S01]  /*a0ed0*/  LDL.LU R174, [R1+0x1b18] ;  /* 0x001b180001ae7983 */ /* 0x000ea20000300800 */
[----:B-1----:R-:W-:-:S03]  /*a0ee0*/  IMAD.WIDE R166, R0, 0x4, R6 ;  /* 0x0000000400a67825 */ /* 0x002fc600078e0206 */
[----:B------:R-:W2:Y:S01]  /*a0ef0*/  LDL.LU R175, [R1+0x1568] ;  /* 0x0015680001af7983 */ /* 0x000ea20000300800 */
[----:B----4-:R-:W-:-:S03]  /*a0f00*/  IMAD.WIDE R168, R0, 0x4, R4 ;  /* 0x0000000400a87825 */ /* 0x010fc600078e0204 */
[----:B------:R-:W4:Y:S01]  /*a0f10*/  LDL.LU R249, [R1+0x1118] ;  /* 0x0011180001f97983 */ /* 0x000f220000300800 */
[----:B------:R-:W-:-:S03]  /*a0f20*/  IADD3 R172, R0, c[0x0][0x198], RZ ;  /* 0x0000660000ac7a10 */ /* 0x000fc60007ffe0ff */
[----:B------:R1:W-:Y:S04]  /*a0f30*/  @P5 STG.E [R170.64], R246 ;  /* 0x000000f6aa005986 */ /* 0x0003e8000c101904 */
[----:B------:R-:W4:Y:S04]  /*a0f40*/  LDL.LU R248, [R1+0x1bcc] ;  /* 0x001bcc0001f87983 */ /* 0x000f280000300800 */
[----:B-1----:R-:W4:Y:S04]  /*a0f50*/  LDL.LU R246, [R1+0x1b1c] ;  /* 0x001b1c0001f67983 */ /* 0x002f280000300800 */
[----:B---3--:R1:W-:Y:S04]  /*a0f60*/  @P6 STG.E [R166.64], R245 ;  /* 0x000000f5a6006986 */ /* 0x0083e8000c101904 */
[----:B--2---:R2:W-:Y:S04]  /*a0f70*/  @P4 STG.E [R168.64], R244 ;  /* 0x000000f4a8004986 */ /* 0x0045e8000c101904 */
[----:B-1----:R-:W3:Y:S01]  /*a0f80*/  LDL.LU R245, [R1+0x156c] ;  /* 0x00156c0001f57983 */ /* 0x002ee20000300800 */
[----:B------:R-:W-:-:S03]  /*a0f90*/  IMAD.WIDE R166, R0, 0x4, R2 ;  /* 0x0000000400a67825 */ /* 0x000fc600078e0202 */
[----:B--2---:R-:W2:Y:S04]  /*a0fa0*/  LDL.LU R244, [R1+0x111c] ;  /* 0x00111c0001f47983 */ /* 0x004ea80000300800 */
[----:B------:R-:W2:Y:S01]  /*a0fb0*/  LDL.LU R0, [R1+0x1bc8] ;  /* 0x001bc80001007983 */ /* 0x000ea20000300800 */
[----:B------:R-:W-:Y:S02]  /*a0fc0*/  ISETP.LT.AND P1, PT, R178, c[0x0][0x178], !P0 ;  /* 0x00005e00b2007a0c */ /* 0x000fe40004721270 */
[----:B------:R-:W-:Y:S02]  /*a0fd0*/  ISETP.LT.AND P3, PT, R146, c[0x0][0x178], !P2 ;  /* 0x00005e0092007a0c */ /* 0x000fe40005761270 */
[----:B------:R-:W-:Y:S02]  /*a0fe0*/  ISETP.LT.AND P5, PT, R147, c[0x0][0x178], !P2 ;  /* 0x00005e0093007a0c */ /* 0x000fe400057a1270 */
[C---:B------:R-:W-:Y:S01]  /*a0ff0*/  IADD3 R170, R107.reuse, 0x13d, RZ ;  /* 0x0000013d6baa7810 */ /* 0x040fe20007ffe0ff */
[----:B------:R-:W-:Y:S01]  /*a1000*/  IMAD.WIDE R168, R172, 0x4, R164 ;  /* 0x00000004aca87825 */ /* 0x000fe200078e02a4 */
[----:B------:R-:W-:Y:S01]  /*a1010*/  IADD3 R173, R107, 0x13b, RZ ;  /* 0x0000013b6bad7810 */ /* 0x000fe20007ffe0ff */
[----:B------:R-:W3:Y:S01]  /*a1020*/  LDL.LU R251, [R1+0x1c28] ;  /* 0x001c280001fb7983 */ /* 0x000ee20000300800 */
[----:B------:R-:W-:Y:S01]  /*a1030*/  ISETP.GE.AND P0, PT, R170, c[0x0][0x17c], PT ;  /* 0x00005f00aa007a0c */ /* 0x000fe20003f06270 */
[----:B------:R-:W-:Y:S01]  /*a1040*/  IMAD.WIDE R170, R172, 0x4, R6 ;  /* 0x00000004acaa7825 */ /* 0x000fe200078e0206 */
[----:B------:R-:W-:Y:S01]  /*a1050*/  ISETP.LT.AND P6, PT, R103, c[0x0][0x178], !P2 ;  /* 0x00005e0067007a0c */ /* 0x000fe200057c1270 */
[----:B------:R-:W3:Y:S01]  /*a1060*/  LDL.LU R250, [R1+0x1b78] ;  /* 0x001b780001fa7983 */ /* 0x000ee20000300800 */
[----:B------:R-:W-:-:S03]  /*a1070*/  ISETP.GE.AND P4, PT, R173, c[0x0][0x17c], PT ;  /* 0x00005f00ad007a0c */ /* 0x000fc60003f86270 */
[----:B------:R1:W-:Y:S01]  /*a1080*/  @P1 STG.E [R166.64], R179 ;  /* 0x000000b3a6001986 */ /* 0x0003e2000c101904 */
[----:B------:R-:W-:Y:S02]  /*a1090*/  ISETP.LT.AND P2, PT, R178, c[0x0][0x178], !P2 ;  /* 0x00005e00b2007a0c */ /* 0x000fe40005741270 */
[----:B------:R-:W-:Y:S01]  /*a10a0*/  ISETP.LT.AND P1, PT, R103, c[0x0][0x178], !P4 ;  /* 0x00005e0067007a0c */ /* 0x000fe20006721270 */
[----:B------:R-:W3:Y:S04]  /*a10b0*/  LDL.LU R176, [R1+0x1a58] ;  /* 0x001a580001b07983 */ /* 0x000ee80000300800 */
[----:B------:R-:W3:Y:S01]  /*a10c0*/  LDL.LU R177, [R1+0x13f8] ;  /* 0x0013f80001b17983 */ /* 0x000ee20000300800 */
[----:B-1----:R-:W-:-:S03]  /*a10d0*/  IMAD.WIDE R166, R172, 0x4, R4 ;  /* 0x00000004aca67825 */ /* 0x002fc600078e0204 */
[----:B------:R-:W3:Y:S04]  /*a10e0*/  LDL.LU R179, [R1+0x1c2c] ;  /* 0x001c2c0001b37983 */ /* 0x000ee80000300800 */
[----:B--2---:R1:W-:Y:S01]  /*a10f0*/  @P3 STG.E [R168.64], R0 ;  /* 0x00000000a8003986 */ /* 0x0043e2000c101904 */
[----:B------:R-:W-:-:S03]  /*a1100*/  ISETP.LT.AND P3, PT, R147, c[0x0][0x178], !P4 ;  /* 0x00005e0093007a0c */ /* 0x000fc60006761270 */
[----:B------:R-:W-:Y:S01]  /*a1110*/  @P5 STG.E [R170.64], R174 ;  /* 0x000000aeaa005986 */ /* 0x000fe2000c101904 */
[----:B------:R-:W-:-:S03]  /*a1120*/  ISETP.LT.AND P5, PT, R146, c[0x0][0x178], !P4 ;  /* 0x00005e0092007a0c */ /* 0x000fc600067a1270 */
[----:B------:R2:W-:Y:S01]  /*a1130*/  @P6 STG.E [R166.64], R175 ;  /* 0x000000afa6006986 */ /* 0x0005e2000c101904 */
[C---:B-1----:R-:W-:Y:S02]  /*a1140*/  IADD3 R0, R172.reuse, c[0x0][0x198], RZ ;  /* 0x00006600ac007a10 */ /* 0x042fe40007ffe0ff */
[----:B------:R-:W-:Y:S01]  /*a1150*/  IADD3 R168, R107, 0x13c, RZ ;  /* 0x0000013c6ba87810 */ /* 0x000fe20007ffe0ff */
[----:B------:R-:W-:-:S03]  /*a1160*/  IMAD.WIDE R172, R172, 0x4, R2 ;  /* 0x00000004acac7825 */ /* 0x000fc600078e0202 */
[----:B------:R-:W-:Y:S01]  /*a1170*/  ISETP.GE.AND P6, PT, R168, c[0x0][0x17c], PT ;  /* 0x00005f00a8007a0c */ /* 0x000fe20003fc6270 */
[----:B------:R-:W-:-:S04]  /*a1180*/  IMAD.WIDE R168, R0, 0x4, R6 ;  /* 0x0000000400a87825 */ /* 0x000fc800078e0206 */
[C---:B--2---:R-:W-:Y:S01]  /*a1190*/  IMAD.WIDE R166, R0.reuse, 0x4, R164 ;  /* 0x0000000400a67825 */ /* 0x044fe200078e02a4 */
[----:B----4-:R-:W-:Y:S03]  /*a11a0*/  @P2 STG.E [R172.64], R249 ;  /* 0x000000f9ac002986 */ /* 0x010fe6000c101904 */
[----:B------:R-:W-:Y:S01]  /*a11b0*/  IMAD.WIDE R170, R0, 0x4, R4 ;  /* 0x0000000400aa7825 */ /* 0x000fe200078e0204 */
[----:B------:R-:W-:Y:S04]  /*a11c0*/  @P5 STG.E [R166.64], R248 ;  /* 0x000000f8a6005986 */ /* 0x000fe8000c101904 */
[----:B------:R1:W-:Y:S04]  /*a11d0*/  @P3 STG.E [R168.64], R246 ;  /* 0x000000f6a8003986 */ /* 0x0003e8000c101904 */
[----:B---3--:R2:W-:Y:S04]  /*a11e0*/  @P1 STG.E [R170.64], R245 ;  /* 0x000000f5aa001986 */ /* 0x0085e8000c101904 */
[----:B-1----:R-:W3:Y:S04]  /*a11f0*/  LDL.LU R246, [R1+0x1b7c] ;  /* 0x001b7c0001f67983 */ /* 0x002ee80000300800 */
[----:B--2---:R-:W2:Y:S01]  /*a1200*/  LDL.LU R245, [R1+0x1a5c] ;  /* 0x001a5c0001f57983 */ /* 0x004ea20000300800 */
[----:B------:R-:W-:Y:S01]  /*a1210*/  ISETP.LT.AND P4, PT, R178, c[0x0][0x178], !P4 ;  /* 0x00005e00b2007a0c */ /* 0x000fe20006781270 */
[----:B------:R-:W-:-:S12]  /*a1220*/  IMAD.WIDE R172, R0, 0x4, R2 ;  /* 0x0000000400ac7825 */ /* 0x000fd800078e0202 */
[----:B------:R1:W-:Y:S04]  /*a1230*/  @P4 STG.E [R172.64], R244 ;  /* 0x000000f4ac004986 */ /* 0x0003e8000c101904 */
[----:B-1----:R-:W4:Y:S01]  /*a1240*/  LDL.LU R244, [R1+0x13fc] ;  /* 0x0013fc0001f47983 */ /* 0x002f220000300800 */
[----:B------:R-:W-:Y:S02]  /*a1250*/  ISETP.LT.AND P2, PT, R146, c[0x0][0x178], !P6 ;  /* 0x00005e0092007a0c */ /* 0x000fe40007741270 */
[----:B------:R-:W-:Y:S01]  /*a1260*/  ISETP.LT.AND P4, PT, R147, c[0x0][0x178], !P6 ;  /* 0x00005e0093007a0c */ /* 0x000fe20007781270 */
[----:B------:R-:W4:Y:S01]  /*a1270*/  LDL.LU R249, [R1+0x1c58] ;  /* 0x001c580001f97983 */ /* 0x000f220000300800 */
[----:B------:R-:W-:Y:S02]  /*a1280*/  ISETP.LT.AND P3, PT, R103, c[0x0][0x178], !P6 ;  /* 0x00005e0067007a0c */ /* 0x000fe40007761270 */
[----:B------:R-:W-:Y:S01]  /*a1290*/  IADD3 R172, R0, c[0x0][0x198], RZ ;  /* 0x0000660000ac7a10 */ /* 0x000fe20007ffe0ff */
[----:B------:R-:W4:Y:S01]  /*a12a0*/  LDL.LU R248, [R1+0x1c18] ;  /* 0x001c180001f87983 */ /* 0x000f220000300800 */
        /* <DEDUP_REMOVED lines=17> */
[----:B------:R-:W4:Y:S04]  /*a13c0*/  LDL.LU R176, [R1+0x1b38] ;  /* 0x001b380001b07983 */ /* 0x000f280000300800 */
[----:B------:R1:W-:Y:S04]  /*a13d0*/  @P5 STG.E [R166.64], R179 ;  /* 0x000000b3a6005986 */ /* 0x0003e8000c101904 */
[----:B-1----:R-:W4:Y:S01]  /*a13e0*/  LDL.LU R177, [R1+0x1588] ;  /* 0x0015880001b17983 */ /* 0x002f220000300800 */
[----:B------:R-:W-:-:S03]  /*a13f0*/  IMAD.WIDE R166, R0, 0x4, R4 ;  /* 0x0000000400a67825 */ /* 0x000fc600078e0204 */
[----:B------:R-:W4:Y:S01]  /*a1400*/  LDL.LU R179, [R1+0x1c5c] ;  /* 0x001c5c0001b37983 */ /* 0x000f220000300800 */
[----:B------:R-:W-:Y:S02]  /*a1410*/  ISETP.LT.AND P5, PT, R178, c[0x0][0x178], !P0 ;  /* 0x00005e00b2007a0c */ /* 0x000fe400047a1270 */
[----:B------:R-:W-:-:S04]  /*a1420*/  IADD3 R170, R107, 0x13f, RZ ;  /* 0x0000013f6baa7810 */ /* 0x000fc80007ffe0ff */
[----:B------:R-:W-:Y:S01]  /*a1430*/  ISETP.GE.AND P2, PT, R170, c[0x0][0x17c], PT ;  /* 0x00005f00aa007a0c */ /* 0x000fe20003f46270 */
[----:B------:R-:W-:Y:S01]  /*a1440*/  IMAD.WIDE R170, R0, 0x4, R2 ;  /* 0x0000000400aa7825 */ /* 0x000fe200078e0202 */
[----:B---3--:R1:W-:Y:S04]  /*a1450*/  @P3 STG.E [R168.64], R246 ;  /* 0x000000f6a8003986 */ /* 0x0083e8000c101904 */
[----:B--2---:R2:W-:Y:S04]  /*a1460*/  @P4 STG.E [R166.64], R245 ;  /* 0x000000f5a6004986 */ /* 0x0045e8000c101904 */
[----:B-1----:R-:W3:Y:S04]  /*a1470*/  LDL.LU R246, [R1+0x1c1c] ;  /* 0x001c1c0001f67983 */ /* 0x002ee80000300800 */
[----:B--2---:R-:W2:Y:S04]  /*a1480*/  LDL.LU R245, [R1+0x1b3c] ;  /* 0x001b3c0001f57983 */ /* 0x004ea80000300800 */
[----:B----4-:R1:W-:Y:S04]  /*a1490*/  @P5 STG.E [R170.64], R244 ;  /* 0x000000f4aa005986 */ /* 0x0103e8000c101904 */
[----:B-1----:R-:W4:Y:S01]  /*a14a0*/  LDL.LU R244, [R1+0x158c] ;  /* 0x00158c0001f47983 */ /* 0x002f220000300800 */
[----:B------:R-:W-:-:S02]  /*a14b0*/  ISETP.LT.AND P6, PT, R146, c[0x0][0x178], !P1 ;  /* 0x00005e0092007a0c */ /* 0x000fc40004fc1270 */
[----:B------:R-:W-:Y:S01]  /*a14c0*/  ISETP.LT.AND P0, PT, R147, c[0x0][0x178], !P1 ;  /* 0x00005e0093007a0c */ /* 0x000fe20004f01270 */
[----:B------:R-:W4:Y:S01]  /*a14d0*/  LDL.LU R174, [R1+0x1c40] ;  /* 0x001c400001ae7983 */ /* 0x000f220000300800 */
[----:B------:R-:W-:Y:S02]  /*a14e0*/  IADD3 R172, R0, c[0x0][0x198], RZ ;  /* 0x0000660000ac7a10 */ /* 0x000fe40007ffe0ff */
[----:B------:R-:W-:Y:S01]  /*a14f0*/  ISETP.LT.AND P5, PT, R103, c[0x0][0x178], !P1 ;  /* 0x00005e0067007a0c */ /* 0x000fe20004fa1270 */
[----:B------:R-:W4:Y:S01]  /*a1500*/  LDL.LU R175, [R1+0x1690] ;  /* 0x0016900001af7983 */ /* 0x000f220000300800 */
[----:B------:R-:W-:Y:S01]  /*a1510*/  ISETP.LT.AND P1, PT, R178, c[0x0][0x178], !P1 ;  /* 0x00005e00b2007a0c */ /* 0x000fe20004f21270 */
[----:B------:R-:W-:Y:S01]  /*a1520*/  IMAD.WIDE R168, R172, 0x4, R164 ;  /* 0x00000004aca87825 */ /* 0x000fe200078e02a4 */
[----:B------:R-:W-:Y:S01]  /*a1530*/  ISETP.LT.AND P3, PT, R146, c[0x0][0x178], !P2 ;  /* 0x00005e0092007a0c */ /* 0x000fe20005761270 */
[----:B------:R-:W4:Y:S02]  /*a1540*/  LDL.LU R251, [R1+0xfc0] ;  /* 0x000fc00001fb7983 */ /* 0x000f240000300800 */
        /* <DEDUP_REMOVED lines=17> */
[----:B------:R1:W-:Y:S01]  /*a1660*/  @P3 STG.E [R166.64], R179 ;  /* 0x000000b3a6003986 */ /* 0x0003e2000c101904 */
[----:B------:R-:W-:Y:S02]  /*a1670*/  ISETP.LT.AND P2, PT, R178, c[0x0][0x178], !P2 ;  /* 0x00005e00b2007a0c */ /* 0x000fe40005741270 */
[----:B-1----:R-:W-:Y:S01]  /*a1680*/  IMAD.WIDE R166, R0, 0x4, R2 ;  /* 0x0000000400a67825 */ /* 0x002fe200078e0202 */
[----:B---3--:R1:W-:Y:S04]  /*a1690*/  @P6 STG.E [R168.64], R246 ;  /* 0x000000f6a8006986 */ /* 0x0083e8000c101904 */
[----:B--2---:R2:W-:Y:S04]  /*a16a0*/  @P4 STG.E [R170.64], R245 ;  /* 0x000000f5aa004986 */ /* 0x0045e8000c101904 */
[----:B-1----:R-:W3:Y:S04]  /*a16b0*/  LDL.LU R246, [R1+0xe00] ;  /* 0x000e000001f67983 */ /* 0x002ee80000300800 */
[----:B--2---:R-:W2:Y:S04]  /*a16c0*/  LDL.LU R245, [R1+0x1c44] ;  /* 0x001c440001f57983 */ /* 0x004ea80000300800 */
[----:B------:R-:W2:Y:S04]  /*a16d0*/  LDL.LU R250, [R1+0x1694] ;  /* 0x0016940001fa7983 */ /* 0x000ea80000300800 */
[----:B------:R-:W2:Y:S04]  /*a16e0*/  LDL.LU R179, [R1+0xfc4] ;  /* 0x000fc40001b37983 */ /* 0x000ea80000300800 */
[----:B----4-:R1:W-:Y:S04]  /*a16f0*/  @P2 STG.E [R166.64], R244 ;  /* 0x000000f4a6002986 */ /* 0x0103e8000c101904 */
[----:B-1----:R-:W4:Y:S01]  /*a1700*/  LDL.LU R244, [R1+0xe04] ;  /* 0x000e040001f47983 */ /* 0x002f220000300800 */
[----:B------:R-:W-:-:S02]  /*a1710*/  ISETP.LT.AND P1, PT, R146, c[0x0][0x178], !P5 ;  /* 0x00005e0092007a0c */ /* 0x000fc40006f21270 */
[----:B------:R-:W-:Y:S01]  /*a1720*/  IADD3 R172, R0, c[0x0][0x198], RZ ;  /* 0x0000660000ac7a10 */ /* 0x000fe20007ffe0ff */
[----:B------:R-:W4:Y:S01]  /*a1730*/  LDL.LU R249, [R1+0x1c60] ;  /* 0x001c600001f97983 */ /* 0x000f220000300800 */
[----:B------:R-:W-:Y:S02]  /*a1740*/  ISETP.LT.AND P3, PT, R147, c[0x0][0x178], !P5 ;  /* 0x00005e0093007a0c */ /* 0x000fe40006f61270 */
[----:B------:R-:W-:Y:S01]  /*a1750*/  IADD3 R170, R107, 0x141, RZ ;  /* 0x000001416baa7810 */ /* 0x000fe20007ffe0ff */
[----:B------:R-:W-:Y:S01]  /*a1760*/  IMAD.WIDE R168, R172, 0x4, R164 ;  /* 0x00000004aca87825 */ /* 0x000fe200078e02a4 */
[----:B------:R-:W-:Y:S01]  /*a1770*/  ISETP.LT.AND P6, PT, R103, c[0x0][0x178], !P5 ;  /* 0x00005e0067007a0c */ /* 0x000fe20006fc1270 */
[----:B------:R-:W4:Y:S01]  /*a1780*/  LDL.LU R248, [R1+0x16a0] ;  /* 0x0016a00001f87983 */ /* 0x000f220000300800 */
[----:B------:R-:W-:Y:S02]  /*a1790*/  ISETP.GE.AND P4, PT, R170, c[0x0][0x17c], PT ;  /* 0x00005f00aa007a0c */ /* 0x000fe40003f86270 */
[----:B------:R-:W-:Y:S01]  /*a17a0*/  IADD3 R0, R107, 0x142, RZ ;  /* 0x000001426b007810 */ /* 0x000fe20007ffe0ff */
[----:B------:R1:W-:Y:S01]  /*a17b0*/  @P1 STG.E [R168.64], R174 ;  /* 0x000000aea8001986 */ /* 0x0003e2000c101904 */
[----:B------:R-:W-:Y:S01]  /*a17c0*/  ISETP.LT.AND P5, PT, R178, c[0x0][0x178], !P5 ;  /* 0x00005e00b2007a0c */ /* 0x000fe20006fa1270 */
[----:B------:R-:W-:Y:S01]  /*a17d0*/  IMAD.WIDE R166, R172, 0x4, R4 ;  /* 0x00000004aca67825 */ /* 0x000fe200078e0204 */
[----:B------:R-:W-:Y:S01]  /*a17e0*/  ISETP.LT.AND P1, PT, R146, c[0x0][0x178], !P4 ;  /* 0x00005e0092007a0c */ /* 0x000fe20006721270 */
[----:B------:R-:W4:Y:S01]  /*a17f0*/  LDL.LU R176, [R1+0xfd0] ;  /* 0x000fd00001b07983 */ /* 0x000f220000300800 */
[----:B------:R-:W-:-:S02]  /*a1800*/  ISETP.GE.AND P2, PT, R0, c[0x0][0x17c], PT ;  /* 0x00005f0000007a0c */ /* 0x000fc40003f46270 */
[C---:B------:R-:W-:Y:S01]  /*a1810*/  IADD3 R0, R172.reuse, c[0x0][0x198], RZ ;  /* 0x00006600ac007a10 */ /* 0x040fe20007ffe0ff */
[----:B------:R-:W4:Y:S01]  /*a1820*/  LDL.LU R177, [R1+0xe10] ;  /* 0x000e100001b17983 */ /* 0x000f220000300800 */
        /* <DEDUP_REMOVED lines=8> */
[----:B------:R-:W-:Y:S01]  /*a18b0*/  ISETP.LT.AND P4, PT, R178, c[0x0][0x178], !P4 ;  /* 0x00005e00b2007a0c */ /* 0x000fe20006781270 */
[----:B---3--:R1:W-:Y:S04]  /*a18c0*/  @P5 STG.E [R170.64], R246 ;  /* 0x000000f6aa005986 */ /* 0x0083e8000c101904 */
[----:B--2---:R2:W-:Y:S04]  /*a18d0*/  @P1 STG.E [R166.64], R245 ;  /* 0x000000f5a6001986 */ /* 0x0045e8000c101904 */
[----:B-1----:R-:W3:Y:S04]  /*a18e0*/  LDL.LU R246, [R1+0x1c64] ;  /* 0x001c640001f67983 */ /* 0x002ee80000300800 */
[----:B--2---:R-:W2:Y:S01]  /*a18f0*/  LDL.LU R245, [R1+0x16a4] ;  /* 0x0016a40001f57983 */ /* 0x004ea20000300800 */
[----:B------:R-:W-:-:S03]  /*a1900*/  IMAD.WIDE R166, R0, 0x4, R4 ;  /* 0x0000000400a67825 */ /* 0x000fc600078e0204 */
[----:B------:R-:W-:Y:S04]  /*a1910*/  @P3 STG.E [R168.64], R250 ;  /* 0x000000faa8003986 */ /* 0x000fe8000c101904 */
[----:B------:R1:W-:Y:S04]  /*a1920*/  @P6 STG.E [R166.64], R179 ;  /* 0x000000b3a6006986 */ /* 0x0003e8000c101904 */
[----:B-1----:R-:W2:Y:S01]  /*a1930*/  LDL.LU R179, [R1+0xfd4] ;  /* 0x000fd40001b37983 */ /* 0x002ea20000300800 */
[----:B------:R-:W-:-:S04]  /*a1940*/  IADD3 R170, R107, 0x143, RZ ;  /* 0x000001436baa7810 */ /* 0x000fc80007ffe0ff */
[----:B------:R-:W-:Y:S01]  /*a1950*/  ISETP.GE.AND P1, PT, R170, c[0x0][0x17c], PT ;  /* 0x00005f00aa007a0c */ /* 0x000fe20003f26270 */
[----:B------:R-:W-:-:S05]  /*a1960*/  IMAD.WIDE R170, R0, 0x4, R2 ;  /* 0x0000000400aa7825 */ /* 0x000fca00078e0202 */
[----:B----4-:R1:W-:Y:S04]  /*a1970*/  @P4 STG.E [R170.64], R244 ;  /* 0x000000f4aa004986 */ /* 0x0103e8000c101904 */
[----:B-1----:R-:W4:Y:S01]  /*a1980*/  LDL.LU R244, [R1+0xe14] ;  /* 0x000e140001f47983 */ /* 0x002f220000300800 */
[----:B------:R-:W-:Y:S02]  /*a1990*/  ISETP.LT.AND P5, PT, R146, c[0x0][0x178], !P2 ;  /* 0x00005e0092007a0c */ /* 0x000fe400057a1270 */
[----:B------:R-:W-:Y:S02]  /*a19a0*/  IADD3 R172, R0, c[0x0][0x198], RZ ;  /* 0x0000660000ac7a10 */ /* 0x000fe40007ffe0ff */
        /* <DEDUP_REMOVED lines=11> */
[----:B------:R-:W4:Y:S04]  /*a1a60*/  LDL.LU R249, [R1+0xe40] ;  /* 0x000e400001f97983 */ /* 0x000f280000300800 */
[----:B------:R1:W-:Y:S04]  /*a1a70*/  @P3 STG.E [R168.64], R248 ;  /* 0x000000f8a8003986 */ /* 0x0003e8000c101904 */
[----:B------:R1:W-:Y:S04]  /*a1a80*/  @P4 STG.E [R166.64], R176 ;  /* 0x000000b0a6004986 */ /* 0x0003e8000c101904 */
[----:B------:R-:W-:Y:S01]  /*a1a90*/  @P2 STG.E [R170.64], R177 ;  /* 0x000000b1aa002986 */ /* 0x000fe2000c101904 */
[----:B------:R-:W-:Y:S01]  /*a1aa0*/  ISETP.LT.AND P2, PT, R103, c[0x0][0x178], !P1 ;  /* 0x00005e0067007a0c */ /* 0x000fe20004f41270 */
[----:B-1----:R-:W-:-:S02]  /*a1ab0*/  IMAD.WIDE R168, R0, 0x4, R164 ;  /* 0x0000000400a87825 */ /* 0x002fc400078e02a4 */
[----:B------:R-:W4:Y:S02]  /*a1ac0*/  LDL.LU R248, [R1+0x1c74] ;  /* 0x001c740001f87983 */ /* 0x000f240000300800 */
[C---:B------:R-:W-:Y:S01]  /*a1ad0*/  IMAD.WIDE R166, R0.reuse, 0x4, R6 ;  /* 0x0000000400a67825 */ /* 0x040fe200078e0206 */
[----:B------:R-:W-:Y:S02]  /*a1ae0*/  IADD3 R174, R0, c[0x0][0x198], RZ ;  /* 0x0000660000ae7a10 */ /* 0x000fe40007ffe0ff */
[----:B------:R-:W-:Y:S02]  /*a1af0*/  IADD3 R175, R107, 0x145, RZ ;  /* 0x000001456baf7810 */ /* 0x000fe40007ffe0ff */
[----:B------:R-:W-:Y:S01]  /*a1b00*/  ISETP.LT.AND P1, PT, R178, c[0x0][0x178], !P1 ;  /* 0x00005e00b2007a0c */ /* 0x000fe20004f21270 */
[----:B---3--:R1:W-:Y:S04]  /*a1b10*/  @P5 STG.E [R168.64], R246 ;  /* 0x000000f6a8005986 */ /* 0x0083e8000c101904 */
[----:B--2---:R2:W-:Y:S04]  /*a1b20*/  @P6 STG.E [R166.64], R245 ;  /* 0x000000f5a6006986 */ /* 0x0045e8000c101904 */
[----:B-1----:R-:W3:Y:S01]  /*a1b30*/  LDL.LU R246, [R1+0x1854] ;  /* 0x0018540001f67983 */ /* 0x002ee20000300800 */
[----:B--2---:R-:W-:-:S03]  /*a1b40*/  IMAD.WIDE R166, R0, 0x4, R4 ;  /* 0x0000000400a67825 */ /* 0x004fc600078e0204 */
[----:B------:R-:W2:Y:S01]  /*a1b50*/  LDL.LU R245, [R1+0x1234] ;  /* 0x0012340001f57983 */ /* 0x000ea20000300800 */
[----:B------:R-:W-:-:S03]  /*a1b60*/  IMAD.WIDE R168, R0, 0x4, R2 ;  /* 0x0000000400a87825 */ /* 0x000fc600078e0202 */
[----:B------:R-:W2:Y:S04]  /*a1b70*/  LDL.LU R0, [R1+0x1850] ;  /* 0x0018500001007983 */ /* 0x000ea80000300800 */
[----:B------:R1:W-:Y:S01]  /*a1b80*/  @P2 STG.E [R166.64], R179 ;  /* 0x000000b3a6002986 */ /* 0x0003e2000c101904 */
[----:B------:R-:W-:-:S03]  /*a1b90*/  ISETP.GE.AND P2, PT, R175, c[0x0][0x17c], PT ;  /* 0x00005f00af007a0c */ /* 0x000fc60003f46270 */
[----:B-1----:R-:W2:Y:S04]  /*a1ba0*/  LDL.LU R167, [R1+0x1c70] ;  /* 0x001c700001a77983 */ /* 0x002ea80000300800 */
[----:B------:R-:W3:Y:S04]  /*a1bb0*/  LDL.LU R175, [R1+0x1230] ;  /* 0x0012300001af7983 */ /* 0x000ee80000300800 */
[----:B----4-:R1:W-:Y:S04]  /*a1bc0*/  @P1 STG.E [R168.64], R244 ;  /* 0x000000f4a8001986 */ /* 0x0103e8000c101904 */
[----:B-1----:R-:W4:Y:S01]  /*a1bd0*/  LDL.LU R244, [R1+0xe44] ;  /* 0x000e440001f47983 */ /* 0x002f220000300800 */
[----:B------:R-:W-:Y:S01]  /*a1be0*/  IADD3 R173, R107, 0x144, RZ ;  /* 0x000001446bad7810 */ /* 0x000fe20007ffe0ff */
[----:B------:R-:W-:-:S02]  /*a1bf0*/  IMAD.WIDE R170, R174, 0x4, R164 ;  /* 0x00000004aeaa7825 */ /* 0x000fc400078e02a4 */
[----:B------:R-:W4:Y:S01]  /*a1c00*/  LDL.LU R251, [R1+0x1c80] ;  /* 0x001c800001fb7983 */ /* 0x000f220000300800 */
[----:B------:R-:W-:-:S03]  /*a1c10*/  ISETP.GE.AND P3, PT, R173, c[0x0][0x17c], PT ;  /* 0x00005f00ad007a0c */ /* 0x000fc60003f66270 */
[----:B------:R-:W4:Y:S01]  /*a1c20*/  LDL.LU R250, [R1+0x1860] ;  /* 0x0018600001fa7983 */ /* 0x000f220000300800 */
[----:B------:R-:W-:Y:S02]  /*a1c30*/  ISETP.LT.AND P5, PT, R146, c[0x0][0x178], !P3 ;  /* 0x00005e0092007a0c */ /* 0x000fe40005fa1270 */
[----:B------:R-:W-:Y:S01]  /*a1c40*/  ISETP.LT.AND P4, PT, R147, c[0x0][0x178], !P3 ;  /* 0x00005e0093007a0c */ /* 0x000fe20005f81270 */
[----:B------:R-:W-:Y:S01]  /*a1c50*/  IMAD.WIDE R172, R174, 0x4, R6 ;  /* 0x00000004aeac7825 */ /* 0x000fe200078e0206 */
[C---:B------:R-:W-:Y:S01]  /*a1c60*/  ISETP.LT.AND P6, PT, R103.reuse, c[0x0][0x178], !P3 ;  /* 0x00005e0067007a0c */ /* 0x040fe20005fc1270 */
[----:B------:R-:W4:Y:S01]  /*a1c70*/  LDL.LU R176, [R1+0x1250] ;  /* 0x0012500001b07983 */ /* 0x000f220000300800 */
[----:B------:R-:W-:Y:S02]  /*a1c80*/  ISETP.LT.AND P3, PT, R178, c[0x0][0x178], !P3 ;  /* 0x00005e00b2007a0c */ /* 0x000fe40005f61270 */
[----:B------:R-:W-:Y:S01]  /*a1c90*/  ISETP.LT.AND P1, PT, R103, c[0x0][0x178], !P2 ;  /* 0x00005e0067007a0c */ /* 0x000fe20005721270 */
[----:B------:R-:W4:Y:S04]  /*a1ca0*/  LDL.LU R177, [R1+0xe50] ;  /* 0x000e500001b17983 */ /* 0x000f280000300800 */
[----:B------:R-:W4:Y:S04]  /*a1cb0*/  LDL.LU R179, [R1+0x1c84] ;  /* 0x001c840001b37983 */ /* 0x000f280000300800 */
[----:B--2---:R1:W-:Y:S01]  /*a1cc0*/  @P5 STG.E [R170.64], R167 ;  /* 0x000000a7aa005986 */ /* 0x0043e2000c101904 */
[----:B------:R-:W-:-:S03]  /*a1cd0*/  ISETP.LT.AND P5, PT, R146, c[0x0][0x178], !P2 ;  /* 0x00005e0092007a0c */ /* 0x000fc600057a1270 */
[----:B------:R2:W-:Y:S01]  /*a1ce0*/  @P4 STG.E [R172.64], R0 ;  /* 0x00000000ac004986 */ /* 0x0005e2000c101904 */
[----:B------:R-:W-:Y:S01]  /*a1cf0*/  ISETP.LT.AND P4, PT, R147, c[0x0][0x178], !P2 ;  /* 0x00005e0093007a0c */ /* 0x000fe20005781270 */
[C---:B-1----:R-:W-:Y:S01]  /*a1d00*/  IMAD.WIDE R166, R174.reuse, 0x4, R4 ;  /* 0x00000004aea67825 */ /* 0x042fe200078e0204 */
[----:B--2---:R-:W-:-:S04]  /*a1d10*/  IADD3 R0, R174, c[0x0][0x198], RZ ;  /* 0x00006600ae007a10 */ /* 0x004fc80007ffe0ff */
[----:B---3--:R1:W-:Y:S01]  /*a1d20*/  @P6 STG.E [R166.64], R175 ;  /* 0x000000afa6006986 */ /* 0x0083e2000c101904 */
        /* <DEDUP_REMOVED lines=8> */
[----:B------:R3:W-:Y:S01]  /*a1db0*/  @P1 STG.E [R172.64], R245 ;  /* 0x000000f5ac001986 */ /* 0x0007e2000c101904 */
[----:B-1----:R-:W-:-:S03]  /*a1dc0*/  IMAD.WIDE R166, R0, 0x4, R2 ;  /* 0x0000000400a67825 */ /* 0x002fc600078e0202 */
[----:B--2---:R-:W2:Y:S04]  /*a1dd0*/  LDL.LU R246, [R1+0x1864] ;  /* 0x0018640001f67983 */ /* 0x004ea80000300800 */
[----:B---3--:R-:W3:Y:S04]  /*a1de0*/  LDL.LU R245, [R1+0x1254] ;  /* 0x0012540001f57983 */ /* 0x008ee80000300800 */
[----:B----4-:R1:W-:Y:S04]  /*a1df0*/  @P2 STG.E [R166.64], R244 ;  /* 0x000000f4a6002986 */ /* 0x0103e8000c101904 */
[----:B-1----:R-:W4:Y:S01]  /*a1e00*/  LDL.LU R244, [R1+0xe54] ;  /* 0x000e540001f47983 */ /* 0x002f220000300800 */
[----:B------:R-:W-:-:S02]  /*a1e10*/  IADD3 R175, R107, 0x146, RZ ;  /* 0x000001466baf7810 */ /* 0x000fc40007ffe0ff */
[----:B------:R-:W-:Y:S01]  /*a1e20*/  IADD3 R174, R0, c[0x0][0x198], RZ ;  /* 0x0000660000ae7a10 */ /* 0x000fe20007ffe0ff */
[----:B------:R-:W4:Y:S01]  /*a1e30*/  LDL.LU R249, [R1+0x1c90] ;  /* 0x001c900001f97983 */ /* 0x000f220000300800 */
[----:B------:R-:W-:Y:S02]  /*a1e40*/  ISETP.GE.AND P6, PT, R175, c[0x0][0x17c], PT ;  /* 0x00005f00af007a0c */ /* 0x000fe40003fc6270 */
[----:B------:R-:W-:Y:S01]  /*a1e50*/  ISETP.LT.AND P2, PT, R146, c[0x0][0x178], !P0 ;  /* 0x00005e0092007a0c */ /* 0x000fe20004741270 */
[----:B------:R-:W-:Y:S01]  /*a1e60*/  IMAD.WIDE R172, R174, 0x4, R164 ;  /* 0x00000004aeac7825 */ /* 0x000fe200078e02a4 */
[----:B------:R-:W-:Y:S01]  /*a1e70*/  ISETP.LT.AND P3, PT, R146, c[0x0][0x178], !P6 ;  /* 0x00005e0092007a0c */ /* 0x000fe20007761270 */
[----:B------:R-:W4:Y:S01]  /*a1e80*/  LDL.LU R248, [R1+0x1a20] ;  /* 0x001a200001f87983 */ /* 0x000f220000300800 */
        /* <DEDUP_REMOVED lines=16> */
[----:B------:R-:W-:-:S03]  /*a1f90*/  ISETP.LT.AND P2, PT, R103, c[0x0][0x178], !P0 ;  /* 0x00005e0067007a0c */ /* 0x000fc60004741270 */
[----:B-1----:R-:W4:Y:S01]  /*a1fa0*/  LDL.LU R176, [R1+0x13c0] ;  /* 0x0013c00001b07983 */ /* 0x002f220000300800 */
[----:B------:R-:W-:-:S03]  /*a1fb0*/  IADD3 R166, R107, 0x149, RZ ;  /* 0x000001496ba67810 */ /* 0x000fc60007ffe0ff */
[----:B------:R-:W4:Y:S01]  /*a1fc0*/  LDL.LU R177, [R1+0x1140] ;  /* 0x0011400001b17983 */ /* 0x000f220000300800 */
[----:B------:R-:W-:Y:S01]  /*a1fd0*/  IMAD.WIDE R168, R0, 0x4, R6 ;  /* 0x0000000400a87825 */ /* 0x000fe200078e0206 */
[----:B------:R-:W-:Y:S02]  /*a1fe0*/  ISETP.LT.AND P0, PT, R178, c[0x0][0x178], !P0 ;  /* 0x00005e00b2007a0c */ /* 0x000fe40004701270 */
[----:B------:R-:W-:Y:S01]  /*a1ff0*/  ISETP.GE.AND P1, PT, R166, c[0x0][0x17c], PT ;  /* 0x00005f00a6007a0c */ /* 0x000fe20003f26270 */
[C---:B------:R-:W-:Y:S01]  /*a2000*/  IMAD.WIDE R166, R0.reuse, 0x4, R4 ;  /* 0x0000000400a67825 */ /* 0x040fe200078e0204 */
[----:B------:R-:W4:Y:S03]  /*a2010*/  LDL.LU R179, [R1+0x1c94] ;  /* 0x001c940001b37983 */ /* 0x000f260000300800 */
[----:B------:R-:W-:Y:S01]  /*a2020*/  IMAD.WIDE R170, R0, 0x4, R2 ;  /* 0x0000000400aa7825 */ /* 0x000fe200078e0202 */
[----:B--2---:R1:W-:Y:S04]  /*a2030*/  @P3 STG.E [R168.64], R246 ;  /* 0x000000f6a8003986 */ /* 0x0043e8000c101904 */
[----:B---3--:R2:W-:Y:S04]  /*a2040*/  @P2 STG.E [R166.64], R245 ;  /* 0x000000f5a6002986 */ /* 0x0085e8000c101904 */
[----:B-1----:R-:W3:Y:S04]  /*a2050*/  LDL.LU R246, [R1+0x1a24] ;  /* 0x001a240001f67983 */ /* 0x002ee80000300800 */
[----:B--2---:R-:W2:Y:S04]  /*a2060*/  LDL.LU R245, [R1+0x13c4] ;  /* 0x0013c40001f57983 */ /* 0x004ea80000300800 */
[----:B----4-:R1:W-:Y:S04]  /*a2070*/  @P0 STG.E [R170.64], R244 ;  /* 0x000000f4aa000986 */ /* 0x0103e8000c101904 */
[----:B-1----:R-:W4:Y:S01]  /*a2080*/  LDL.LU R244, [R1+0x1144] ;  /* 0x0011440001f47983 */ /* 0x002f220000300800 */
[----:B------:R-:W-:-:S02]  /*a2090*/  ISETP.LT.AND P6, PT, R146, c[0x0][0x178], !P4 ;  /* 0x00005e0092007a0c */ /* 0x000fc400067c1270 */
[----:B------:R-:W-:Y:S01]  /*a20a0*/  IADD3 R174, R0, c[0x0][0x198], RZ ;  /* 0x0000660000ae7a10 */ /* 0x000fe20007ffe0ff */
[----:B------:R-:W4:Y:S01]  /*a20b0*/  LDL.LU R175, [R1+0x1cb0] ;  /* 0x001cb00001af7983 */ /* 0x000f220000300800 */
[----:B------:R-:W-:-:S03]  /*a20c0*/  ISETP.LT.AND P5, PT, R147, c[0x0][0x178], !P4 ;  /* 0x00005e0093007a0c */ /* 0x000fc600067a1270 */
[C---:B------:R-:W-:Y:S01]  /*a20d0*/  IMAD.WIDE R172, R174.reuse, 0x4, R164 ;  /* 0x00000004aeac7825 */ /* 0x040fe200078e02a4 */
[----:B------:R-:W4:Y:S03]  /*a20e0*/  LDL.LU R251, [R1+0x1c00] ;  /* 0x001c000001fb7983 */ /* 0x000f260000300800 */
[----:B------:R-:W-:Y:S02]  /*a20f0*/  IMAD.WIDE R168, R174, 0x4, R6 ;  /* 0x00000004aea87825 */ /* 0x000fe400078e0206 */
[----:B------:R1:W-:Y:S01]  /*a2100*/  @P6 STG.E [R172.64], R249 ;  /* 0x000000f9ac006986 */ /* 0x0003e2000c101904 */
[----:B------:R-:W-:Y:S02]  /*a2110*/  ISETP.LT.AND P6, PT, R103, c[0x0][0x178], !P4 ;  /* 0x00005e0067007a0c */ /* 0x000fe400067c1270 */
[----:B------:R-:W-:Y:S01]  /*a2120*/  ISETP.LT.AND P4, PT, R178, c[0x0][0x178], !P4 ;  /* 0x00005e00b2007a0c */ /* 0x000fe20006781270 */
[----:B------:R1:W-:Y:S01]  /*a2130*/  @P5 STG.E [R168.64], R248 ;  /* 0x000000f8a8005986 */ /* 0x0003e2000c101904 */
[----:B------:R-:W-:Y:S01]  /*a2140*/  ISETP.LT.AND P5, PT, R146, c[0x0][0x178], !P1 ;  /* 0x00005e0092007a0c */ /* 0x000fe20004fa1270 */
[C---:B------:R-:W-:Y:S01]  /*a2150*/  IMAD.WIDE R166, R174.reuse, 0x4, R4 ;  /* 0x00000004aea67825 */ /* 0x040fe200078e0204 */
[----:B------:R-:W-:-:S02]  /*a2160*/  IADD3 R0, R174, c[0x0][0x198], RZ ;  /* 0x00006600ae007a10 */ /* 0x000fc40007ffe0ff */
[----:B------:R-:W-:Y:S02]  /*a2170*/  ISETP.LT.AND P3, PT, R147, c[0x0][0x178], !P1 ;  /* 0x00005e0093007a0c */ /* 0x000fe40004f61270 */
[----:B------:R-:W-:Y:S01]  /*a2180*/  ISETP.LT.AND P0, PT, R103, c[0x0][0x178], !P1 ;  /* 0x00005e0067007a0c */ /* 0x000fe20004f01270 */
[----:B-1----:R-:W4:Y:S01]  /*a2190*/  LDL.LU R249, [R1+0x1530] ;  /* 0x0015300001f97983 */ /* 0x002f220000300800 */
[----:B------:R-:W-:-:S04]  /*a21a0*/  IMAD.WIDE R170, R0, 0x4, R164 ;  /* 0x0000000400aa7825 */ /* 0x000fc800078e02a4 */
[----:B------:R-:W-:Y:S01]  /*a21b0*/  IMAD.WIDE R168, R174, 0x4, R2 ;  /* 0x00000004aea87825 */ /* 0x000fe200078e0202 */
[----:B------:R-:W-:Y:S01]  /*a21c0*/  ISETP.LT.AND P1, PT, R178, c[0x0][0x178], !P1 ;  /* 0x00005e00b2007a0c */ /* 0x000fe20004f21270 */
[----:B------:R1:W-:Y:S04]  /*a21d0*/  @P6 STG.E [R166.64], R176 ;  /* 0x000000b0a6006986 */ /* 0x0003e8000c101904 */
[----:B------:R1:W-:Y:S04]  /*a21e0*/  @P4 STG.E [R168.64], R177 ;  /* 0x000000b1a8004986 */ /* 0x0003e8000c101904 */
[----:B------:R1:W-:Y:S02]  /*a21f0*/  @P5 STG.E [R170.64], R179 ;  /* 0x000000b3aa005986 */ /* 0x0003e4000c101904 */
[----:B-1----:R-:W-:-:S02]  /*a2200*/  IMAD.WIDE R166, R0, 0x4, R4 ;  /* 0x0000000400a67825 */ /* 0x002fc400078e0204 */
[----:B------:R-:W4:Y:S02]  /*a2210*/  LDL.LU R176, [R1+0x1160] ;  /* 0x0011600001b07983 */ /* 0x000f240000300800 */
[C---:B------:R-:W-:Y:S02]  /*a2220*/  IMAD.WIDE R168, R0.reuse, 0x4, R6 ;  /* 0x0000000400a87825 */ /* 0x040fe400078e0206 */
[----:B------:R-:W4:Y:S04]  /*a2230*/  LDL.LU R179, [R1+0x1cb4] ;  /* 0x001cb40001b37983 */ /* 0x000f280000300800 */
[----:B---3--:R-:W-:Y:S04]  /*a2240*/  @P3 STG.E [R168.64], R246 ;  /* 0x000000f6a8003986 */ /* 0x008fe8000c101904 */
[----:B--2---:R1:W-:Y:S04]  /*a2250*/  @P0 STG.E [R166.64], R245 ;  /* 0x000000f5a6000986 */ /* 0x0043e8000c101904 */
[----:B-1----:R-:W2:Y:S01]  /*a2260*/  LDL.LU R245, [R1+0x1c04] ;  /* 0x001c040001f57983 */ /* 0x002ea20000300800 */
[----:B------:R-:W-:-:S03]  /*a2270*/  IMAD.WIDE R166, R0, 0x4, R2 ;  /* 0x0000000400a67825 */ /* 0x000fc600078e0202 */
[----:B------:R-:W3:Y:S04]  /*a2280*/  LDL.LU R246, [R1+0x1534] ;  /* 0x0015340001f67983 */ /* 0x000ee80000300800 */
[----:B----4-:R1:W-:Y:S04]  /*a2290*/  @P1 STG.E [R166.64], R244 ;  /* 0x000000f4a6001986 */ /* 0x0103e8000c101904 */
[----:B-1----:R-:W4:Y:S01]  /*a22a0*/  LDL.LU R244, [R1+0x1164] ;  /* 0x0011640001f47983 */ /* 0x002f220000300800 */
[C---:B------:R-:W-:Y:S02]  /*a22b0*/  IADD3 R173, R107.reuse, 0x14a, RZ ;  /* 0x0000014a6bad7810 */ /* 0x040fe40007ffe0ff */
[----:B------:R-:W-:Y:S01]  /*a22c0*/  IADD3 R172, R107, 0x14c, RZ ;  /* 0x0000014c6bac7810 */ /* 0x000fe20007ffe0ff */
[----:B------:R-:W4:Y:S01]  /*a22d0*/  LDL.LU R250, [R1+0x1cd0] ;  /* 0x001cd00001fa7983 */ /* 0x000f220000300800 */
[----:B------:R-:W-:-:S02]  /*a22e0*/  ISETP.GE.AND P6, PT, R173, c[0x0][0x17c], PT ;  /* 0x00005f00ad007a0c */ /* 0x000fc40003fc6270 */
[----:B------:R-:W-:Y:S01]  /*a22f0*/  ISETP.GE.AND P2, PT, R172, c[0x0][0x17c], PT ;  /* 0x00005f00ac007a0c */ /* 0x000fe20003f46270 */
[----:B------:R-:W4:Y:S01]  /*a2300*/  LDL.LU R248, [R1+0x1ca0] ;  /* 0x001ca00001f87983 */ /* 0x000f220000300800 */
[----:B------:R-:W-:Y:S02]  /*a2310*/  ISETP.LT.AND P4, PT, R146, c[0x0][0x178], !P6 ;  /* 0x00005e0092007a0c */ /* 0x000fe40007781270 */
[----:B------:R-:W-:Y:S01]  /*a2320*/  ISETP.LT.AND P5, PT, R147, c[0x0][0x178], !P6 ;  /* 0x00005e0093007a0c */ /* 0x000fe200077a1270 */
[----:B------:R-:W4:Y:S01]  /*a2330*/  LDL.LU R177, [R1+0x1a30] ;  /* 0x001a300001b17983 */ /* 0x000f220000300800 */
        /* <DEDUP_REMOVED lines=21> */
[C---:B------:R-:W-:Y:S01]  /*a2490*/  IMAD.WIDE R166, R0.reuse, 0x4, R6 ;  /* 0x0000000400a67825 */ /* 0x040fe200078e0206 */
[----:B------:R1:W-:Y:S03]  /*a24a0*/  @P5 STG.E [R170.64], R179 ;  /* 0x000000b3aa005986 */ /* 0x0003e6000c101904 */
[C---:B-1----:R-:W-:Y:S01]  /*a24b0*/  IMAD.WIDE R168, R0.reuse, 0x4, R4 ;  /* 0x0000000400a87825 */ /* 0x042fe200078e0204 */
[----:B------:R-:W4:Y:S04]  /*a24c0*/  LDL.LU R179, [R1+0x13d0] ;  /* 0x0013d00001b37983 */ /* 0x000f280000300800 */
[----:B--2---:R1:W-:Y:S04]  /*a24d0*/  @P1 STG.E [R166.64], R245 ;  /* 0x000000f5a6001986 */ /* 0x0043e8000c101904 */
[----:B---3--:R2:W-:Y:S04]  /*a24e0*/  @P4 STG.E [R168.64], R246 ;  /* 0x000000f6a8004986 */ /* 0x0085e8000c101904 */
[----:B-1----:R-:W3:Y:S01]  /*a24f0*/  LDL.LU R245, [R1+0x1cd4] ;  /* 0x001cd40001f57983 */ /* 0x002ee20000300800 */
[----:B------:R-:W-:-:S03]  /*a2500*/  IMAD.WIDE R166, R0, 0x4, R2 ;  /* 0x0000000400a67825 */ /* 0x000fc600078e0202 */
[----:B------:R-:W3:Y:S04]  /*a2510*/  LDL.LU R176, [R1+0x1ca4] ;  /* 0x001ca40001b07983 */ /* 0x000ee80000300800 */
[----:B--2---:R-:W2:Y:S04]  /*a2520*/  LDL.LU R246, [R1+0x1a34] ;  /* 0x001a340001f67983 */ /* 0x004ea80000300800 */
[----:B----4-:R1:W-:Y:S04]  /*a2530*/  @P3 STG.E [R166.64], R244 ;  /* 0x000000f4a6003986 */ /* 0x0103e8000c101904 */
[----:B-1----:R-:W4:Y:S01]  /*a2540*/  LDL.LU R244, [R1+0x13d4] ;  /* 0x0013d40001f47983 */ /* 0x002f220000300800 */
[----:B------:R-:W-:-:S02]  /*a2550*/  ISETP.LT.AND P6, PT, R146, c[0x0][0x178], !P2 ;  /* 0x00005e0092007a0c */ /* 0x000fc400057c1270 */
[----:B------:R-:W-:Y:S01]  /*a2560*/  ISETP.LT.AND P5, PT, R147, c[0x0][0x178], !P2 ;  /* 0x00005e0093007a0c */ /* 0x000fe200057a1270 */
[----:B------:R-:W4:Y:S01]  /*a2570*/  LDL.LU R251, [R1+0x1ce0] ;  /* 0x001ce00001fb7983 */ /* 0x000f220000300800 */
[----:B------:R-:W-:Y:S02]  /*a2580*/  IADD3 R172, R0, c[0x0][0x198], RZ ;  /* 0x0000660000ac7a10 */ /* 0x000fe40007ffe0ff */
[----:B------:R-:W-:Y:S01]  /*a2590*/  IADD3 R173, R107, 0x14d, RZ ;  /* 0x0000014d6bad7810 */ /* 0x000fe20007ffe0ff */
[----:B------:R-:W4:Y:S01]  /*a25a0*/  LDL.LU R249, [R1+0x1cc0] ;  /* 0x001cc00001f97983 */ /* 0x000f220000300800 */
        /* <DEDUP_REMOVED lines=14> */
[----:B------:R-:W4:Y:S02]  /*a2690*/  LDL.LU R248, [R1+0x1c30] ;  /* 0x001c300001f87983 */ /* 0x000f240000300800 */
[C---:B------:R-:W-:Y:S02]  /*a26a0*/  IMAD.WIDE R170, R0.reuse, 0x4, R164 ;  /* 0x0000000400aa7825 */ /* 0x040fe400078e02a4 */
[----:B------:R1:W-:Y:S04]  /*a26b0*/  @P1 STG.E [R168.64], R177 ;  /* 0x000000b1a8001986 */ /* 0x0003e8000c101904 */
[----:B------:R1:W-:Y:S02]  /*a26c0*/  @P2 STG.E [R166.64], R179 ;  /* 0x000000b3a6002986 */ /* 0x0003e4000c101904 */
[----:B-1----:R-:W-:-:S02]  /*a26d0*/  IMAD.WIDE R168, R0, 0x4, R6 ;  /* 0x0000000400a87825 */ /* 0x002fc400078e0206 */
[----:B------:R-:W4:Y:S02]  /*a26e0*/  LDL.LU R177, [R1+0x1550] ;  /* 0x0015500001b17983 */ /* 0x000f240000300800 */
[C---:B------:R-:W-:Y:S02]  /*a26f0*/  IMAD.WIDE R166, R0.reuse, 0x4, R4 ;  /* 0x0000000400a67825 */ /* 0x040fe400078e0204 */
[----:B------:R-:W4:Y:S04]  /*a2700*/  LDL.LU R179, [R1+0x1ce4] ;  /* 0x001ce40001b37983 */ /* 0x000f280000300800 */
[----:B---3--:R1:W-:Y:S04]  /*a2710*/  @P6 STG.E [R170.64], R245 ;  /* 0x000000f5aa006986 */ /* 0x0083e8000c101904 */
[----:B------:R-:W-:Y:S04]  /*a2720*/  @P3 STG.E [R168.64], R176 ;  /* 0x000000b0a8003986 */ /* 0x000fe8000c101904 */
[----:B--2---:R2:W-:Y:S04]  /*a2730*/  @P5 STG.E [R166.64], R246 ;  /* 0x000000f6a6005986 */ /* 0x0045e8000c101904 */
[----:B-1----:R-:W3:Y:S01]  /*a2740*/  LDL.LU R245, [R1+0x1cc4] ;  /* 0x001cc40001f57983 */ /* 0x002ee20000300800 */
[----:B------:R-:W-:-:S03]  /*a2750*/  IMAD.WIDE R170, R0, 0x4, R2 ;  /* 0x0000000400aa7825 */ /* 0x000fc600078e0202 */
[----:B--2---:R-:W2:Y:S04]  /*a2760*/  LDL.LU R246, [R1+0x1c34] ;  /* 0x001c340001f67983 */ /* 0x004ea80000300800 */
[----:B----4-:R1:W-:Y:S04]  /*a2770*/  @P4 STG.E [R170.64], R244 ;  /* 0x000000f4aa004986 */ /* 0x0103e8000c101904 */
[----:B-1----:R-:W4:Y:S01]  /*a2780*/  LDL.LU R244, [R1+0x1554] ;  /* 0x0015540001f47983 */ /* 0x002f220000300800 */
[----:B------:R-:W-:Y:S02]  /*a2790*/  IADD3 R173, R107, 0x14e, RZ ;  /* 0x0000014e6bad7810 */ /* 0x000fe40007ffe0ff */
[----:B------:R-:W-:Y:S01]  /*a27a0*/  IADD3 R172, R0, c[0x0][0x198], RZ ;  /* 0x0000660000ac7a10 */ /* 0x000fe20007ffe0ff */
[----:B------:R-:W4:Y:S01]  /*a27b0*/  LDL.LU R175, [R1+0x1c48] ;  /* 0x001c480001af7983 */ /* 0x000f220000300800 */
[----:B------:R-:W-:-:S03]  /*a27c0*/  ISETP.GE.AND P1, PT, R173, c[0x0][0x17c], PT ;  /* 0x00005f00ad007a0c */ /* 0x000fc60003f26270 */
[----:B------:R-:W-:Y:S01]  /*a27d0*/  IMAD.WIDE R166, R172, 0x4, R164 ;  /* 0x00000004aca67825 */ /* 0x000fe200078e02a4 */
[----:B------:R-:W-:Y:S01]  /*a27e0*/  ISETP.LT.AND P2, PT, R146, c[0x0][0x178], !P1 ;  /* 0x00005e0092007a0c */ /* 0x000fe20004f41270 */
[----:B------:R-:W4:Y:S01]  /*a27f0*/  LDL.LU R250, [R1+0x1698] ;  /* 0x0016980001fa7983 */ /* 0x000f220000300800 */
[----:B------:R-:W-:Y:S02]  /*a2800*/  ISETP.LT.AND P3, PT, R147, c[0x0][0x178], !P1 ;  /* 0x00005e0093007a0c */ /* 0x000fe40004f61270 */
[----:B------:R-:W-:Y:S01]  /*a2810*/  ISETP.LT.AND P4, PT, R103, c[0x0][0x178], !P1 ;  /* 0x00005e0067007a0c */ /* 0x000fe20004f81270 */
[----:B------:R-:W-:Y:S01]  /*a2820*/  IMAD.WIDE R168, R172, 0x4, R6 ;  /* 0x00000004aca87825 */ /* 0x000fe200078e0206 */
[----:B------:R-:W-:Y:S01]  /*a2830*/  ISETP.LT.AND P1, PT, R178, c[0x0][0x178], !P1 ;  /* 0x00005e00b2007a0c */ /* 0x000fe20004f21270 */
[----:B------:R-:W4:Y:S01]  /*a2840*/  LDL.LU R176, [R1+0xfc8] ;  /* 0x000fc80001b07983 */ /* 0x000f220000300800 */
[----:B------:R-:W-:Y:S02]  /*a2850*/  ISETP.LT.AND P5, PT, R146, c[0x0][0x178], !P0 ;  /* 0x00005e0092007a0c */ /* 0x000fe400047a1270 */
[----:B------:R-:W-:-:S03]  /*a2860*/  ISETP.LT.AND P6, PT, R147, c[0x0][0x178], !P0 ;  /* 0x00005e0093007a0c */ /* 0x000fc600047c1270 */
[----:B------:R1:W-:Y:S01]  /*a2870*/  @P2 STG.E [R166.64], R251 ;  /* 0x000000fba6002986 */ /* 0x0003e2000c101904 */
[----:B------:R-:W-:Y:S02]  /*a2880*/  IADD3 R170, R107, 0x150, RZ ;  /* 0x000001506baa7810 */ /* 0x000fe40007ffe0ff */
[----:B------:R-:W-:Y:S01]  /*a2890*/  IADD3 R0, R172, c[0x0][0x198], RZ ;  /* 0x00006600ac007a10 */ /* 0x000fe20007ffe0ff */
        /* <DEDUP_REMOVED lines=9> */
[C---:B------:R-:W-:Y:S01]  /*a2930*/  IMAD.WIDE R172, R0.reuse, 0x4, R6 ;  /* 0x0000000400ac7825 */ /* 0x040fe200078e0206 */
[----:B------:R1:W-:Y:S03]  /*a2940*/  @P5 STG.E [R170.64], R179 ;  /* 0x000000b3aa005986 */ /* 0x0003e6000c101904 */
[C---:B-1----:R-:W-:Y:S01]  /*a2950*/  IMAD.WIDE R166, R0.reuse, 0x4, R4 ;  /* 0x0000000400a67825 */ /* 0x042fe200078e0204 */
[----:B------:R-:W4:Y:S04]  /*a2960*/  LDL.LU R177, [R1+0xe08] ;  /* 0x000e080001b17983 */ /* 0x000f280000300800 */
[----:B------:R-:W4:Y:S04]  /*a2970*/  LDL.LU R179, [R1+0x1c4c] ;  /* 0x001c4c0001b37983 */ /* 0x000f280000300800 */
[----:B---3--:R1:W-:Y:S04]  /*a2980*/  @P6 STG.E [R172.64], R245 ;  /* 0x000000f5ac006986 */ /* 0x0083e8000c101904 */
[----:B--2---:R2:W-:Y:S04]  /*a2990*/  @P3 STG.E [R166.64], R246 ;  /* 0x000000f6a6003986 */ /* 0x0045e8000c101904 */
[----:B-1----:R-:W3:Y:S01]  /*a29a0*/  LDL.LU R245, [R1+0x169c] ;  /* 0x00169c0001f57983 */ /* 0x002ee20000300800 */
[----:B--2---:R-:W-:-:S03]  /*a29b0*/  IMAD.WIDE R166, R0, 0x4, R2 ;  /* 0x0000000400a67825 */ /* 0x004fc600078e0202 */
[----:B------:R-:W2:Y:S04]  /*a29c0*/  LDL.LU R246, [R1+0xfcc] ;  /* 0x000fcc0001f67983 */ /* 0x000ea80000300800 */
[----:B----4-:R1:W-:Y:S04]  /*a29d0*/  @P1 STG.E [R166.64], R244 ;  /* 0x000000f4a6001986 */ /* 0x0103e8000c101904 */
[----:B-1----:R-:W4:Y:S01]  /*a29e0*/  LDL.LU R244, [R1+0xe0c] ;  /* 0x000e0c0001f47983 */ /* 0x002f220000300800 */
[----:B------:R-:W-:Y:S02]  /*a29f0*/  ISETP.LT.AND P4, PT, R146, c[0x0][0x178], !P2 ;  /* 0x00005e0092007a0c */ /* 0x000fe40005781270 */
[----:B------:R-:W-:Y:S01]  /*a2a00*/  ISETP.LT.AND P5, PT, R147, c[0x0][0x178], !P2 ;  /* 0x00005e0093007a0c */ /* 0x000fe200057a1270 */
[----:B------:R-:W4:Y:S01]  /*a2a10*/  LDL.LU R251, [R1+0x1c68] ;  /* 0x001c680001fb7983 */ /* 0x000f220000300800 */
[----:B------:R-:W-:-:S02]  /*a2a20*/  ISETP.LT.AND P6, PT, R103, c[0x0][0x178], !P2 ;  /* 0x00005e0067007a0c */ /* 0x000fc400057c1270 */
[C---:B------:R-:W-:Y:S01]  /*a2a30*/  IADD3 R168, R107.reuse, 0x152, RZ ;  /* 0x000001526ba87810 */ /* 0x040fe20007ffe0ff */
[----:B------:R-:W4:Y:S01]  /*a2a40*/  LDL.LU R249, [R1+0x16a8] ;  /* 0x0016a80001f97983 */ /* 0x000f220000300800 */
[----:B------:R-:W-:Y:S02]  /*a2a50*/  IADD3 R174, R0, c[0x0][0x198], RZ ;  /* 0x0000660000ae7a10 */ /* 0x000fe40007ffe0ff */
[----:B------:R-:W-:Y:S01]  /*a2a60*/  IADD3 R170, R107, 0x151, RZ ;  /* 0x000001516baa7810 */ /* 0x000fe20007ffe0ff */
[----:B------:R-:W4:Y:S01]  /*a2a70*/  LDL.LU R248, [R1+0xfd8] ;  /* 0x000fd80001f87983 */ /* 0x000f220000300800 */
[----:B------:R-:W-:Y:S01]  /*a2a80*/  ISETP.GE.AND P0, PT, R168, c[0x0][0x17c], PT ;  /* 0x00005f00a8007a0c */ /* 0x000fe20003f06270 */
[----:B------:R-:W-:Y:S01]  /*a2a90*/  IMAD.WIDE R168, R174, 0x4, R164 ;  /* 0x00000004aea87825 */ /* 0x000fe200078e02a4 */
[----:B------:R-:W-:-:S03]  /*a2aa0*/  ISETP.GE.AND P3, PT, R170, c[0x0][0x17c], PT ;  /* 0x00005f00aa007a0c */ /* 0x000fc60003f66270 */
[C---:B------:R-:W-:Y:S01]  /*a2ab0*/  IMAD.WIDE R170, R174.reuse, 0x4, R6 ;  /* 0x00000004aeaa7825 */ /* 0x040fe200078e0206 */
[----:B------:R-:W-:Y:S03]  /*a2ac0*/  @P4 STG.E [R168.64], R175 ;  /* 0x000000afa8004986 */ /* 0x000fe6000c101904 */
[----:B------:R-:W-:Y:S01]  /*a2ad0*/  IMAD.WIDE R172, R174, 0x4, R4 ;  /* 0x00000004aeac7825 */ /* 0x000fe200078e0204 */
[----:B------:R-:W-:Y:S01]  /*a2ae0*/  ISETP.LT.AND P2, PT, R178, c[0x0][0x178], !P2 ;  /* 0x00005e00b2007a0c */ /* 0x000fe20005741270 */
[----:B------:R-:W-:Y:S01]  /*a2af0*/  @P5 STG.E [R170.64], R250 ;  /* 0x000000faaa005986 */ /* 0x000fe2000c101904 */
[----:B------:R-:W-:-:S03]  /*a2b00*/  ISETP.LT.AND P4, PT, R146, c[0x0][0x178], !P3 ;  /* 0x00005e0092007a0c */ /* 0x000fc60005f81270 */
[----:B------:R1:W-:Y:S01]  /*a2b10*/  @P6 STG.E [R172.64], R176 ;  /* 0x000000b0ac006986 */ /* 0x0003e2000c101904 */
[----:B------:R-:W-:Y:S01]  /*a2b20*/  ISETP.LT.AND P6, PT, R147, c[0x0][0x178], !P3 ;  /* 0x00005e0093007a0c */ /* 0x000fe20005fc1270 */
[----:B------:R-:W-:Y:S01]  /*a2b30*/  IMAD.WIDE R166, R174, 0x4, R2 ;  /* 0x00000004aea67825 */ /* 0x000fe200078e0202 */
[----:B------:R-:W-:Y:S02]  /*a2b40*/  ISETP.LT.AND P1, PT, R178, c[0x0][0x178], !P3 ;  /* 0x00005e00b2007a0c */ /* 0x000fe40005f21270 */
[----:B------:R-:W-:Y:S02]  /*a2b50*/  ISETP.LT.AND P3, PT, R103, c[0x0][0x178], !P3 ;  /* 0x00005e0067007a0c */ /* 0x000fe40005f61270 */
[----:B-1----:R-:W-:Y:S01]  /*a2b60*/  IADD3 R172, R174, c[0x0][0x198], RZ ;  /* 0x00006600aeac7a10 */ /* 0x002fe20007ffe0ff */
[----:B------:R-:W4:Y:S04]  /*a2b70*/  LDL.LU R176, [R1+0xe18] ;  /* 0x000e180001b07983 */ /* 0x000f280000300800 */
[C---:B------:R-:W-:Y:S01]  /*a2b80*/  IMAD.WIDE R168, R172.reuse, 0x4, R164 ;  /* 0x00000004aca87825 */ /* 0x040fe200078e02a4 */
[----:B------:R1:W-:Y:S03]  /*a2b90*/  @P2 STG.E [R166.64], R177 ;  /* 0x000000b1a6002986 */ /* 0x0003e6000c101904 */
[C---:B------:R-:W-:Y:S01]  /*a2ba0*/  IMAD.WIDE R170, R172.reuse, 0x4, R6 ;  /* 0x00000004acaa7825 */ /* 0x040fe200078e0206 */
[----:B------:R1:W-:Y:S03]  /*a2bb0*/  @P4 STG.E [R168.64], R179 ;  /* 0x000000b3a8004986 */ /* 0x0003e6000c101904 */
[C---:B-1----:R-:W-:Y:S01]  /*a2bc0*/  IMAD.WIDE R166, R172.reuse, 0x4, R4 ;  /* 0x00000004aca67825 */ /* 0x042fe200078e0204 */
[----:B------:R-:W4:Y:S03]  /*a2bd0*/  LDL.LU R179, [R1+0x1c6c] ;  /* 0x001c6c0001b37983 */ /* 0x000f260000300800 */
[----:B------:R-:W-:Y:S01]  /*a2be0*/  IMAD.WIDE R168, R172, 0x4, R2 ;  /* 0x00000004aca87825 */ /* 0x000fe200078e0202 */
[----:B---3--:R1:W-:Y:S04]  /*a2bf0*/  @P6 STG.E [R170.64], R245 ;  /* 0x000000f5aa006986 */ /* 0x0083e8000c101904 */
[----:B-1----:R-:W3:Y:S04]  /*a2c00*/  LDL.LU R245, [R1+0x16ac] ;  /* 0x0016ac0001f57983 */ /* 0x002ee80000300800 */
[----:B--2---:R-:W-:Y:S04]  /*a2c10*/  @P3 STG.E [R166.64], R246 ;  /* 0x000000f6a6003986 */ /* 0x004fe8000c101904 */
[----:B----4-:R1:W-:Y:S04]  /*a2c20*/  @P1 STG.E [R168.64], R244 ;  /* 0x000000f4a8001986 */ /* 0x0103e8000c101904 */
[----:B-1----:R-:W2:Y:S04]  /*a2c30*/  LDL.LU R244, [R1+0xfdc] ;  /* 0x000fdc0001f47983 */ /* 0x002ea80000300800 */
[----:B------:R-:W4:Y:S04]  /*a2c40*/  LDL.LU R177, [R1+0xe1c] ;  /* 0x000e1c0001b17983 */ /* 0x000f280000300800 */
[----:B------:R-:W4:Y:S01]  /*a2c50*/  LDL.LU R246, [R1+0x1c78] ;  /* 0x001c780001f67983 */ /* 0x000f220000300800 */
[----:B------:R-:W-:-:S02]  /*a2c60*/  IADD3 R0, R107, 0x153, RZ ;  /* 0x000001536b007810 */ /* 0x000fc40007ffe0ff */
[----:B------:R-:W-:Y:S01]  /*a2c70*/  ISETP.LT.AND P5, PT, R146, c[0x0][0x178], !P0 ;  /* 0x00005e0092007a0c */ /* 0x000fe200047a1270 */
[----:B------:R-:W4:Y:S01]  /*a2c80*/  LDL.LU R250, [R1+0x1238] ;  /* 0x0012380001fa7983 */ /* 0x000f220000300800 */
[----:B------:R-:W-:Y:S02]  /*a2c90*/  ISETP.GE.AND P2, PT, R0, c[0x0][0x17c], PT ;  /* 0x00005f0000007a0c */ /* 0x000fe40003f46270 */
[----:B------:R-:W-:Y:S02]  /*a2ca0*/  IADD3 R0, R172, c[0x0][0x198], RZ ;  /* 0x00006600ac007a10 */ /* 0x000fe40007ffe0ff */
[----:B------:R-:W-:Y:S02]  /*a2cb0*/  ISETP.LT.AND P6, PT, R147, c[0x0][0x178], !P0 ;  /* 0x00005e0093007a0c */ /* 0x000fe400047c1270 */
[----:B------:R-:W-:Y:S01]  /*a2cc0*/  ISETP.LT.AND P4, PT, R103, c[0x0][0x178], !P0 ;  /* 0x00005e0067007a0c */ /* 0x000fe20004781270 */
[----:B------:R-:W-:Y:S01]  /*a2cd0*/  IMAD.WIDE R170, R0, 0x4, R164 ;  /* 0x0000000400aa7825 */ /* 0x000fe200078e02a4 */
[----:B------:R-:W-:-:S02]  /*a2ce0*/  ISETP.LT.AND P1, PT, R178, c[0x0][0x178], !P0 ;  /* 0x00005e00b2007a0c */ /* 0x000fc40004721270 */
[----:B------:R-:W-:Y:S01]  /*a2cf0*/  ISETP.LT.AND P3, PT, R146, c[0x0][0x178], !P2 ;  /* 0x00005e0092007a0c */ /* 0x000fe20005761270 */
[C---:B------:R-:W-:Y:S01]  /*a2d00*/  IMAD.WIDE R168, R0.reuse, 0x4, R6 ;  /* 0x0000000400a87825 */ /* 0x040fe200078e0206 */
[----:B------:R1:W-:Y:S01]  /*a2d10*/  @P5 STG.E [R170.64], R251 ;  /* 0x000000fbaa005986 */ /* 0x0003e2000c101904 */
[----:B------:R-:W-:Y:S02]  /*a2d20*/  ISETP.LT.AND P5, PT, R147, c[0x0][0x178], !P2 ;  /* 0x00005e0093007a0c */ /* 0x000fe400057a1270 */
[C---:B------:R-:W-:Y:S01]  /*a2d30*/  IMAD.WIDE R166, R0.reuse, 0x4, R4 ;  /* 0x0000000400a67825 */ /* 0x040fe200078e0204 */
[----:B------:R-:W-:Y:S01]  /*a2d40*/  IADD3 R172, R0, c[0x0][0x198], RZ ;  /* 0x0000660000ac7a10 */ /* 0x000fe20007ffe0ff */
[----:B------:R1:W-:Y:S01]  /*a2d50*/  @P6 STG.E [R168.64], R249 ;  /* 0x000000f9a8006986 */ /* 0x0003e2000c101904 */
[----:B------:R-:W-:-:S03]  /*a2d60*/  IADD3 R173, R107, 0x154, RZ ;  /* 0x000001546bad7810 */ /* 0x000fc60007ffe0ff */
[----:B------:R1:W-:Y:S02]  /*a2d70*/  @P4 STG.E [R166.64], R248 ;  /* 0x000000f8a6004986 */ /* 0x0003e4000c101904 */
[----:B-1----:R-:W-:Y:S02]  /*a2d80*/  IADD3 R170, R107, 0x156, RZ ;  /* 0x000001566baa7810 */ /* 0x002fe40007ffe0ff */
[----:B------:R-:W-:Y:S02]  /*a2d90*/  ISETP.LT.AND P6, PT, R103, c[0x0][0x178], !P2 ;  /* 0x00005e0067007a0c */ /* 0x000fe400057c1270 */
[----:B------:R-:W-:Y:S01]  /*a2da0*/  ISETP.GE.AND P0, PT, R170, c[0x0][0x17c], PT ;  /* 0x00005f00aa007a0c */ /* 0x000fe20003f06270 */
[----:B------:R-:W-:-:S04]  /*a2db0*/  IMAD.WIDE R168, R172, 0x4, R164 ;  /* 0x00000004aca87825 */ /* 0x000fc800078e02a4 */
[----:B------:R-:W-:Y:S01]  /*a2dc0*/  IMAD.WIDE R166, R0, 0x4, R2 ;  /* 0x0000000400a67825 */ /* 0x000fe200078e0202 */
[----:B------:R-:W-:Y:S01]  /*a2dd0*/  ISETP.GE.AND P4, PT, R173, c[0x0][0x17c], PT ;  /* 0x00005f00ad007a0c */ /* 0x000fe20003f86270 */
[----:B------:R-:W4:Y:S02]  /*a2de0*/  LDL.LU R248, [R1+0xe48] ;  /* 0x000e480001f87983 */ /* 0x000f240000300800 */
[----:B------:R-:W-:Y:S02]  /*a2df0*/  IMAD.WIDE R170, R172, 0x4, R6 ;  /* 0x00000004acaa7825 */ /* 0x000fe400078e0206 */
[----:B------:R1:W-:Y:S01]  /*a2e00*/  @P1 STG.E [R166.64], R176 ;  /* 0x000000b0a6001986 */ /* 0x0003e2000c101904 */
[----:B------:R-:W-:-:S03]  /*a2e10*/  ISETP.LT.AND P2, PT, R178, c[0x0][0x178], !P2 ;  /* 0x00005e00b2007a0c */ /* 0x000fc60005741270 */
[----:B------:R1:W-:Y:S01]  /*a2e20*/  @P3 STG.E [R168.64], R179 ;  /* 0x000000b3a8003986 */ /* 0x0003e2000c101904 */
[C---:B------:R-:W-:Y:S01]  /*a2e30*/  IADD3 R0, R172.reuse, c[0x0][0x198], RZ ;  /* 0x00006600ac007a10 */ /* 0x040fe20007ffe0ff */
[C---:B-1----:R-:W-:Y:S02]  /*a2e40*/  IMAD.WIDE R166, R172.reuse, 0x4, R4 ;  /* 0x00000004aca67825 */ /* 0x042fe400078e0204 */
[----:B------:R-:W4:Y:S02]  /*a2e50*/  LDL.LU R179, [R1+0x1c7c] ;  /* 0x001c7c0001b37983 */ /* 0x000f240000300800 */
[----:B------:R-:W-:Y:S02]  /*a2e60*/  IMAD.WIDE R172, R172, 0x4, R2 ;  /* 0x00000004acac7825 */ /* 0x000fe400078e0202 */
[----:B------:R-:W4:Y:S04]  /*a2e70*/  LDL.LU R176, [R1+0x185c] ;  /* 0x00185c0001b07983 */ /* 0x000f280000300800 */
[----:B---3--:R1:W-:Y:S01]  /*a2e80*/  @P5 STG.E [R170.64], R245 ;  /* 0x000000f5aa005986 */ /* 0x0083e2000c101904 */
[----:B------:R-:W-:-:S03]  /*a2e90*/  ISETP.LT.AND P5, PT, R146, c[0x0][0x178], !P4 ;  /* 0x00005e0092007a0c */ /* 0x000fc600067a1270 */
[----:B-1----:R-:W3:Y:S04]  /*a2ea0*/  LDL.LU R245, [R1+0x123c] ;  /* 0x00123c0001f57983 */ /* 0x002ee80000300800 */
[----:B--2---:R1:W-:Y:S04]  /*a2eb0*/  @P6 STG.E [R166.64], R244 ;  /* 0x000000f4a6006986 */ /* 0x0043e8000c101904 */
[----:B----4-:R2:W-:Y:S04]  /*a2ec0*/  @P2 STG.E [R172.64], R177 ;  /* 0x000000b1ac002986 */ /* 0x0105e8000c101904 */
[----:B-1----:R-:W4:Y:S01]  /*a2ed0*/  LDL.LU R244, [R1+0xe4c] ;  /* 0x000e4c0001f47983 */ /* 0x002f220000300800 */
[----:B------:R-:W-:-:S03]  /*a2ee0*/  IMAD.WIDE R166, R0, 0x4, R164 ;  /* 0x0000000400a67825 */ /* 0x000fc600078e02a4 */
[----:B------:R-:W3:Y:S04]  /*a2ef0*/  LDL.LU R174, [R1+0x1c88] ;  /* 0x001c880001ae7983 */ /* 0x000ee80000300800 */
[----:B------:R-:W3:Y:S04]  /*a2f00*/  LDL.LU R175, [R1+0x1868] ;  /* 0x0018680001af7983 */ /* 0x000ee80000300800 */
[----:B------:R-:W3:Y:S04]  /*a2f10*/  LDL.LU R251, [R1+0x1258] ;  /* 0x0012580001fb7983 */ /* 0x000ee80000300800 */
[----:B------:R-:W3:Y:S04]  /*a2f20*/  LDL.LU R249, [R1+0xe58] ;  /* 0x000e580001f97983 */ /* 0x000ee80000300800 */
[----:B--2---:R-:W2:Y:S04]  /*a2f30*/  LDL.LU R177, [R1+0x1c8c] ;  /* 0x001c8c0001b17983 */ /* 0x004ea80000300800 */
[----:B------:R1:W-:Y:S04]  /*a2f40*/  @P5 STG.E [R166.64], R246 ;  /* 0x000000f6a6005986 */ /* 0x0003e8000c101904 */
[----:B-1----:R-:W2:Y:S04]  /*a2f50*/  LDL.LU R246, [R1+0x3a1c] ;  /* 0x003a1c0001f67983 */ /* 0x002ea80000300800 */
[----:B------:R-:W2:Y:S01]  /*a2f60*/  LDL.LU R167, [R1+0x1858] ;  /* 0x0018580001a77983 */ /* 0x000ea20000300800 */
[----:B------:R-:W-:-:S02]  /*a2f70*/  ISETP.LT.AND P3, PT, R147, c[0x0][0x178], !P4 ;  /* 0x00005e0093007a0c */ /* 0x000fc40006761270 */
[----:B------:R-:W-:Y:S02]  /*a2f80*/  ISETP.LT.AND P1, PT, R103, c[0x0][0x178], !P4 ;  /* 0x00005e0067007a0c */ /* 0x000fe40006721270 */
[----:B------:R-:W-:Y:S02]  /*a2f90*/  ISETP.LT.AND P4, PT, R178, c[0x0][0x178], !P4 ;  /* 0x00005e00b2007a0c */ /* 0x000fe40006781270 */
[----:B------:R-:W-:Y:S01]  /*a2fa0*/  IADD3 R168, R107, 0x155, RZ ;  /* 0x000001556ba87810 */ /* 0x000fe20007ffe0ff */
[----:B------:R-:W-:-:S03]  /*a2fb0*/  IMAD.WIDE R170, R0, 0x4, R4 ;  /* 0x0000000400aa7825 */ /* 0x000fc600078e0204 */
[----:B------:R-:W-:Y:S01]  /*a2fc0*/  ISETP.GE.AND P6, PT, R168, c[0x0][0x17c], PT ;  /* 0x00005f00a8007a0c */ /* 0x000fe20003fc6270 */
[----:B------:R-:W-:-:S04]  /*a2fd0*/  IMAD.WIDE R168, R0, 0x4, R6 ;  /* 0x0000000400a87825 */ /* 0x000fc800078e0206 */
[----:B------:R-:W-:Y:S01]  /*a2fe0*/  IMAD.WIDE R172, R0, 0x4, R2 ;  /* 0x0000000400ac7825 */ /* 0x000fe200078e0202 */
[C---:B------:R-:W-:Y:S02]  /*a2ff0*/  ISETP.LT.AND P2, PT, R146.reuse, c[0x0][0x178], !P6 ;  /* 0x00005e0092007a0c */ /* 0x040fe40007741270 */
[----:B------:R-:W-:Y:S01]  /*a3000*/  ISETP.LT.AND P5, PT, R146, c[0x0][0x178], !P0 ;  /* 0x00005e0092007a0c */ /* 0x000fe200047a1270 */
[----:B--2---:R-:W-:Y:S04]  /*a3010*/  @P3 STG.E [R168.64], R167 ;  /* 0x000000a7a8003986 */ /* 0x004fe8000c101904 */
[----:B------:R-:W-:Y:S04]  /*a3020*/  @P1 STG.E [R170.64], R250 ;  /* 0x000000faaa001986 */ /* 0x000fe8000c101904 */
[----:B------:R1:W-:Y:S01]  /*a3030*/  @P4 STG.E [R172.64], R248 ;  /* 0x000000f8ac004986 */ /* 0x0003e2000c101904 */
[----:B------:R-:W-:-:S02]  /*a3040*/  ISETP.LT.AND P4, PT, R147, c[0x0][0x178], !P6 ;  /* 0x00005e0093007a0c */ /* 0x000fc40007781270 */
[----:B------:R-:W-:Y:S02]  /*a3050*/  ISETP.LT.AND P3, PT, R103, c[0x0][0x178], !P6 ;  /* 0x00005e0067007a0c */ /* 0x000fe40007761270 */
[----:B-1----:R-:W-:-:S05]  /*a3060*/  IADD3 R172, R0, c[0x0][0x198], RZ ;  /* 0x0000660000ac7a10 */ /* 0x002fca0007ffe0ff */
[----:B------:R-:W-:Y:S01]  /*a3070*/  IMAD.WIDE R170, R172, 0x4, R164 ;  /* 0x00000004acaa7825 */ /* 0x000fe200078e02a4 */
[----:B------:R-:W-:-:S03]  /*a3080*/  ISETP.LT.AND P6, PT, R178, c[0x0][0x178], !P6 ;  /* 0x00005e00b2007a0c */ /* 0x000fc600077c1270 */
[C---:B------:R-:W-:Y:S01]  /*a3090*/  IMAD.WIDE R166, R172.reuse, 0x4, R6 ;  /* 0x00000004aca67825 */ /* 0x040fe200078e0206 */
[----:B------:R1:W-:Y:S03]  /*a30a0*/  @P2 STG.E [R170.64], R179 ;  /* 0x000000b3aa002986 */ /* 0x0003e6000c101904 */
[C---:B------:R-:W-:Y:S01]  /*a30b0*/  IMAD.WIDE R168, R172.reuse, 0x4, R4 ;  /* 0x00000004aca87825 */ /* 0x040fe200078e0204 */
[----:B------:R-:W-:Y:S04]  /*a30c0*/  @P4 STG.E [R166.64], R176 ;  /* 0x000000b0a6004986 */ /* 0x000fe8000c101904 */
[----:B-1----:R-:W2:Y:S01]  /*a30d0*/  LDL.LU R179, [R1+0x186c] ;  /* 0x00186c0001b37983 */ /* 0x002ea20000300800 */
[----:B------:R-:W-:-:S03]  /*a30e0*/  IMAD.WIDE R170, R172, 0x4, R2 ;  /* 0x00000004acaa7825 */ /* 0x000fc600078e0202 */
[----:B---3--:R1:W-:Y:S04]  /*a30f0*/  @P3 STG.E [R168.64], R245 ;  /* 0x000000f5a8003986 */ /* 0x0083e8000c101904 */
[----:B----4-:R3:W-:Y:S04]  /*a3100*/  @P6 STG.E [R170.64], R244 ;  /* 0x000000f4aa006986 */ /* 0x0107e8000c101904 */
[----:B-1----:R-:W4:Y:S04]  /*a3110*/  LDL.LU R245, [R1+0x125c] ;  /* 0x00125c0001f57983 */ /* 0x002f280000300800 */
[----:B---3--:R-:W3:Y:S01]  /*a3120*/  LDL.LU R244, [R1+0xe5c] ;  /* 0x000e5c0001f47983 */ /* 0x008ee20000300800 */
[----:B------:R-:W-:-:S02]  /*a3130*/  IADD3 R0, R107, 0x157, RZ ;  /* 0x000001576b007810 */ /* 0x000fc40007ffe0ff */
[----:B------:R-:W-:Y:S01]  /*a3140*/  ISETP.LT.AND P3, PT, R147, c[0x0][0x178], !P0 ;  /* 0x00005e0093007a0c */ /* 0x000fe20004761270 */
[----:B------:R-:W3:Y:S01]  /*a3150*/  LDL.LU R250, [R1+0x1c98] ;  /* 0x001c980001fa7983 */ /* 0x000ee20000300800 */
[----:B------:R-:W-:Y:S02]  /*a3160*/  ISETP.GE.AND P1, PT, R0, c[0x0][0x17c], PT ;  /* 0x00005f0000007a0c */ /* 0x000fe40003f26270 */
[----:B------:R-:W-:Y:S01]  /*a3170*/  IADD3 R0, R172, c[0x0][0x198], RZ ;  /* 0x00006600ac007a10 */ /* 0x000fe20007ffe0ff */
[----:B------:R-:W3:Y:S04]  /*a3180*/  LDL.LU R248, [R1+0x1a28] ;  /* 0x001a280001f87983 */ /* 0x000ee80000300800 */
[----:B------:R-:W-:Y:S01]  /*a3190*/  IMAD.WIDE R166, R0, 0x4, R164 ;  /* 0x0000000400a67825 */ /* 0x000fe200078e02a4 */
[----:B------:R-:W-:Y:S01]  /*a31a0*/  ISETP.LT.AND P4, PT, R103, c[0x0][0x178], !P0 ;  /* 0x00005e0067007a0c */ /* 0x000fe20004781270 */
[----:B------:R-:W3:Y:S04]  /*a31b0*/  LDL.LU R176, [R1+0x13c8] ;  /* 0x0013c80001b07983 */ /* 0x000ee80000300800 */
[----:B------:R1:W-:Y:S01]  /*a31c0*/  @P5 STG.E [R166.64], R174 ;  /* 0x000000aea6005986 */ /* 0x0003e2000c101904 */
[----:B------:R-:W-:-:S02]  /*a31d0*/  ISETP.LT.AND P5, PT, R178, c[0x0][0x178], !P0 ;  /* 0x00005e00b2007a0c */ /* 0x000fc400047a1270 */
        /* <DEDUP_REMOVED lines=10> */
[----:B------:R-:W-:Y:S01]  /*a3280*/  @P5 STG.E [R170.64], R249 ;  /* 0x000000f9aa005986 */ /* 0x000fe2000c101904 */
[----:B------:R-:W-:Y:S01]  /*a3290*/  ISETP.LT.AND P5, PT, R103, c[0x0][0x178], !P1 ;  /* 0x00005e0067007a0c */ /* 0x000fe20004fa1270 */
[----:B-1----:R-:W-:-:S04]  /*a32a0*/  IMAD.WIDE R168, R172, 0x4, R164 ;  /* 0x00000004aca87825 */ /* 0x002fc800078e02a4 */
[----:B------:R-:W-:Y:S01]  /*a32b0*/  IMAD.WIDE R166, R172, 0x4, R6 ;  /* 0x00000004aca67825 */ /* 0x000fe200078e0206 */
[----:B------:R1:W-:Y:S01]  /*a32c0*/  @P6 STG.E [R168.64], R177 ;  /* 0x000000b1a8006986 */ /* 0x0003e2000c101904 */
[----:B------:R-:W-:-:S03]  /*a32d0*/  ISETP.LT.AND P1, PT, R178, c[0x0][0x178], !P1 ;  /* 0x00005e00b2007a0c */ /* 0x000fc60004f21270 */
[----:B-1----:R-:W3:Y:S01]  /*a32e0*/  LDL.LU R177, [R1+0x1148] ;  /* 0x0011480001b17983 */ /* 0x002ee20000300800 */
[----:B------:R-:W-:-:S03]  /*a32f0*/  IMAD.WIDE R168, R172, 0x4, R2 ;  /* 0x00000004aca87825 */ /* 0x000fc600078e0202 */
[----:B--2---:R1:W-:Y:S04]  /*a3300*/  @P0 STG.E [R166.64], R179 ;  /* 0x000000b3a6000986 */ /* 0x0043e8000c101904 */
        /* <DEDUP_REMOVED lines=8> */
[----:B------:R-:W-:Y:S01]  /*a3390*/  IADD3 R171, R107, 0x159, RZ ;  /* 0x000001596bab7810 */ /* 0x000fe20007ffe0ff */
[----:B------:R-:W3:Y:S01]  /*a33a0*/  LDL.LU R175, [R1+0x1cb8] ;  /* 0x001cb80001af7983 */ /* 0x000ee20000300800 */
        /* <DEDUP_REMOVED lines=18> */
[----:B------:R-:W3:Y:S02]  /*a34d0*/  LDL.LU R248, [R1+0x1c08] ;  /* 0x001c080001f87983 */ /* 0x000ee40000300800 */
[----:B------:R-:W-:Y:S01]  /*a34e0*/  IMAD.WIDE R168, R172, 0x4, R164 ;  /* 0x00000004aca87825 */ /* 0x000fe200078e02a4 */
[----:B------:R-:W-:Y:S01]  /*a34f0*/  ISETP.LT.AND P5, PT, R178, c[0x0][0x178], !P5 ;  /* 0x00005e00b2007a0c */ /* 0x000fe20006fa1270 */
[----:B------:R-:W3:Y:S04]  /*a3500*/  LDL.LU R176, [R1+0x1538] ;  /* 0x0015380001b07983 */ /* 0x000ee80000300800 */
[----:B------:R1:W-:Y:S01]  /*a3510*/  @P2 STG.E [R166.64], R177 ;  /* 0x000000b1a6002986 */ /* 0x0003e2000c101904 */
[----:B------:R-:W-:-:S03]  /*a3520*/  IADD3 R170, R107, 0x15a, RZ ;  /* 0x0000015a6baa7810 */ /* 0x000fc60007ffe0ff */
[----:B-1----:R-:W3:Y:S01]  /*a3530*/  LDL.LU R177, [R1+0x1168] ;  /* 0x0011680001b17983 */ /* 0x002ee20000300800 */
[----:B------:R-:W-:Y:S01]  /*a3540*/  IMAD.WIDE R166, R172, 0x4, R6 ;  /* 0x00000004aca67825 */ /* 0x000fe200078e0206 */
[----:B------:R-:W-:-:S03]  /*a3550*/  ISETP.GE.AND P4, PT, R170, c[0x0][0x17c], PT ;  /* 0x00005f00aa007a0c */ /* 0x000fc60003f86270 */
[C---:B------:R-:W-:Y:S01]  /*a3560*/  IMAD.WIDE R170, R172.reuse, 0x4, R2 ;  /* 0x00000004acaa7825 */ /* 0x040fe200078e0202 */
[----:B--2---:R1:W-:Y:S04]  /*a3570*/  @P1 STG.E [R168.64], R179 ;  /* 0x000000b3a8001986 */ /* 0x0043e8000c101904 */
[----:B------:R-:W-:Y:S04]  /*a3580*/  @P3 STG.E [R166.64], R249 ;  /* 0x000000f9a6003986 */ /* 0x000fe8000c101904 */
[----:B-1----:R-:W2:Y:S01]  /*a3590*/  LDL.LU R179, [R1+0x1cbc] ;  /* 0x001cbc0001b37983 */ /* 0x002ea20000300800 */
[----:B------:R-:W-:-:S05]  /*a35a0*/  IMAD.WIDE R168, R172, 0x4, R4 ;  /* 0x00000004aca87825 */ /* 0x000fca00078e0204 */
[----:B----4-:R1:W-:Y:S04]  /*a35b0*/  @P6 STG.E [R168.64], R245 ;  /* 0x000000f5a8006986 */ /* 0x0103e8000c101904 */
[----:B---3--:R3:W-:Y:S04]  /*a35c0*/  @P5 STG.E [R170.64], R244 ;  /* 0x000000f4aa005986 */ /* 0x0087e8000c101904 */
[----:B-1----:R-:W4:Y:S04]  /*a35d0*/  LDL.LU R245, [R1+0x1c0c] ;  /* 0x001c0c0001f57983 */ /* 0x002f280000300800 */
[----:B------:R-:W4:Y:S04]  /*a35e0*/  LDL.LU R251, [R1+0x153c] ;  /* 0x00153c0001fb7983 */ /* 0x000f280000300800 */
[----:B---3--:R-:W3:Y:S01]  /*a35f0*/  LDL.LU R244, [R1+0x116c] ;  /* 0x00116c0001f47983 */ /* 0x008ee20000300800 */
[----:B------:R-:W-:-:S02]  /*a3600*/  IADD3 R0, R107, 0x15b, RZ ;  /* 0x0000015b6b007810 */ /* 0x000fc40007ffe0ff */
[----:B------:R-:W-:Y:S01]  /*a3610*/  ISETP.LT.AND P1, PT, R146, c[0x0][0x178], !P4 ;  /* 0x00005e0092007a0c */ /* 0x000fe20006721270 */
[----:B------:R-:W3:Y:S01]  /*a3620*/  LDL.LU R250, [R1+0x1cd8] ;  /* 0x001cd80001fa7983 */ /* 0x000ee20000300800 */
[----:B------:R-:W-:Y:S02]  /*a3630*/  ISETP.GE.AND P2, PT, R0, c[0x0][0x17c], PT ;  /* 0x00005f0000007a0c */ /* 0x000fe40003f46270 */
[----:B------:R-:W-:Y:S01]  /*a3640*/  ISETP.LT.AND P3, PT, R147, c[0x0][0x178], !P4 ;  /* 0x00005e0093007a0c */ /* 0x000fe20006761270 */
[----:B------:R-:W3:Y:S01]  /*a3650*/  LDL.LU R249, [R1+0x1ca8] ;  /* 0x001ca80001f97983 */ /* 0x000ee20000300800 */
        /* <DEDUP_REMOVED lines=19> */
[----:B------:R-:W3:Y:S04]  /*a3790*/  LDL.LU R248, [R1+0x1a38] ;  /* 0x001a380001f87983 */ /* 0x000ee80000300800 */
[----:B-1----:R-:W3:Y:S01]  /*a37a0*/  LDL.LU R176, [R1+0x13d8] ;  /* 0x0013d80001b07983 */ /* 0x002ee20000300800 */
[----:B------:R-:W-:-:S03]  /*a37b0*/  IMAD.WIDE R166, R172, 0x4, R4 ;  /* 0x00000004aca67825 */ /* 0x000fc600078e0204 */
[----:B------:R-:W3:Y:S01]  /*a37c0*/  LDL.LU R177, [R1+0x1cdc] ;  /* 0x001cdc0001b17983 */ /* 0x000ee20000300800 */
[----:B------:R-:W-:-:S03]  /*a37d0*/  IMAD.WIDE R170, R172, 0x4, R2 ;  /* 0x00000004acaa7825 */ /* 0x000fc600078e0202 */
[----:B--2---:R1:W-:Y:S02]  /*a37e0*/  @P5 STG.E [R168.64], R179 ;  /* 0x000000b3a8005986 */ /* 0x0043e4000c101904 */
[----:B-1----:R-:W-:Y:S02]  /*a37f0*/  IMAD.WIDE R168, R172, 0x4, R6 ;  /* 0x00000004aca87825 */ /* 0x002fe400078e0206 */
[----:B------:R-:W2:Y:S04]  /*a3800*/  LDL.LU R179, [R1+0x1cac] ;  /* 0x001cac0001b37983 */ /* 0x000ea80000300800 */
[----:B----4-:R1:W-:Y:S04]  /*a3810*/  @P3 STG.E [R168.64], R245 ;  /* 0x000000f5a8003986 */ /* 0x0103e8000c101904 */
[----:B------:R-:W-:Y:S04]  /*a3820*/  @P4 STG.E [R166.64], R251 ;  /* 0x000000fba6004986 */ /* 0x000fe8000c101904 */
[----:B-1----:R-:W4:Y:S04]  /*a3830*/  LDL.LU R245, [R1+0x1a3c] ;  /* 0x001a3c0001f57983 */ /* 0x002f280000300800 */
[----:B---3--:R1:W-:Y:S04]  /*a3840*/  @P2 STG.E [R170.64], R244 ;  /* 0x000000f4aa002986 */ /* 0x0083e8000c101904 */
[----:B-1----:R-:W3:Y:S01]  /*a3850*/  LDL.LU R244, [R1+0x13dc] ;  /* 0x0013dc0001f47983 */ /* 0x002ee20000300800 */
[----:B------:R-:W-:-:S02]  /*a3860*/  ISETP.LT.AND P5, PT, R146, c[0x0][0x178], !P1 ;  /* 0x00005e0092007a0c */ /* 0x000fc40004fa1270 */
[----:B------:R-:W-:Y:S02]  /*a3870*/  ISETP.LT.AND P6, PT, R147, c[0x0][0x178], !P1 ;  /* 0x00005e0093007a0c */ /* 0x000fe40004fc1270 */
        /* <DEDUP_REMOVED lines=16> */
[----:B------:R-:W3:Y:S02]  /*a3980*/  LDL.LU R250, [R1+0x1ccc] ;  /* 0x001ccc0001fa7983 */ /* 0x000ee40000300800 */
[----:B------:R-:W-:-:S04]  /*a3990*/  IMAD.WIDE R166, R0, 0x4, R4 ;  /* 0x0000000400a67825 */ /* 0x000fc800078e0204 */
        /* <DEDUP_REMOVED lines=9> */
[----:B------:R-:W3:Y:S04]  /*a3a30*/  LDL.LU R177, [R1+0x1c3c] ;  /* 0x001c3c0001b17983 */ /* 0x000ee80000300800 */
[----:B--2---:R1:W-:Y:S04]  /*a3a40*/  @P4 STG.E [R172.64], R179 ;  /* 0x000000b3ac004986 */ /* 0x0043e8000c101904 */
[----:B-1----:R-:W2:Y:S04]  /*a3a50*/  LDL.LU R179, [R1+0x155c] ;  /* 0x00155c0001b37983 */ /* 0x002ea80000300800 */
[----:B----4-:R1:W-:Y:S01]  /*a3a60*/  @P6 STG.E [R166.64], R245 ;  /* 0x000000f5a6006986 */ /* 0x0103e2000c101904 */
[----:B------:R-:W-:Y:S01]  /*a3a70*/  ISETP.GE.AND P6, PT, R175, c[0x0][0x17c], PT ;  /* 0x00005f00af007a0c */ /* 0x000fe20003fc6270 */
[----:B-1----:R-:W-:-:S02]  /*a3a80*/  IMAD.WIDE R166, R174, 0x4, R2 ;  /* 0x00000004aea67825 */ /* 0x002fc400078e0202 */
[----:B------:R-:W4:Y:S04]  /*a3a90*/  LDL.LU R174, [R1+0x1c38] ;  /* 0x001c380001ae7983 */ /* 0x000f280000300800 */
[----:B------:R-:W2:Y:S04]  /*a3aa0*/  LDL.LU R175, [R1+0x1cec] ;  /* 0x001cec0001af7983 */ /* 0x000ea80000300800 */
[----:B---3--:R1:W-:Y:S04]  /*a3ab0*/  @P3 STG.E [R166.64], R244 ;  /* 0x000000f4a6003986 */ /* 0x0083e8000c101904 */
[----:B-1----:R-:W3:Y:S01]  /*a3ac0*/  LDL.LU R166, [R1+0x1ce8] ;  /* 0x001ce80001a67983 */ /* 0x002ee20000300800 */
[----:B------:R-:W-:-:S03]  /*a3ad0*/  ISETP.LT.AND P5, PT, R146, c[0x0][0x178], !P2 ;  /* 0x00005e0092007a0c */ /* 0x000fc600057a1270 */
[----:B------:R-:W2:Y:S01]  /*a3ae0*/  LDL.LU R167, [R1+0x1cc8] ;  /* 0x001cc80001a77983 */ /* 0x000ea20000300800 */
[----:B------:R-:W-:-:S03]  /*a3af0*/  IMAD.WIDE R168, R0, 0x4, R164 ;  /* 0x0000000400a87825 */ /* 0x000fc600078e02a4 */
[----:B------:R-:W2:Y:S04]  /*a3b00*/  LDL.LU R251, [R1+0x1cf0] ;  /* 0x001cf00001fb7983 */ /* 0x000ea80000300800 */
[----:B------:R-:W2:Y:S04]  /*a3b10*/  LDL.LU R249, [R1+0x1670] ;  /* 0x0016700001f97983 */ /* 0x000ea80000300800 */
[----:B------:R-:W2:Y:S04]  /*a3b20*/  LDL.LU R248, [R1+0xfa0] ;  /* 0x000fa00001f87983 */ /* 0x000ea80000300800 */
[----:B------:R-:W2:Y:S04]  /*a3b30*/  LDL.LU R176, [R1+0x890] ;  /* 0x0008900001b07983 */ /* 0x000ea80000300800 */
[----:B------:R-:W2:Y:S04]  /*a3b40*/  LDL.LU R245, [R1+0x1cf4] ;  /* 0x001cf40001f57983 */ /* 0x000ea80000300800 */
[----:B------:R-:W4:Y:S04]  /*a3b50*/  LDL.LU R244, [R1+0x1674] ;  /* 0x0016740001f47983 */ /* 0x000f280000300800 */
[----:B---3--:R1:W-:Y:S04]  /*a3b60*/  @P5 STG.E [R168.64], R166 ;  /* 0x000000a6a8005986 */ /* 0x0083e8000c101904 */
[----:B-1----:R-:W3:Y:S01]  /*a3b70*/  LDL.LU R169, [R1+0x1558] ;  /* 0x0015580001a97983 */ /* 0x002ee20000300800 */
[----:B------:R-:W-:-:S02]  /*a3b80*/  ISETP.LT.AND P4, PT, R147, c[0x0][0x178], !P2 ;  /* 0x00005e0093007a0c */ /* 0x000fc40005781270 */
[----:B------:R-:W-:Y:S01]  /*a3b90*/  ISETP.LT.AND P1, PT, R103, c[0x0][0x178], !P2 ;  /* 0x00005e0067007a0c */ /* 0x000fe20005721270 */
[----:B------:R-:W-:Y:S01]  /*a3ba0*/  IMAD.WIDE R170, R0, 0x4, R6 ;  /* 0x0000000400aa7825 */ /* 0x000fe200078e0206 */
[----:B------:R-:W-:-:S03]  /*a3bb0*/  ISETP.LT.AND P2, PT, R178, c[0x0][0x178], !P2 ;  /* 0x00005e00b2007a0c */ /* 0x000fc60005741270 */
[----:B------:R-:W-:Y:S01]  /*a3bc0*/  IMAD.WIDE R172, R0, 0x4, R4 ;  /* 0x0000000400ac7825 */ /* 0x000fe200078e0204 */
[----:B------:R-:W-:Y:S02]  /*a3bd0*/  ISETP.LT.AND P3, PT, R146, c[0x0][0x178], !P6 ;  /* 0x00005e0092007a0c */ /* 0x000fe40007761270 */
[----:B------:R-:W-:-:S03]  /*a3be0*/  ISETP.LT.AND P5, PT, R103, c[0x0][0x178], !P6 ;  /* 0x00005e0067007a0c */ /* 0x000fc600077a1270 */
[----:B--2---:R1:W-:Y:S04]  /*a3bf0*/  @P4 STG.E [R170.64], R167 ;  /* 0x000000a7aa004986 */ /* 0x0043e8000c101904 */
[----:B----4-:R2:W-:Y:S01]  /*a3c00*/  @P1 STG.E [R172.64], R174 ;  /* 0x000000aeac001986 */ /* 0x0105e2000c101904 */
[----:B------:R-:W-:Y:S02]  /*a3c10*/  ISETP.LT.AND P1, PT, R147, c[0x0][0x178], !P6 ;  /* 0x00005e0093007a0c */ /* 0x000fe40007721270 */
[----:B------:R-:W-:Y:S01]  /*a3c20*/  IADD3 R168, R107, 0x161, RZ ;  /* 0x000001616ba87810 */ /* 0x000fe20007ffe0ff */
[C---:B-1----:R-:W-:Y:S01]  /*a3c30*/  IMAD.WIDE R166, R0.reuse, 0x4, R2 ;  /* 0x0000000400a67825 */ /* 0x042fe200078e0202 */
[----:B--2---:R-:W-:Y:S02]  /*a3c40*/  IADD3 R174, R0, c[0x0][0x198], RZ ;  /* 0x0000660000ae7a10 */ /* 0x004fe40007ffe0ff */
[----:B------:R-:W-:-:S02]  /*a3c50*/  ISETP.LT.AND P6, PT, R178, c[0x0][0x178], !P6 ;  /* 0x00005e00b2007a0c */ /* 0x000fc400077c1270 */
[----:B------:R-:W-:Y:S01]  /*a3c60*/  ISETP.GE.AND P4, PT, R168, c[0x0][0x17c], PT ;  /* 0x00005f00a8007a0c */ /* 0x000fe20003f86270 */
[----:B------:R-:W-:-:S04]  /*a3c70*/  IMAD.WIDE R172, R174, 0x4, R164 ;  /* 0x00000004aeac7825 */ /* 0x000fc800078e02a4 */
[C---:B------:R-:W-:Y:S01]  /*a3c80*/  IMAD.WIDE R170, R174.reuse, 0x4, R6 ;  /* 0x00000004aeaa7825 */ /* 0x040fe200078e0206 */
[----:B---3--:R1:W-:Y:S04]  /*a3c90*/  @P2 STG.E [R166.64], R169 ;  /* 0x000000a9a6002986 */ /* 0x0083e8000c101904 */
[----:B------:R-:W-:Y:S04]  /*a3ca0*/  @P3 STG.E [R172.64], R175 ;  /* 0x000000afac003986 */ /* 0x000fe8000c101904 */
[----:B------:R-:W-:Y:S01]  /*a3cb0*/  @P1 STG.E [R170.64], R250 ;  /* 0x000000faaa001986 */ /* 0x000fe2000c101904 */
[----:B-1----:R-:W-:-:S04]  /*a3cc0*/  IMAD.WIDE R168, R174, 0x4, R4 ;  /* 0x00000004aea87825 */ /* 0x002fc800078e0204 */
[----:B------:R-:W-:Y:S01]  /*a3cd0*/  IMAD.WIDE R166, R174, 0x4, R2 ;  /* 0x00000004aea67825 */ /* 0x000fe200078e0202 */
        /* <DEDUP_REMOVED lines=8> */
[----:B------:R-:W-:Y:S02]  /*a3d60*/  ISETP.LT.AND P3, PT, R147, c[0x0][0x178], !P0 ;  /* 0x00005e0093007a0c */ /* 0x000fe40004761270 */
[----:B------:R-:W-:-:S03]  /*a3d70*/  ISETP.LT.AND P6, PT, R146, c[0x0][0x178], !P4 ;  /* 0x00005e0092007a0c */ /* 0x000fc600067c1270 */
[----:B------:R1:W-:Y:S01]  /*a3d80*/  @P2 STG.E [R172.64], R251 ;  /* 0x000000fbac002986 */ /* 0x0003e2000c101904 */
[----:B------:R-:W-:Y:S02]  /*a3d90*/  ISETP.LT.AND P2, PT, R103, c[0x0][0x178], !P0 ;  /* 0x00005e0067007a0c */ /* 0x000fe40004741270 */
[----:B------:R-:W-:Y:S02]  /*a3da0*/  ISETP.LT.AND P0, PT, R178, c[0x0][0x178], !P0 ;  /* 0x00005e00b2007a0c */ /* 0x000fe40004701270 */
[----:B------:R-:W-:Y:S02]  /*a3db0*/  IADD3 R166, R107, 0x162, RZ ;  /* 0x000001626ba67810 */ /* 0x000fe40007ffe0ff */
[C---:B------:R-:W-:Y:S01]  /*a3dc0*/  IADD3 R174, R0.reuse, c[0x0][0x198], RZ ;  /* 0x0000660000ae7a10 */ /* 0x040fe20007ffe0ff */
[----:B------:R-:W-:Y:S01]  /*a3dd0*/  IMAD.WIDE R168, R0, 0x4, R6 ;  /* 0x0000000400a87825 */ /* 0x000fe200078e0206 */
[----:B------:R-:W-:-:S03]  /*a3de0*/  ISETP.GE.AND P1, PT, R166, c[0x0][0x17c], PT ;  /* 0x00005f00a6007a0c */ /* 0x000fc60003f26270 */
[C---:B------:R-:W-:Y:S01]  /*a3df0*/  IMAD.WIDE R166, R0.reuse, 0x4, R4 ;  /* 0x0000000400a67825 */ /* 0x040fe200078e0204 */
[----:B------:R1:W-:Y:S03]  /*a3e00*/  @P3 STG.E [R168.64], R249 ;  /* 0x000000f9a8003986 */ /* 0x0003e6000c101904 */
[----:B------:R-:W-:Y:S01]  /*a3e10*/  IMAD.WIDE R170, R0, 0x4, R2 ;  /* 0x0000000400aa7825 */ /* 0x000fe200078e0202 */
[----:B------:R1:W-:Y:S03]  /*a3e20*/  @P2 STG.E [R166.64], R248 ;  /* 0x000000f8a6002986 */ /* 0x0003e6000c101904 */
[----:B-1----:R-:W-:Y:S01]  /*a3e30*/  IMAD.WIDE R172, R174, 0x4, R164 ;  /* 0x00000004aeac7825 */ /* 0x002fe200078e02a4 */
[----:B------:R1:W-:Y:S01]  /*a3e40*/  @P0 STG.E [R170.64], R176 ;  /* 0x000000b0aa000986 */ /* 0x0003e2000c101904 */
[----:B------:R-:W-:-:S03]  /*a3e50*/  ISETP.LT.AND P5, PT, R147, c[0x0][0x178], !P4 ;  /* 0x00005e0093007a0c */ /* 0x000fc600067a1270 */
[----:B------:R-:W4:Y:S04]  /*a3e60*/  LDL.LU R249, [R1+0x1680] ;  /* 0x0016800001f97983 */ /* 0x000f280000300800 */
[----:B------:R1:W-:Y:S01]  /*a3e70*/  @P6 STG.E [R172.64], R245 ;  /* 0x000000f5ac006986 */ /* 0x0003e2000c101904 */
[----:B------:R-:W-:-:S03]  /*a3e80*/  ISETP.LT.AND P6, PT, R103, c[0x0][0x178], !P4 ;  /* 0x00005e0067007a0c */ /* 0x000fc600067c1270 */
[----:B------:R-:W4:Y:S01]  /*a3e90*/  LDL.LU R248, [R1+0xfb0] ;  /* 0x000fb00001f87983 */ /* 0x000f220000300800 */
[----:B------:R-:W-:Y:S01]  /*a3ea0*/  ISETP.LT.AND P4, PT, R178, c[0x0][0x178], !P4 ;  /* 0x00005e00b2007a0c */ /* 0x000fe20006781270 */
[C---:B------:R-:W-:Y:S02]  /*a3eb0*/  IMAD.WIDE R168, R174.reuse, 0x4, R6 ;  /* 0x00000004aea87825 */ /* 0x040fe400078e0206 */
[----:B-1----:R-:W4:Y:S02]  /*a3ec0*/  LDL.LU R176, [R1+0x8a0] ;  /* 0x0008a00001b07983 */ /* 0x002f240000300800 */
[C---:B------:R-:W-:Y:S02]  /*a3ed0*/  IMAD.WIDE R166, R174.reuse, 0x4, R4 ;  /* 0x00000004aea67825 */ /* 0x040fe400078e0204 */
[----:B------:R-:W4:Y:S04]  /*a3ee0*/  LDL.LU R245, [R1+0x1d04] ;  /* 0x001d040001f57983 */ /* 0x000f280000300800 */
[----:B------:R1:W-:Y:S04]  /*a3ef0*/  @P5 STG.E [R168.64], R244 ;  /* 0x000000f4a8005986 */ /* 0x0003e8000c101904 */
[----:B-1----:R-:W4:Y:S01]  /*a3f00*/  LDL.LU R244, [R1+0x1684] ;  /* 0x0016840001f47983 */ /* 0x002f220000300800 */
[----:B------:R-:W-:-:S03]  /*a3f10*/  IMAD.WIDE R168, R174, 0x4, R2 ;  /* 0x00000004aea87825 */ /* 0x000fc600078e0202 */
[----:B---3--:R1:W-:Y:S04]  /*a3f20*/  @P6 STG.E [R166.64], R177 ;  /* 0x000000b1a6006986 */ /* 0x0083e8000c101904 */
[----:B--2---:R2:W-:Y:S04]  /*a3f30*/  @P4 STG.E [R168.64], R179 ;  /* 0x000000b3a8004986 */ /* 0x0045e8000c101904 */
[----:B-1----:R-:W3:Y:S04]  /*a3f40*/  LDL.LU R177, [R1+0xfb4] ;  /* 0x000fb40001b17983 */ /* 0x002ee80000300800 */
[----:B--2---:R-:W2:Y:S01]  /*a3f50*/  LDL.LU R179, [R1+0x8a4] ;  /* 0x0008a40001b37983 */ /* 0x004ea20000300800 */
[----:B------:R-:W-:-:S02]  /*a3f60*/  ISETP.LT.AND P5, PT, R146, c[0x0][0x178], !P1 ;  /* 0x00005e0092007a0c */ /* 0x000fc40004fa1270 */
[----:B------:R-:W-:Y:S02]  /*a3f70*/  ISETP.LT.AND P3, PT, R147, c[0x0][0x178], !P1 ;  /* 0x00005e0093007a0c */ /* 0x000fe40004f61270 */
[----:B------:R-:W-:Y:S02]  /*a3f80*/  IADD3 R173, R107, 0x163, RZ ;  /* 0x000001636bad7810 */ /* 0x000fe40007ffe0ff */
[----:B------:R-:W-:Y:S02]  /*a3f90*/  IADD3 R0, R174, c[0x0][0x198], RZ ;  /* 0x00006600ae007a10 */ /* 0x000fe40007ffe0ff */
[----:B------:R-:W-:Y:S01]  /*a3fa0*/  ISETP.LT.AND P0, PT, R103, c[0x0][0x178], !P1 ;  /* 0x00005e0067007a0c */ /* 0x000fe20004f01270 */
[----:B------:R-:W2:Y:S01]  /*a3fb0*/  LDL.LU R174, [R1+0x1830] ;  /* 0x0018300001ae7983 */ /* 0x000ea20000300800 */
[----:B------:R-:W-:Y:S01]  /*a3fc0*/  ISETP.GE.AND P6, PT, R173, c[0x0][0x17c], PT ;  /* 0x00005f00ad007a0c */ /* 0x000fe20003fc6270 */
[----:B------:R-:W-:Y:S01]  /*a3fd0*/  IMAD.WIDE R170, R0, 0x4, R164 ;  /* 0x0000000400aa7825 */ /* 0x000fe200078e02a4 */
[C---:B------:R-:W-:Y:S01]  /*a3fe0*/  IADD3 R172, R107.reuse, 0x165, RZ ;  /* 0x000001656bac7810 */ /* 0x040fe20007ffe0ff */
[----:B------:R-:W2:Y:S01]  /*a3ff0*/  LDL.LU R175, [R1+0x11f0] ;  /* 0x0011f00001af7983 */ /* 0x000ea20000300800 */
[----:B------:R-:W-:Y:S01]  /*a4000*/  ISETP.LT.AND P1, PT, R178, c[0x0][0x178], !P1 ;  /* 0x00005e00b2007a0c */ /* 0x000fe20004f21270 */
[----:B------:R-:W-:Y:S01]  /*a4010*/  IMAD.WIDE R168, R0, 0x4, R6 ;  /* 0x0000000400a87825 */ /* 0x000fe200078e0206 */
[----:B------:R-:W-:-:S02]  /*a4020*/  IADD3 R173, R107, 0x164, RZ ;  /* 0x000001646bad7810 */ /* 0x000fc40007ffe0ff */
[----:B------:R-:W-:Y:S01]  /*a4030*/  ISETP.LT.AND P4, PT, R146, c[0x0][0x178], !P6 ;  /* 0x00005e0092007a0c */ /* 0x000fe20007781270 */
[----:B------:R-:W-:Y:S01]  /*a4040*/  IMAD.WIDE R166, R0, 0x4, R4 ;  /* 0x0000000400a67825 */ /* 0x000fe200078e0204 */
[----:B------:R-:W-:Y:S01]  /*a4050*/  ISETP.GE.AND P2, PT, R172, c[0x0][0x17c], PT ;  /* 0x00005f00ac007a0c */ /* 0x000fe20003f46270 */
[----:B----4-:R-:W-:Y:S01]  /*a4060*/  @P5 STG.E [R170.64], R250 ;  /* 0x000000faaa005986 */ /* 0x010fe2000c101904 */
[----:B------:R-:W-:Y:S02]  /*a4070*/  IADD3 R172, R0, c[0x0][0x198], RZ ;  /* 0x0000660000ac7a10 */ /* 0x000fe40007ffe0ff */
[----:B------:R-:W-:Y:S01]  /*a4080*/  ISETP.LT.AND P5, PT, R147, c[0x0][0x178], !P6 ;  /* 0x00005e0093007a0c */ /* 0x000fe200077a1270 */
[----:B------:R1:W-:Y:S01]  /*a4090*/  @P3 STG.E [R168.64], R249 ;  /* 0x000000f9a8003986 */ /* 0x0003e2000c101904 */
[----:B------:R-:W-:-:S03]  /*a40a0*/  ISETP.GE.AND P3, PT, R173, c[0x0][0x17c], PT ;  /* 0x00005f00ad007a0c */ /* 0x000fc60003f66270 */
[----:B------:R-:W4:Y:S04]  /*a40b0*/  LDL.LU R173, [R1+0x1d10] ;  /* 0x001d100001ad7983 */ /* 0x000f280000300800 */
[----:B------:R1:W-:Y:S01]  /*a40c0*/  @P0 STG.E [R166.64], R248 ;  /* 0x000000f8a6000986 */ /* 0x0003e2000c101904 */
[----:B------:R-:W-:Y:S01]  /*a40d0*/  ISETP.LT.AND P0, PT, R103, c[0x0][0x178], !P6 ;  /* 0x00005e0067007a0c */ /* 0x000fe20007701270 */
[----:B-1----:R-:W-:Y:S01]  /*a40e0*/  IMAD.WIDE R168, R172, 0x4, R164 ;  /* 0x00000004aca87825 */ /* 0x002fe200078e02a4 */
[----:B------:R-:W-:Y:S01]  /*a40f0*/  ISETP.LT.AND P6, PT, R178, c[0x0][0x178], !P6 ;  /* 0x00005e00b2007a0c */ /* 0x000fe200077c1270 */
[----:B------:R-:W4:Y:S02]  /*a4100*/  LDL.LU R251, [R1+0xde0] ;  /* 0x000de00001fb7983 */ /* 0x000f240000300800 */
[----:B------:R-:W-:-:S04]  /*a4110*/  IMAD.WIDE R166, R0, 0x4, R2 ;  /* 0x0000000400a67825 */ /* 0x000fc800078e0202 */
[C---:B------:R-:W-:Y:S01]  /*a4120*/  IMAD.WIDE R170, R172.reuse, 0x4, R6 ;  /* 0x00000004acaa7825 */ /* 0x040fe200078e0206 */
[----:B------:R1:W-:Y:S04]  /*a4130*/  @P1 STG.E [R166.64], R176 ;  /* 0x000000b0a6001986 */ /* 0x0003e8000c101904 */
[----:B------:R1:W-:Y:S04]  /*a4140*/  @P4 STG.E [R168.64], R245 ;  /* 0x000000f5a8004986 */ /* 0x0003e8000c101904 */
[----:B------:R1:W-:Y:S02]  /*a4150*/  @P5 STG.E [R170.64], R244 ;  /* 0x000000f4aa005986 */ /* 0x0003e4000c101904 */
[----:B-1----:R-:W-:-:S02]  /*a4160*/  IMAD.WIDE R166, R172, 0x4, R4 ;  /* 0x00000004aca67825 */ /* 0x002fc400078e0204 */
[----:B------:R-:W4:Y:S02]  /*a4170*/  LDL.LU R245, [R1+0x1d14] ;  /* 0x001d140001f57983 */ /* 0x000f240000300800 */
[----:B------:R-:W-:Y:S02]  /*a4180*/  IMAD.WIDE R168, R172, 0x4, R2 ;  /* 0x00000004aca87825 */ /* 0x000fe400078e0202 */
[----:B------:R-:W4:Y:S04]  /*a4190*/  LDL.LU R244, [R1+0x1834] ;  /* 0x0018340001f47983 */ /* 0x000f280000300800 */
[----:B---3--:R1:W-:Y:S04]  /*a41a0*/  @P0 STG.E [R166.64], R177 ;  /* 0x000000b1a6000986 */ /* 0x0083e8000c101904 */
[----:B--2---:R2:W-:Y:S04]  /*a41b0*/  @P6 STG.E [R168.64], R179 ;  /* 0x000000b3a8006986 */ /* 0x0045e8000c101904 */
[----:B-1----:R-:W3:Y:S04]  /*a41c0*/  LDL.LU R177, [R1+0x11f4] ;  /* 0x0011f40001b17983 */ /* 0x002ee80000300800 */
[----:B--2---:R-:W2:Y:S01]  /*a41d0*/  LDL.LU R179, [R1+0xde4] ;  /* 0x000de40001b37983 */ /* 0x004ea20000300800 */
[----:B------:R-:W-:-:S02]  /*a41e0*/  ISETP.LT.AND P5, PT, R146, c[0x0][0x178], !P3 ;  /* 0x00005e0092007a0c */ /* 0x000fc40005fa1270 */
[----:B------:R-:W-:Y:S01]  /*a41f0*/  ISETP.LT.AND P1, PT, R147, c[0x0][0x178], !P3 ;  /* 0x00005e0093007a0c */ /* 0x000fe20005f21270 */
[----:B------:R-:W2:Y:S01]  /*a4200*/  LDL.LU R250, [R1+0x1d20] ;  /* 0x001d200001fa7983 */ /* 0x000ea20000300800 */
[----:B------:R-:W-:Y:S02]  /*a4210*/  IADD3 R170, R107, 0x168, RZ ;  /* 0x000001686baa7810 */ /* 0x000fe40007ffe0ff */
[----:B------:R-:W-:Y:S01]  /*a4220*/  IADD3 R0, R172, c[0x0][0x198], RZ ;  /* 0x00006600ac007a10 */ /* 0x000fe20007ffe0ff */
[----:B------:R-:W2:Y:S01]  /*a4230*/  LDL.LU R249, [R1+0x1840] ;  /* 0x0018400001f97983 */ /* 0x000ea20000300800 */
[----:B------:R-:W-:Y:S02]  /*a4240*/  ISETP.LT.AND P4, PT, R103, c[0x0][0x178], !P3 ;  /* 0x00005e0067007a0c */ /* 0x000fe40005f81270 */
[----:B------:R-:W-:Y:S01]  /*a4250*/  ISETP.GE.AND P0, PT, R170, c[0x0][0x17c], PT ;  /* 0x00005f00aa007a0c */ /* 0x000fe20003f06270 */
[----:B------:R-:W-:Y:S01]  /*a4260*/  IMAD.WIDE R170, R0, 0x4, R164 ;  /* 0x0000000400aa7825 */ /* 0x000fe200078e02a4 */
[----:B------:R-:W-:Y:S01]  /*a4270*/  ISETP.LT.AND P3, PT, R178, c[0x0][0x178], !P3 ;  /* 0x00005e00b2007a0c */ /* 0x000fe20005f61270 */
[----:B------:R-:W2:Y:S01]  /*a4280*/  LDL.LU R248, [R1+0x1210] ;  /* 0x0012100001f87983 */ /* 0x000ea20000300800 */
[----:B------:R-:W-:Y:S01]  /*a4290*/  ISETP.LT.AND P6, PT, R146, c[0x0][0x178], !P2 ;  /* 0x00005e0092007a0c */ /* 0x000fe200057c1270 */
[C---:B------:R-:W-:Y:S01]  /*a42a0*/  IMAD.WIDE R166, R0.reuse, 0x4, R6 ;  /* 0x0000000400a67825 */ /* 0x040fe200078e0206 */
[C---:B------:R-:W-:Y:S01]  /*a42b0*/  IADD3 R172, R0.reuse, c[0x0][0x198], RZ ;  /* 0x0000660000ac7a10 */ /* 0x040fe20007ffe0ff */
[----:B------:R-:W2:Y:S02]  /*a42c0*/  LDL.LU R176, [R1+0xdf0] ;  /* 0x000df00001b07983 */ /* 0x000ea40000300800 */
[----:B------:R-:W-:-:S02]  /*a42d0*/  IMAD.WIDE R168, R0, 0x4, R4 ;  /* 0x0000000400a87825 */ /* 0x000fc400078e0204 */
[----:B----4-:R-:W-:Y:S01]  /*a42e0*/  @P5 STG.E [R170.64], R173 ;  /* 0x000000adaa005986 */ /* 0x010fe2000c101904 */
[----:B------:R-:W-:-:S03]  /*a42f0*/  ISETP.LT.AND P5, PT, R147, c[0x0][0x178], !P2 ;  /* 0x00005e0093007a0c */ /* 0x000fc600057a1270 */
[----:B------:R1:W-:Y:S01]  /*a4300*/  @P1 STG.E [R166.64], R174 ;  /* 0x000000aea6001986 */ /* 0x0003e2000c101904 */
[----:B------:R-:W-:-:S03]  /*a4310*/  ISETP.LT.AND P1, PT, R103, c[0x0][0x178], !P2 ;  /* 0x00005e0067007a0c */ /* 0x000fc60005721270 */
[----:B------:R4:W-:Y:S01]  /*a4320*/  @P4 STG.E [R168.64], R175 ;  /* 0x000000afa8004986 */ /* 0x0009e2000c101904 */
[----:B------:R-:W-:Y:S01]  /*a4330*/  ISETP.LT.AND P2, PT, R178, c[0x0][0x178], !P2 ;  /* 0x00005e00b2007a0c */ /* 0x000fe20005741270 */
[----:B-1----:R-:W-:-:S04]  /*a4340*/  IMAD.WIDE R166, R0, 0x4, R2 ;  /* 0x0000000400a67825 */ /* 0x002fc800078e0202 */
[C---:B----4-:R-:W-:Y:S01]  /*a4350*/  IMAD.WIDE R168, R172.reuse, 0x4, R164 ;  /* 0x00000004aca87825 */ /* 0x050fe200078e02a4 */
[----:B------:R1:W-:Y:S03]  /*a4360*/  @P3 STG.E [R166.64], R251 ;  /* 0x000000fba6003986 */ /* 0x0003e6000c101904 */
[C---:B------:R-:W-:Y:S01]  /*a4370*/  IMAD.WIDE R170, R172.reuse, 0x4, R6 ;  /* 0x00000004acaa7825 */ /* 0x040fe200078e0206 */
[----:B------:R4:W-:Y:S03]  /*a4380*/  @P6 STG.E [R168.64], R245 ;  /* 0x000000f5a8006986 */ /* 0x0009e6000c101904 */
[C---:B-1----:R-:W-:Y:S01]  /*a4390*/  IMAD.WIDE R166, R172.reuse, 0x4, R2 ;  /* 0x00000004aca67825 */ /* 0x042fe200078e0202 */
[----:B------:R1:W-:Y:S04]  /*a43a0*/  @P5 STG.E [R170.64], R244 ;  /* 0x000000f4aa005986 */ /* 0x0003e8000c101904 */
[----:B----4-:R-:W4:Y:S01]  /*a43b0*/  LDL.LU R245, [R1+0x1d24] ;  /* 0x001d240001f57983 */ /* 0x010f220000300800 */
[----:B------:R-:W-:-:S03]  /*a43c0*/  IMAD.WIDE R168, R172, 0x4, R4 ;  /* 0x00000004aca87825 */ /* 0x000fc600078e0204 */
[----:B-1----:R-:W4:Y:S04]  /*a43d0*/  LDL.LU R244, [R1+0x1844] ;  /* 0x0018440001f47983 */ /* 0x002f280000300800 */
[----:B---3--:R1:W-:Y:S04]  /*a43e0*/  @P1 STG.E [R168.64], R177 ;  /* 0x000000b1a8001986 */ /* 0x0083e8000c101904 */
[----:B--2---:R2:W-:Y:S04]  /*a43f0*/  @P2 STG.E [R166.64], R179 ;  /* 0x000000b3a6002986 */ /* 0x0045e8000c101904 */
[----:B-1----:R-:W3:Y:S04]  /*a4400*/  LDL.LU R177, [R1+0x1214] ;  /* 0x0012140001b17983 */ /* 0x002ee80000300800 */
[----:B--2---:R-:W2:Y:S01]  /*a4410*/  LDL.LU R179, [R1+0xdf4] ;  /* 0x000df40001b37983 */ /* 0x004ea20000300800 */
        /* <DEDUP_REMOVED lines=10> */
[----:B------:R-:W-:Y:S01]  /*a44c0*/  IADD3 R173, R107, 0x167, RZ ;  /* 0x000001676bad7810 */ /* 0x000fe20007ffe0ff */
[----:B------:R-:W2:Y:S01]  /*a44d0*/  LDL.LU R251, [R1+0x1d34] ;  /* 0x001d340001fb7983 */ /* 0x000ea20000300800 */
[----:B------:R-:W-:Y:S02]  /*a44e0*/  ISETP.LT.AND P4, PT, R178, c[0x0][0x178], !P4 ;  /* 0x00005e00b2007a0c */ /* 0x000fe40006781270 */
[----:B------:R-:W-:Y:S01]  /*a44f0*/  ISETP.GE.AND P1, PT, R173, c[0x0][0x17c], PT ;  /* 0x00005f00ad007a0c */ /* 0x000fe20003f26270 */
[----:B------:R-:W-:-:S02]  /*a4500*/  IMAD.WIDE R166, R0, 0x4, R4 ;  /* 0x0000000400a67825 */ /* 0x000fc400078e0204 */
[----:B------:R1:W-:Y:S01]  /*a4510*/  @P6 STG.E [R170.64], R250 ;  /* 0x000000faaa006986 */ /* 0x0003e2000c101904 */
[----:B------:R-:W-:Y:S02]  /*a4520*/  ISETP.LT.AND P2, PT, R146, c[0x0][0x178], !P1 ;  /* 0x00005e0092007a0c */ /* 0x000fe40004f41270 */
[----:B------:R-:W-:Y:S01]  /*a4530*/  IADD3 R172, R0, c[0x0][0x198], RZ ;  /* 0x0000660000ac7a10 */ /* 0x000fe20007ffe0ff */
[----:B------:R-:W-:Y:S01]  /*a4540*/  @P3 STG.E [R168.64], R249 ;  /* 0x000000f9a8003986 */ /* 0x000fe2000c101904 */
[----:B------:R-:W-:-:S03]  /*a4550*/  ISETP.LT.AND P3, PT, R147, c[0x0][0x178], !P1 ;  /* 0x00005e0093007a0c */ /* 0x000fc60004f61270 */
[----:B------:R1:W-:Y:S02]  /*a4560*/  @P5 STG.E [R166.64], R248 ;  /* 0x000000f8a6005986 */ /* 0x0003e4000c101904 */
[----:B-1----:R-:W-:-:S05]  /*a4570*/  IMAD.WIDE R170, R0, 0x4, R2 ;  /* 0x0000000400aa7825 */ /* 0x002fca00078e0202 */
[----:B------:R-:W-:Y:S01]  /*a4580*/  @P4 STG.E [R170.64], R176 ;  /* 0x000000b0aa004986 */ /* 0x000fe2000c101904 */
[----:B------:R-:W-:Y:S01]  /*a4590*/  ISETP.LT.AND P4, PT, R103, c[0x0][0x178], !P1 ;  /* 0x00005e0067007a0c */ /* 0x000fe20004f81270 */
[----:B------:R-:W-:Y:S01]  /*a45a0*/  IMAD.WIDE R166, R172, 0x4, R164 ;  /* 0x00000004aca67825 */ /* 0x000fe200078e02a4 */
[----:B------:R-:W-:-:S03]  /*a45b0*/  ISETP.LT.AND P1, PT, R178, c[0x0][0x178], !P1 ;  /* 0x00005e00b2007a0c */ /* 0x000fc60004f21270 */
[C---:B------:R-:W-:Y:S01]  /*a45c0*/  IMAD.WIDE R168, R172.reuse, 0x4, R6 ;  /* 0x00000004aca87825 */ /* 0x040fe200078e0206 */
[----:B----4-:R1:W-:Y:S04]  /*a45d0*/  @P2 STG.E [R166.64], R245 ;  /* 0x000000f5a6002986 */ /* 0x0103e8000c101904 */
[----:B------:R4:W-:Y:S01]  /*a45e0*/  @P3 STG.E [R168.64], R244 ;  /* 0x000000f4a8003986 */ /* 0x0009e2000c101904 */
[----:B-1----:R-:W-:-:S03]  /*a45f0*/  IMAD.WIDE R166, R172, 0x4, R4 ;  /* 0x00000004aca67825 */ /* 0x002fc600078e0204 */
[----:B------:R-:W2:Y:S01]  /*a4600*/  LDL.LU R245, [R1+0x1a04] ;  /* 0x001a040001f57983 */ /* 0x000ea20000300800 */
[----:B----4-:R-:W-:-:S03]  /*a4610*/  IMAD.WIDE R168, R172, 0x4, R2 ;  /* 0x00000004aca87825 */ /* 0x010fc600078e0202 */
[----:B------:R-:W4:Y:S04]  /*a4620*/  LDL.LU R244, [R1+0x13a4] ;  /* 0x0013a40001f47983 */ /* 0x000f280000300800 */
        /* <DEDUP_REMOVED lines=10> */
[----:B------:R-:W-:Y:S02]  /*a46d0*/  ISETP.GE.AND P2, PT, R170, c[0x0][0x17c], PT ;  /* 0x00005f00aa007a0c */ /* 0x000fe40003f46270 */
[----:B------:R-:W-:Y:S01]  /*a46e0*/  ISETP.LT.AND P1, PT, R178, c[0x0][0x178], !P0 ;  /* 0x00005e00b2007a0c */ /* 0x000fe20004721270 */
[----:B------:R-:W-:-:S04]  /*a46f0*/  IMAD.WIDE R170, R0, 0x4, R164 ;  /* 0x0000000400aa7825 */ /* 0x000fc800078e02a4 */
[----:B------:R-:W-:Y:S01]  /*a4700*/  IMAD.WIDE R172, R0, 0x4, R6 ;  /* 0x0000000400ac7825 */ /* 0x000fe200078e0206 */
[----:B------:R-:W2:Y:S01]  /*a4710*/  LDL.LU R250, [R1+0x1d50] ;  /* 0x001d500001fa7983 */ /* 0x000ea20000300800 */
[----:B------:R-:W-:Y:S02]  /*a4720*/  ISETP.LT.AND P4, PT, R146, c[0x0][0x178], !P2 ;  /* 0x00005e0092007a0c */ /* 0x000fe40005781270 */
[----:B------:R-:W2:Y:S01]  /*a4730*/  LDL.LU R249, [R1+0x1be0] ;  /* 0x001be00001f97983 */ /* 0x000ea20000300800 */
[----:B------:R-:W-:Y:S01]  /*a4740*/  IADD3 R168, R107, 0x16b, RZ ;  /* 0x0000016b6ba87810 */ /* 0x000fe20007ffe0ff */
[----:B------:R-:W4:Y:S01]  /*a4750*/  LDL.LU R248, [R1+0x1510] ;  /* 0x0015100001f87983 */ /* 0x000f220000300800 */
[----:B------:R-:W4:Y:S02]  /*a4760*/  LDL.LU R176, [R1+0x1180] ;  /* 0x0011800001b07983 */ /* 0x000f240000300800 */
[----:B------:R-:W4:Y:S01]  /*a4770*/  LDL.LU R179, [R1+0x1d54] ;  /* 0x001d540001b37983 */ /* 0x000f220000300800 */
[----:B------:R-:W-:Y:S01]  /*a4780*/  ISETP.GE.AND P0, PT, R168, c[0x0][0x17c], PT ;  /* 0x00005f00a8007a0c */ /* 0x000fe20003f06270 */
[----:B---3--:R1:W-:Y:S01]  /*a4790*/  @P5 STG.E [R170.64], R167 ;  /* 0x000000a7aa005986 */ /* 0x0083e2000c101904 */
[----:B------:R3:W-:Y:S01]  /*a47a0*/  @P6 STG.E [R172.64], R174 ;  /* 0x000000aeac006986 */ /* 0x0007e2000c101904 */
[----:B------:R-:W-:-:S02]  /*a47b0*/  ISETP.LT.AND P5, PT, R147, c[0x0][0x178], !P2 ;  /* 0x00005e0093007a0c */ /* 0x000fc400057a1270 */
[----:B------:R-:W-:Y:S01]  /*a47c0*/  ISETP.LT.AND P6, PT, R103, c[0x0][0x178], !P2 ;  /* 0x00005e0067007a0c */ /* 0x000fe200057c1270 */
[C---:B-1----:R-:W-:Y:S01]  /*a47d0*/  IMAD.WIDE R166, R0.reuse, 0x4, R4 ;  /* 0x0000000400a67825 */ /* 0x042fe200078e0204 */
[----:B---3--:R-:W-:Y:S02]  /*a47e0*/  IADD3 R174, R0, c[0x0][0x198], RZ ;  /* 0x0000660000ae7a10 */ /* 0x008fe40007ffe0ff */
[----:B------:R-:W-:Y:S02]  /*a47f0*/  IADD3 R170, R107, 0x16a, RZ ;  /* 0x0000016a6baa7810 */ /* 0x000fe40007ffe0ff */
[----:B--2---:R1:W-:Y:S02]  /*a4800*/  @P3 STG.E [R166.64], R169 ;  /* 0x000000a9a6003986 */ /* 0x0043e4000c101904 */
[----:B------:R-:W-:Y:S01]  /*a4810*/  ISETP.GE.AND P3, PT, R170, c[0x0][0x17c], PT ;  /* 0x00005f00aa007a0c */ /* 0x000fe20003f66270 */
[----:B------:R-:W-:-:S04]  /*a4820*/  IMAD.WIDE R170, R174, 0x4, R6 ;  /* 0x00000004aeaa7825 */ /* 0x000fc800078e0206 */
[----:B------:R-:W-:-:S04]  /*a4830*/  IMAD.WIDE R172, R174, 0x4, R4 ;  /* 0x00000004aeac7825 */ /* 0x000fc800078e0204 */
[----:B-1----:R-:W-:-:S04]  /*a4840*/  IMAD.WIDE R166, R0, 0x4, R2 ;  /* 0x0000000400a67825 */ /* 0x002fc800078e0202 */
[----:B------:R-:W-:Y:S01]  /*a4850*/  IMAD.WIDE R168, R174, 0x4, R164 ;  /* 0x00000004aea87825 */ /* 0x000fe200078e02a4 */
[----:B------:R-:W-:Y:S04]  /*a4860*/  @P1 STG.E [R166.64], R175 ;  /* 0x000000afa6001986 */ /* 0x000fe8000c101904 */
[----:B------:R-:W-:Y:S02]  /*a4870*/  @P4 STG.E [R168.64], R251 ;  /* 0x000000fba8004986 */ /* 0x000fe4000c101904 */
[----:B------:R1:W-:Y:S02]  /*a4880*/  @P5 STG.E [R170.64], R245 ;  /* 0x000000f5aa005986 */ /* 0x0003e4000c101904 */
[----:B----4-:R2:W-:Y:S01]  /*a4890*/  @P6 STG.E [R172.64], R244 ;  /* 0x000000f4ac006986 */ /* 0x0105e2000c101904 */
[----:B-1----:R-:W3:Y:S01]  /*a48a0*/  LDL.LU R245, [R1+0x1be4] ;  /* 0x001be40001f57983 */ /* 0x002ee20000300800 */
[----:B--2---:R-:W2:Y:S01]  /*a48b0*/  LDL.LU R244, [R1+0x1514] ;  /* 0x0015140001f47983 */ /* 0x004ea20000300800 */
[----:B------:R-:W-:-:S02]  /*a48c0*/  ISETP.LT.AND P2, PT, R178, c[0x0][0x178], !P2 ;  /* 0x00005e00b2007a0c */ /* 0x000fc40005741270 */
[----:B------:R-:W-:Y:S02]  /*a48d0*/  ISETP.LT.AND P4, PT, R146, c[0x0][0x178], !P3 ;  /* 0x00005e0092007a0c */ /* 0x000fe40005f81270 */
[----:B------:R-:W-:Y:S02]  /*a48e0*/  ISETP.LT.AND P6, PT, R147, c[0x0][0x178], !P3 ;  /* 0x00005e0093007a0c */ /* 0x000fe40005fc1270 */
[C---:B------:R-:W-:Y:S01]  /*a48f0*/  IADD3 R172, R174.reuse, c[0x0][0x198], RZ ;  /* 0x00006600aeac7a10 */ /* 0x040fe20007ffe0ff */
[----:B------:R-:W-:Y:S01]  /*a4900*/  IMAD.WIDE R170, R174, 0x4, R2 ;  /* 0x00000004aeaa7825 */ /* 0x000fe200078e0202 */
[----:B------:R-:W-:-:S03]  /*a4910*/  ISETP.LT.AND P1, PT, R178, c[0x0][0x178], !P3 ;  /* 0x00005e00b2007a0c */ /* 0x000fc60005f21270 */
[----:B------:R-:W-:Y:S02]  /*a4920*/  ISETP.LT.AND P3, PT, R103, c[0x0][0x178], !P3 ;  /* 0x00005e0067007a0c */ /* 0x000fe40005f61270 */
[----:B------:R-:W-:-:S04]  /*a4930*/  IMAD.WIDE R166, R172, 0x4, R164 ;  /* 0x00000004aca67825 */ /* 0x000fc800078e02a4 */
[----:B------:R-:W-:Y:S01]  /*a4940*/  IMAD.WIDE R168, R172, 0x4, R6 ;  /* 0x00000004aca87825 */ /* 0x000fe200078e0206 */
[----:B------:R-:W-:Y:S02]  /*a4950*/  IADD3 R0, R107, 0x16c, RZ ;  /* 0x0000016c6b007810 */ /* 0x000fe40007ffe0ff */
[----:B------:R-:W-:Y:S01]  /*a4960*/  ISETP.LT.AND P5, PT, R146, c[0x0][0x178], !P0 ;  /* 0x00005e0092007a0c */ /* 0x000fe200047a1270 */
[----:B------:R1:W-:Y:S01]  /*a4970*/  @P2 STG.E [R170.64], R177 ;  /* 0x000000b1aa002986 */ /* 0x0003e2000c101904 */
[----:B------:R4:W-:Y:S02]  /*a4980*/  @P4 STG.E [R166.64], R250 ;  /* 0x000000faa6004986 */ /* 0x0009e4000c101904 */
[----:B------:R4:W-:Y:S01]  /*a4990*/  @P6 STG.E [R168.64], R249 ;  /* 0x000000f9a8006986 */ /* 0x0009e2000c101904 */
[----:B------:R-:W-:Y:S02]  /*a49a0*/  ISETP.LT.AND P6, PT, R147, c[0x0][0x178], !P0 ;  /* 0x00005e0093007a0c */ /* 0x000fe400047c1270 */
[----:B------:R-:W-:-:S02]  /*a49b0*/  ISETP.GE.AND P2, PT, R0, c[0x0][0x17c], PT ;  /* 0x00005f0000007a0c */ /* 0x000fc40003f46270 */
[----:B------:R-:W-:Y:S01]  /*a49c0*/  ISETP.LT.AND P4, PT, R103, c[0x0][0x178], !P0 ;  /* 0x00005e0067007a0c */ /* 0x000fe20004781270 */
[C---:B------:R-:W-:Y:S01]  /*a49d0*/  IADD3 R0, R172.reuse, c[0x0][0x198], RZ ;  /* 0x00006600ac007a10 */ /* 0x040fe20007ffe0ff */
[----:B------:R-:W-:Y:S01]  /*a49e0*/  IADD3 R173, R107, 0x16d, RZ ;  /* 0x0000016d6bad7810 */ /* 0x000fe20007ffe0ff */
[----:B-1----:R-:W2:Y:S01]  /*a49f0*/  LDL.LU R177, [R1+0x1184] ;  /* 0x0011840001b17983 */ /* 0x002ea20000300800 */
[----:B----4-:R-:W-:-:S04]  /*a4a00*/  IMAD.WIDE R166, R172, 0x4, R4 ;  /* 0x00000004aca67825 */ /* 0x010fc800078e0204 */
[----:B------:R-:W-:-:S04]  /*a4a10*/  IMAD.WIDE R168, R172, 0x4, R2 ;  /* 0x00000004aca87825 */ /* 0x000fc800078e0202 */
[C---:B------:R-:W-:Y:S01]  /*a4a20*/  IMAD.WIDE R170, R0.reuse, 0x4, R164 ;  /* 0x0000000400aa7825 */ /* 0x040fe200078e02a4 */
[----:B------:R-:W4:Y:S04]  /*a4a30*/  LDL.LU R174, [R1+0x1a10] ;  /* 0x001a100001ae7983 */ /* 0x000f280000300800 */
[----:B------:R1:W-:Y:S01]  /*a4a40*/  @P3 STG.E [R166.64], R248 ;  /* 0x000000f8a6003986 */ /* 0x0003e2000c101904 */
[----:B------:R1:W-:Y:S02]  /*a4a50*/  @P1 STG.E [R168.64], R176 ;  /* 0x000000b0a8001986 */ /* 0x0003e4000c101904 */
[----:B------:R-:W4:Y:S02]  /*a4a60*/  LDL.LU R250, [R1+0x13b0] ;  /* 0x0013b00001fa7983 */ /* 0x000f240000300800 */
[----:B------:R1:W-:Y:S01]  /*a4a70*/  @P5 STG.E [R170.64], R179 ;  /* 0x000000b3aa005986 */ /* 0x0003e2000c101904 */
[----:B------:R-:W4:Y:S01]  /*a4a80*/  LDL.LU R249, [R1+0x1d74] ;  /* 0x001d740001f97983 */ /* 0x000f220000300800 */
[C---:B------:R-:W-:Y:S01]  /*a4a90*/  IADD3 R172, R0.reuse, c[0x0][0x198], RZ ;  /* 0x0000660000ac7a10 */ /* 0x040fe20007ffe0ff */
[----:B-1----:R-:W-:-:S04]  /*a4aa0*/  IMAD.WIDE R166, R0, 0x4, R4 ;  /* 0x0000000400a67825 */ /* 0x002fc800078e0204 */
[C---:B------:R-:W-:Y:S01]  /*a4ab0*/  IMAD.WIDE R168, R0.reuse, 0x4, R6 ;  /* 0x0000000400a87825 */ /* 0x040fe200078e0206 */
[----:B------:R-:W4:Y:S04]  /*a4ac0*/  LDL.LU R179, [R1+0x1d44] ;  /* 0x001d440001b37983 */ /* 0x000f280000300800 */
[----:B---3--:R1:W-:Y:S01]  /*a4ad0*/  @P6 STG.E [R168.64], R245 ;  /* 0x000000f5a8006986 */ /* 0x0083e2000c101904 */
[----:B--2---:R2:W-:Y:S01]  /*a4ae0*/  @P4 STG.E [R166.64], R244 ;  /* 0x000000f4a6004986 */ /* 0x0045e2000c101904 */
[----:B------:R-:W-:Y:S02]  /*a4af0*/  ISETP.GE.AND P4, PT, R173, c[0x0][0x17c], PT ;  /* 0x00005f00ad007a0c */ /* 0x000fe40003f86270 */
[----:B-1----:R-:W3:Y:S04]  /*a4b00*/  LDL.LU R245, [R1+0x1a14] ;  /* 0x001a140001f57983 */ /* 0x002ee80000300800 */
[----:B--2---:R-:W2:Y:S01]  /*a4b10*/  LDL.LU R244, [R1+0x13b4] ;  /* 0x0013b40001f47983 */ /* 0x004ea20000300800 */
[----:B------:R-:W-:-:S03]  /*a4b20*/  IMAD.WIDE R166, R0, 0x4, R2 ;  /* 0x0000000400a67825 */ /* 0x000fc600078e0202 */
[----:B------:R-:W2:Y:S01]  /*a4b30*/  LDL.LU R0, [R1+0x1d40] ;  /* 0x001d400001007983 */ /* 0x000ea20000300800 */
[----:B------:R-:W2:Y:S01]  /*a4b40*/  LDL.LU R173, [R1+0x1d70] ;  /* 0x001d700001ad7983 */ /* 0x000ea20000300800 */
[----:B------:R-:W-:Y:S02]  /*a4b50*/  ISETP.LT.AND P1, PT, R178, c[0x0][0x178], !P0 ;  /* 0x00005e00b2007a0c */ /* 0x000fe40004721270 */
[----:B------:R-:W-:Y:S02]  /*a4b60*/  ISETP.LT.AND P3, PT, R146, c[0x0][0x178], !P2 ;  /* 0x00005e0092007a0c */ /* 0x000fe40005761270 */
[----:B------:R-:W-:Y:S02]  /*a4b70*/  ISETP.LT.AND P5, PT, R147, c[0x0][0x178], !P2 ;  /* 0x00005e0093007a0c */ /* 0x000fe400057a1270 */
[----:B------:R-:W-:Y:S01]  /*a4b80*/  IADD3 R170, R107, 0x16f, RZ ;  /* 0x0000016f6baa7810 */ /* 0x000fe20007ffe0ff */
[----:B------:R-:W-:Y:S01]  /*a4b90*/  IMAD.WIDE R168, R172, 0x4, R164 ;  /* 0x00000004aca87825 */ /* 0x000fe200078e02a4 */
[C---:B------:R-:W-:Y:S01]  /*a4ba0*/  ISETP.LT.AND P6, PT, R103.reuse, c[0x0][0x178], !P2 ;  /* 0x00005e0067007a0c */ /* 0x040fe200057c1270 */
[----:B------:R-:W3:Y:S01]  /*a4bb0*/  LDL.LU R175, [R1+0x1d80] ;  /* 0x001d800001af7983 */ /* 0x000ee20000300800 */
[----:B------:R-:W-:Y:S01]  /*a4bc0*/  ISETP.GE.AND P0, PT, R170, c[0x0][0x17c], PT ;  /* 0x00005f00aa007a0c */ /* 0x000fe20003f06270 */
[----:B------:R-:W-:Y:S01]  /*a4bd0*/  IMAD.WIDE R170, R172, 0x4, R6 ;  /* 0x00000004acaa7825 */ /* 0x000fe200078e0206 */
[----:B------:R-:W-:Y:S01]  /*a4be0*/  ISETP.LT.AND P2, PT, R178, c[0x0][0x178], !P2 ;  /* 0x00005e00b2007a0c */ /* 0x000fe20005741270 */
[----:B------:R-:W3:Y:S04]  /*a4bf0*/  LDL.LU R251, [R1+0x1d60] ;  /* 0x001d600001fb7983 */ /* 0x000ee80000300800 */
[----:B------:R1:W-:Y:S01]  /*a4c00*/  @P1 STG.E [R166.64], R177 ;  /* 0x000000b1a6001986 */ /* 0x0003e2000c101904 */
[----:B------:R-:W3:Y:S01]  /*a4c10*/  LDL.LU R248, [R1+0x1bf0] ;  /* 0x001bf00001f87983 */ /* 0x000ee20000300800 */
[----:B------:R-:W-:Y:S01]  /*a4c20*/  ISETP.LT.AND P1, PT, R103, c[0x0][0x178], !P4 ;  /* 0x00005e0067007a0c */ /* 0x000fe20006721270 */
[----:B------:R-:W3:Y:S02]  /*a4c30*/  LDL.LU R176, [R1+0x1520] ;  /* 0x0015200001b07983 */ /* 0x000ee40000300800 */
[----:B-1----:R-:W-:Y:S01]  /*a4c40*/  IMAD.WIDE R166, R172, 0x4, R4 ;  /* 0x00000004aca67825 */ /* 0x002fe200078e0204 */
[----:B------:R-:W3:Y:S04]  /*a4c50*/  LDL.LU R177, [R1+0x1d84] ;  /* 0x001d840001b17983 */ /* 0x000ee80000300800 */
[----:B--2---:R1:W-:Y:S01]  /*a4c60*/  @P3 STG.E [R168.64], R173 ;  /* 0x000000ada8003986 */ /* 0x0043e2000c101904 */
[----:B------:R2:W-:Y:S01]  /*a4c70*/  @P5 STG.E [R170.64], R0 ;  /* 0x00000000aa005986 */ /* 0x0005e2000c101904 */
[----:B------:R-:W-:-:S02]  /*a4c80*/  ISETP.LT.AND P5, PT, R146, c[0x0][0x178], !P4 ;  /* 0x00005e0092007a0c */ /* 0x000fc400067a1270 */
[----:B------:R-:W-:Y:S01]  /*a4c90*/  ISETP.LT.AND P3, PT, R147, c[0x0][0x178], !P4 ;  /* 0x00005e0093007a0c */ /* 0x000fe20006761270 */
[----:B----4-:R4:W-:Y:S01]  /*a4ca0*/  @P6 STG.E [R166.64], R174 ;  /* 0x000000aea6006986 */ /* 0x0109e2000c101904 */
[----:B-1----:R-:W-:Y:S02]  /*a4cb0*/  IADD3 R168, R107, 0x16e, RZ ;  /* 0x0000016e6ba87810 */ /* 0x002fe40007ffe0ff */
[C---:B--2---:R-:W-:Y:S01]  /*a4cc0*/  IADD3 R0, R172.reuse, c[0x0][0x198], RZ ;  /* 0x00006600ac007a10 */ /* 0x044fe20007ffe0ff */
[----:B------:R-:W-:Y:S01]  /*a4cd0*/  IMAD.WIDE R172, R172, 0x4, R2 ;  /* 0x00000004acac7825 */ /* 0x000fe200078e0202 */
[----:B------:R-:W-:-:S03]  /*a4ce0*/  ISETP.GE.AND P6, PT, R168, c[0x0][0x17c], PT ;  /* 0x00005f00a8007a0c */ /* 0x000fc60003fc6270 */
[----:B----4-:R-:W-:-:S04]  /*a4cf0*/  IMAD.WIDE R166, R0, 0x4, R164 ;  /* 0x0000000400a67825 */ /* 0x010fc800078e02a4 */
[----:B------:R-:W-:-:S04]  /*a4d00*/  IMAD.WIDE R168, R0, 0x4, R6 ;  /* 0x0000000400a87825 */ /* 0x000fc800078e0206 */
[----:B------:R-:W-:Y:S01]  /*a4d10*/  IMAD.WIDE R170, R0, 0x4, R4 ;  /* 0x0000000400aa7825 */ /* 0x000fe200078e0204 */
[----:B------:R-:W-:Y:S03]  /*a4d20*/  @P2 STG.E [R172.64], R250 ;  /* 0x000000faac002986 */ /* 0x000fe6000c101904 */
[----:B------:R-:W-:Y:S02]  /*a4d30*/  @P5 STG.E [R166.64], R249 ;  /* 0x000000f9a6005986 */ /* 0x000fe4000c101904 */
[----:B------:R1:W-:Y:S01]  /*a4d40*/  @P3 STG.E [R168.64], R179 ;  /* 0x000000b3a8003986 */ /* 0x0003e2000c101904 */
[----:B---3--:R2:W-:Y:S04]  /*a4d50*/  @P1 STG.E [R170.64], R245 ;  /* 0x000000f5aa001986 */ /* 0x0085e8000c101904 */
[----:B-1----:R-:W3:Y:S01]  /*a4d60*/  LDL.LU R179, [R1+0x1d64] ;  /* 0x001d640001b37983 */ /* 0x002ee20000300800 */
[----:B--2---:R-:W2:Y:S01]  /*a4d70*/  LDL.LU R245, [R1+0x1bf4] ;  /* 0x001bf40001f57983 */ /* 0x004ea20000300800 */
[----:B------:R-:W-:Y:S01]  /*a4d80*/  ISETP.LT.AND P4, PT, R178, c[0x0][0x178], !P4 ;  /* 0x00005e00b2007a0c */ /* 0x000fe20006781270 */
[----:B------:R-:W-:-:S12]  /*a4d90*/  IMAD.WIDE R172, R0, 0x4, R2 ;  /* 0x0000000400ac7825 */ /* 0x000fd800078e0202 */
[----:B------:R1:W-:Y:S04]  /*a4da0*/  @P4 STG.E [R172.64], R244 ;  /* 0x000000f4ac004986 */ /* 0x0003e8000c101904 */
[----:B-1----:R-:W4:Y:S01]  /*a4db0*/  LDL.LU R244, [R1+0x1524] ;  /* 0x0015240001f47983 */ /* 0x002f220000300800 */
[----:B------:R-:W-:Y:S02]  /*a4dc0*/  ISETP.LT.AND P2, PT, R146, c[0x0][0x178], !P6 ;  /* 0x00005e0092007a0c */ /* 0x000fe40007741270 */
[----:B------:R-:W-:Y:S02]  /*a4dd0*/  ISETP.LT.AND P4, PT, R147, c[0x0][0x178], !P6 ;  /* 0x00005e0093007a0c */ /* 0x000fe40007781270 */
[----:B------:R-:W-:Y:S02]  /*a4de0*/  ISETP.LT.AND P3, PT, R103, c[0x0][0x178], !P6 ;  /* 0x00005e0067007a0c */ /* 0x000fe40007761270 */
[----:B------:R-:W-:Y:S01]  /*a4df0*/  IADD3 R172, R0, c[0x0][0x198], RZ ;  /* 0x0000660000ac7a10 */ /* 0x000fe20007ffe0ff */
[----:B------:R-:W-:Y:S01]  /*a4e00*/  IADD3 R0, R107, 0x170, RZ ;  /* 0x000001706b007810 */ /* 0x000fe20007ffe0ff */
[----:B------:R-:W-:-:S02]  /*a4e10*/  ISETP.LT.AND P6, PT, R178, c[0x0][0x178], !P6 ;  /* 0x00005e00b2007a0c */ /* 0x000fc400077c1270 */
[----:B------:R-:W-:Y:S01]  /*a4e20*/  ISETP.LT.AND P5, PT, R146, c[0x0][0x178], !P0 ;  /* 0x00005e0092007a0c */ /* 0x000fe200047a1270 */
[----:B------:R-:W4:Y:S01]  /*a4e30*/  LDL.LU R250, [R1+0x1cf8] ;  /* 0x001cf80001fa7983 */ /* 0x000f220000300800 */
[----:B------:R-:W-:-:S04]  /*a4e40*/  IMAD.WIDE R170, R172, 0x4, R164 ;  /* 0x00000004acaa7825 */ /* 0x000fc800078e02a4 */
[----:B------:R-:W-:-:S04]  /*a4e50*/  IMAD.WIDE R166, R172, 0x4, R6 ;  /* 0x00000004aca67825 */ /* 0x000fc800078e0206 */
[----:B------:R-:W-:Y:S01]  /*a4e60*/  IMAD.WIDE R168, R172, 0x4, R4 ;  /* 0x00000004aca87825 */ /* 0x000fe200078e0204 */
[----:B------:R-:W-:-:S03]  /*a4e70*/  ISETP.GE.AND P1, PT, R0, c[0x0][0x17c], PT ;  /* 0x00005f0000007a0c */ /* 0x000fc60003f26270 */
[C---:B------:R-:W-:Y:S01]  /*a4e80*/  IADD3 R0, R172.reuse, c[0x0][0x198], RZ ;  /* 0x00006600ac007a10 */ /* 0x040fe20007ffe0ff */
[----:B------:R1:W-:Y:S01]  /*a4e90*/  @P2 STG.E [R170.64], R175 ;  /* 0x000000afaa002986 */ /* 0x0003e2000c101904 */
[----:B------:R1:W-:Y:S02]  /*a4ea0*/  @P4 STG.E [R166.64], R251 ;  /* 0x000000fba6004986 */ /* 0x0003e4000c101904 */
[----:B------:R1:W-:Y:S01]  /*a4eb0*/  @P3 STG.E [R168.64], R248 ;  /* 0x000000f8a8003986 */ /* 0x0003e2000c101904 */
[----:B------:R-:W-:Y:S01]  /*a4ec0*/  ISETP.LT.AND P3, PT, R147, c[0x0][0x178], !P0 ;  /* 0x00005e0093007a0c */ /* 0x000fe20004761270 */
[----:B------:R-:W4:Y:S01]  /*a4ed0*/  LDL.LU R249, [R1+0x1678] ;  /* 0x0016780001f97983 */ /* 0x000f220000300800 */
[----:B------:R-:W-:Y:S01]  /*a4ee0*/  ISETP.LT.AND P4, PT, R103, c[0x0][0x178], !P0 ;  /* 0x00005e0067007a0c */ /* 0x000fe20004781270 */
[----:B-1----:R-:W-:-:S04]  /*a4ef0*/  IMAD.WIDE R170, R172, 0x4, R2 ;  /* 0x00000004acaa7825 */ /* 0x002fc800078e0202 */
[C---:B------:R-:W-:Y:S01]  /*a4f00*/  IMAD.WIDE R166, R0.reuse, 0x4, R164 ;  /* 0x0000000400a67825 */ /* 0x040fe200078e02a4 */
[----:B------:R-:W4:Y:S04]  /*a4f10*/  LDL.LU R248, [R1+0xfa8] ;  /* 0x000fa80001f87983 */ /* 0x000f280000300800 */
[----:B------:R1:W-:Y:S01]  /*a4f20*/  @P6 STG.E [R170.64], R176 ;  /* 0x000000b0aa006986 */ /* 0x0003e2000c101904 */
[----:B------:R1:W-:Y:S02]  /*a4f30*/  @P5 STG.E [R166.64], R177 ;  /* 0x000000b1a6005986 */ /* 0x0003e4000c101904 */
[C---:B------:R-:W-:Y:S01]  /*a4f40*/  IMAD.WIDE R168, R0.reuse, 0x4, R6 ;  /* 0x0000000400a87825 */ /* 0x040fe200078e0206 */
[----:B-1----:R-:W4:Y:S03]  /*a4f50*/  LDL.LU R176, [R1+0x898] ;  /* 0x0008980001b07983 */ /* 0x002f260000300800 */
[----:B------:R-:W-:-:S04]  /*a4f60*/  IMAD.WIDE R166, R0, 0x4, R4 ;  /* 0x0000000400a67825 */ /* 0x000fc800078e0204 */
[----:B------:R-:W4:Y:S01]  /*a4f70*/  LDL.LU R177, [R1+0x1cfc] ;  /* 0x001cfc0001b17983 */ /* 0x000f220000300800 */
[----:B------:R-:W-:Y:S02]  /*a4f80*/  ISETP.LT.AND P5, PT, R178, c[0x0][0x178], !P0 ;  /* 0x00005e00b2007a0c */ /* 0x000fe400047a1270 */
[----:B------:R-:W-:-:S04]  /*a4f90*/  IADD3 R170, R107, 0x171, RZ ;  /* 0x000001716baa7810 */ /* 0x000fc80007ffe0ff */
[----:B------:R-:W-:Y:S01]  /*a4fa0*/  ISETP.GE.AND P2, PT, R170, c[0x0][0x17c], PT ;  /* 0x00005f00aa007a0c */ /* 0x000fe20003f46270 */
[----:B------:R-:W-:Y:S01]  /*a4fb0*/  IMAD.WIDE R170, R0, 0x4, R2 ;  /* 0x0000000400aa7825 */ /* 0x000fe200078e0202 */
[----:B---3--:R1:W-:Y:S03]  /*a4fc0*/  @P3 STG.E [R168.64], R179 ;  /* 0x000000b3a8003986 */ /* 0x0083e6000c101904 */
[----:B--2---:R2:W-:Y:S01]  /*a4fd0*/  @P4 STG.E [R166.64], R245 ;  /* 0x000000f5a6004986 */ /* 0x0045e2000c101904 */
[----:B-1----:R-:W3:Y:S01]  /*a4fe0*/  LDL.LU R179, [R1+0x167c] ;  /* 0x00167c0001b37983 */ /* 0x002ee20000300800 */
[----:B--2---:R-:W2:Y:S03]  /*a4ff0*/  LDL.LU R245, [R1+0xfac] ;  /* 0x000fac0001f57983 */ /* 0x004ea60000300800 */
[----:B----4-:R1:W-:Y:S04]  /*a5000*/  @P5 STG.E [R170.64], R244 ;  /* 0x000000f4aa005986 */ /* 0x0103e8000c101904 */
[----:B-1----:R-:W4:Y:S01]  /*a5010*/  LDL.LU R244, [R1+0x89c] ;  /* 0x00089c0001f47983 */ /* 0x002f220000300800 */
[----:B------:R-:W-:-:S02]  /*a5020*/  ISETP.LT.AND P6, PT, R146, c[0x0][0x178], !P1 ;  /* 0x00005e0092007a0c */ /* 0x000fc40004fc1270 */
[----:B------:R-:W-:Y:S02]  /*a5030*/  ISETP.LT.AND P0, PT, R147, c[0x0][0x178], !P1 ;  /* 0x00005e0093007a0c */ /* 0x000fe40004f01270 */
[----:B------:R-:W-:Y:S02]  /*a5040*/  IADD3 R172, R0, c[0x0][0x198], RZ ;  /* 0x0000660000ac7a10 */ /* 0x000fe40007ffe0ff */
[----:B------:R-:W-:Y:S01]  /*a5050*/  ISETP.LT.AND P5, PT, R103, c[0x0][0x178], !P1 ;  /* 0x00005e0067007a0c */ /* 0x000fe20004fa1270 */
[----:B------:R-:W-:Y:S01]  /*a5060*/  ISETP.LT.AND P1, PT, R178, c[0x0][0x178], !P1 ;  /* 0x00005e00b2007a0c */ /* 0x000fe20004f21270 */
[----:B------:R-:W-:Y:S01]  /*a5070*/  ISETP.LT.AND P3, PT, R146, c[0x0][0x178], !P2 ;  /* 0x00005e0092007a0c */ /* 0x000fe20005761270 */
[----:B------:R-:W4:Y:S01]  /*a5080*/  LDL.LU R173, [R1+0x1d08] ;  /* 0x001d080001ad7983 */ /* 0x000f220000300800 */
[----:B------:R-:W-:-:S04]  /*a5090*/  IMAD.WIDE R168, R172, 0x4, R164 ;  /* 0x00000004aca87825 */ /* 0x000fc800078e02a4 */
[C---:B------:R-:W-:Y:S01]  /*a50a0*/  IMAD.WIDE R166, R172.reuse, 0x4, R6 ;  /* 0x00000004aca67825 */ /* 0x040fe200078e0206 */
[----:B------:R-:W-:Y:S02]  /*a50b0*/  ISETP.LT.AND P4, PT, R103, c[0x0][0x178], !P2 ;  /* 0x00005e0067007a0c */ /* 0x000fe40005781270 */
[----:B------:R-:W-:Y:S02]  /*a50c0*/  IADD3 R0, R172, c[0x0][0x198], RZ ;  /* 0x00006600ac007a10 */ /* 0x000fe40007ffe0ff */
[C---:B------:R-:W-:Y:S02]  /*a50d0*/  IADD3 R170, R107.reuse, 0x179, RZ ;  /* 0x000001796baa7810 */ /* 0x040fe40007ffe0ff */
[----:B------:R-:W-:Y:S01]  /*a50e0*/  IADD3 R171, R107, 0x172, RZ ;  /* 0x000001726bab7810 */ /* 0x000fe20007ffe0ff */
[----:B------:R1:W-:Y:S01]  /*a50f0*/  @P6 STG.E [R168.64], R250 ;  /* 0x000000faa8006986 */ /* 0x0003e2000c101904 */
[----:B------:R1:W-:Y:S01]  /*a5100*/  @P0 STG.E [R166.64], R249 ;  /* 0x000000f9a6000986 */ /* 0x0003e2000c101904 */
[----:B------:R-:W-:-:S02]  /*a5110*/  ISETP.LT.AND P6, PT, R147, c[0x0][0x178], !P2 ;  /* 0x00005e0093007a0c */ /* 0x000fc400057c1270 */
[----:B------:R-:W4:Y:S01]  /*a5120*/  LDL.LU R174, [R1+0x1688] ;  /* 0x0016880001ae7983 */ /* 0x000f220000300800 */
[----:B------:R-:W4:Y:S01]  /*a5130*/  LDL.LU R175, [R1+0xfb8] ;  /* 0x000fb80001af7983 */ /* 0x000f220000300800 */
[----:B------:R-:W-:Y:S01]  /*a5140*/  ISETP.GE.AND P0, PT, R170, c[0x0][0x17c], PT ;  /* 0x00005f00aa007a0c */ /* 0x000fe20003f06270 */
[----:B-1----:R-:W-:-:S04]  /*a5150*/  IMAD.WIDE R168, R172, 0x4, R2 ;  /* 0x00000004aca87825 */ /* 0x002fc800078e0202 */
[----:B------:R-:W-:-:S05]  /*a5160*/  IMAD.WIDE R166, R172, 0x4, R4 ;  /* 0x00000004aca67825 */ /* 0x000fca00078e0204 */
[----:B------:R1:W-:Y:S01]  /*a5170*/  @P5 STG.E [R166.64], R248 ;  /* 0x000000f8a6005986 */ /* 0x0003e2000c101904 */
[----:B------:R1:W-:Y:S01]  /*a5180*/  @P1 STG.E [R168.64], R176 ;  /* 0x000000b0a8001986 */ /* 0x0003e2000c101904 */
[----:B------:R-:W-:Y:S01]  /*a5190*/  ISETP.GE.AND P5, PT, R171, c[0x0][0x17c], PT ;  /* 0x00005f00ab007a0c */ /* 0x000fe20003fa6270 */
[----:B------:R-:W-:-:S04]  /*a51a0*/  IMAD.WIDE R170, R0, 0x4, R4 ;  /* 0x0000000400aa7825 */ /* 0x000fc800078e0204 */
[----:B-1----:R-:W-:-:S04]  /*a51b0*/  IMAD.WIDE R166, R0, 0x4, R164 ;  /* 0x0000000400a67825 */ /* 0x002fc800078e02a4 */
[----:B------:R-:W-:Y:S01]  /*a51c0*/  IMAD.WIDE R168, R0, 0x4, R6 ;  /* 0x0000000400a87825 */ /* 0x000fe200078e0206 */
[----:B------:R1:W-:Y:S01]  /*a51d0*/  @P3 STG.E [R166.64], R177 ;  /* 0x000000b1a6003986 */ /* 0x0003e2000c101904 */
[----:B------:R-:W-:Y:S02]  /*a51e0*/  ISETP.LT.AND P2, PT, R178, c[0x0][0x178], !P2 ;  /* 0x00005e00b2007a0c */ /* 0x000fe40005741270 */
[----:B-1----:R-:W-:Y:S01]  /*a51f0*/  IMAD.WIDE R166, R0, 0x4, R2 ;  /* 0x0000000400a67825 */ /* 0x002fe200078e0202 */
[----:B---3--:R1:W-:Y:S03]  /*a5200*/  @P6 STG.E [R168.64], R179 ;  /* 0x000000b3a8006986 */ /* 0x0083e6000c101904 */
[----:B--2---:R2:W-:Y:S01]  /*a5210*/  @P4 STG.E [R170.64], R245 ;  /* 0x000000f5aa004986 */ /* 0x0045e2000c101904 */
[----:B-1----:R-:W3:Y:S01]  /*a5220*/  LDL.LU R179, [R1+0x8a8] ;  /* 0x0008a80001b37983 */ /* 0x002ee20000300800 */
[----:B--2---:R-:W2:Y:S02]  /*a5230*/  LDL.LU R245, [R1+0x1d0c] ;  /* 0x001d0c0001f57983 */ /* 0x004ea40000300800 */
[----:B------:R-:W2:Y:S01]  /*a5240*/  LDL.LU R251, [R1+0x168c] ;  /* 0x00168c0001fb7983 */ /* 0x000ea20000300800 */
[----:B------:R-:W2:Y:S04]  /*a5250*/  LDL.LU R177, [R1+0xfbc] ;  /* 0x000fbc0001b17983 */ /* 0x000ea80000300800 */
[----:B----4-:R1:W-:Y:S04]  /*a5260*/  @P2 STG.E [R166.64], R244 ;  /* 0x000000f4a6002986 */ /* 0x0103e8000c101904 */
[----:B-1----:R-:W4:Y:S01]  /*a5270*/  LDL.LU R244, [R1+0x8ac] ;  /* 0x0008ac0001f47983 */ /* 0x002f220000300800 */
[----:B------:R-:W-:-:S02]  /*a5280*/  ISETP.LT.AND P1, PT, R146, c[0x0][0x178], !P5 ;  /* 0x00005e0092007a0c */ /* 0x000fc40006f21270 */
[----:B------:R-:W-:Y:S02]  /*a5290*/  IADD3 R172, R0, c[0x0][0x198], RZ ;  /* 0x0000660000ac7a10 */ /* 0x000fe40007ffe0ff */
[----:B------:R-:W-:Y:S02]  /*a52a0*/  ISETP.LT.AND P3, PT, R147, c[0x0][0x178], !P5 ;  /* 0x00005e0093007a0c */ /* 0x000fe40006f61270 */
[----:B------:R-:W-:Y:S02]  /*a52b0*/  IADD3 R170, R107, 0x173, RZ ;  /* 0x000001736baa7810 */ /* 0x000fe40007ffe0ff */
[----:B------:R-:W-:Y:S01]  /*a52c0*/  ISETP.LT.AND P6, PT, R103, c[0x0][0x178], !P5 ;  /* 0x00005e0067007a0c */ /* 0x000fe20006fc1270 */
[----:B------:R-:W4:Y:S01]  /*a52d0*/  LDL.LU R250, [R1+0x1d18] ;  /* 0x001d180001fa7983 */ /* 0x000f220000300800 */
[----:B------:R-:W-:Y:S01]  /*a52e0*/  IMAD.WIDE R168, R172, 0x4, R164 ;  /* 0x00000004aca87825 */ /* 0x000fe200078e02a4 */
[----:B------:R-:W-:Y:S02]  /*a52f0*/  ISETP.GE.AND P4, PT, R170, c[0x0][0x17c], PT ;  /* 0x00005f00aa007a0c */ /* 0x000fe40003f86270 */
[----:B------:R-:W-:-:S02]  /*a5300*/  IADD3 R0, R107, 0x174, RZ ;  /* 0x000001746b007810 */ /* 0x000fc40007ffe0ff */
[----:B------:R-:W-:Y:S01]  /*a5310*/  ISETP.LT.AND P5, PT, R178, c[0x0][0x178], !P5 ;  /* 0x00005e00b2007a0c */ /* 0x000fe20006fa1270 */
[----:B------:R-:W-:Y:S01]  /*a5320*/  IMAD.WIDE R166, R172, 0x4, R4 ;  /* 0x00000004aca67825 */ /* 0x000fe200078e0204 */
[----:B------:R-:W4:Y:S04]  /*a5330*/  LDL.LU R249, [R1+0x1838] ;  /* 0x0018380001f97983 */ /* 0x000f280000300800 */
[----:B------:R1:W-:Y:S01]  /*a5340*/  @P1 STG.E [R168.64], R173 ;  /* 0x000000ada8001986 */ /* 0x0003e2000c101904 */
[----:B------:R-:W-:Y:S02]  /*a5350*/  ISETP.LT.AND P1, PT, R146, c[0x0][0x178], !P4 ;  /* 0x00005e0092007a0c */ /* 0x000fe40006721270 */
[----:B------:R-:W-:Y:S01]  /*a5360*/  ISETP.GE.AND P2, PT, R0, c[0x0][0x17c], PT ;  /* 0x00005f0000007a0c */ /* 0x000fe20003f46270 */
[C---:B------:R-:W-:Y:S01]  /*a5370*/  IADD3 R0, R172.reuse, c[0x0][0x198], RZ ;  /* 0x00006600ac007a10 */ /* 0x040fe20007ffe0ff */
[----:B------:R-:W4:Y:S01]  /*a5380*/  LDL.LU R248, [R1+0x11f8] ;  /* 0x0011f80001f87983 */ /* 0x000f220000300800 */
[----:B------:R-:W4:Y:S02]  /*a5390*/  LDL.LU R176, [R1+0xde8] ;  /* 0x000de80001b07983 */ /* 0x000f240000300800 */
[----:B-1----:R-:W-:-:S04]  /*a53a0*/  IMAD.WIDE R168, R172, 0x4, R6 ;  /* 0x00000004aca87825 */ /* 0x002fc800078e0206 */
[----:B------:R-:W-:Y:S01]  /*a53b0*/  IMAD.WIDE R170, R172, 0x4, R2 ;  /* 0x00000004acaa7825 */ /* 0x000fe200078e0202 */
[----:B------:R-:W-:Y:S03]  /*a53c0*/  @P3 STG.E [R168.64], R174 ;  /* 0x000000aea8003986 */ /* 0x000fe6000c101904 */
[----:B------:R1:W-:Y:S01]  /*a53d0*/  @P6 STG.E [R166.64], R175 ;  /* 0x000000afa6006986 */ /* 0x0003e2000c101904 */
[----:B------:R-:W-:Y:S02]  /*a53e0*/  ISETP.LT.AND P3, PT, R147, c[0x0][0x178], !P4 ;  /* 0x00005e0093007a0c */ /* 0x000fe40006761270 */
[----:B------:R-:W-:Y:S01]  /*a53f0*/  ISETP.LT.AND P6, PT, R103, c[0x0][0x178], !P4 ;  /* 0x00005e0067007a0c */ /* 0x000fe200067c1270 */
[----:B-1----:R-:W-:-:S04]  /*a5400*/  IMAD.WIDE R166, R0, 0x4, R164 ;  /* 0x0000000400a67825 */ /* 0x002fc800078e02a4 */
[----:B------:R-:W-:Y:S01]  /*a5410*/  IMAD.WIDE R168, R0, 0x4, R6 ;  /* 0x0000000400a87825 */ /* 0x000fe200078e0206 */
[----:B------:R-:W-:Y:S01]  /*a5420*/  ISETP.LT.AND P4, PT, R178, c[0x0][0x178], !P4 ;  /* 0x00005e00b2007a0c */ /* 0x000fe20006781270 */
[----:B---3--:R1:W-:Y:S02]  /*a5430*/  @P5 STG.E [R170.64], R179 ;  /* 0x000000b3aa005986 */ /* 0x0083e4000c101904 */
[----:B--2---:R2:W-:Y:S02]  /*a5440*/  @P1 STG.E [R166.64], R245 ;  /* 0x000000f5a6001986 */ /* 0x0045e4000c101904 */
[----:B------:R-:W-:Y:S04]  /*a5450*/  @P3 STG.E [R168.64], R251 ;  /* 0x000000fba8003986 */ /* 0x000fe8000c101904 */
[----:B-1----:R-:W3:Y:S04]  /*a5460*/  LDL.LU R179, [R1+0x1d1c] ;  /* 0x001d1c0001b37983 */ /* 0x002ee80000300800 */
[----:B--2---:R-:W2:Y:S01]  /*a5470*/  LDL.LU R245, [R1+0x183c] ;  /* 0x00183c0001f57983 */ /* 0x004ea20000300800 */
[----:B------:R-:W-:-:S05]  /*a5480*/  IMAD.WIDE R166, R0, 0x4, R4 ;  /* 0x0000000400a67825 */ /* 0x000fca00078e0204 */
        /* <DEDUP_REMOVED lines=11> */
[----:B------:R-:W-:-:S02]  /*a5540*/  ISETP.LT.AND P2, PT, R178, c[0x0][0x178], !P2 ;  /* 0x00005e00b2007a0c */ /* 0x000fc40005741270 */
[----:B------:R-:W-:-:S04]  /*a5550*/  IMAD.WIDE R168, R172, 0x4, R164 ;  /* 0x00000004aca87825 */ /* 0x000fc800078e02a4 */
[----:B------:R-:W-:Y:S01]  /*a5560*/  IMAD.WIDE R166, R172, 0x4, R4 ;  /* 0x00000004aca67825 */ /* 0x000fe200078e0204 */
[----:B------:R-:W-:-:S03]  /*a5570*/  ISETP.LT.AND P6, PT, R147, c[0x0][0x178], !P1 ;  /* 0x00005e0093007a0c */ /* 0x000fc60004fc1270 */
[----:B------:R-:W-:Y:S01]  /*a5580*/  IMAD.WIDE R170, R172, 0x4, R2 ;  /* 0x00000004acaa7825 */ /* 0x000fe200078e0202 */
[----:B------:R1:W-:Y:S01]  /*a5590*/  @P5 STG.E [R168.64], R250 ;  /* 0x000000faa8005986 */ /* 0x0003e2000c101904 */
[----:B------:R-:W-:Y:S02]  /*a55a0*/  ISETP.LT.AND P5, PT, R146, c[0x0][0x178], !P1 ;  /* 0x00005e0092007a0c */ /* 0x000fe40004fa1270 */
[C---:B------:R-:W-:Y:S01]  /*a55b0*/  IADD3 R0, R172.reuse, c[0x0][0x198], RZ ;  /* 0x00006600ac007a10 */ /* 0x040fe20007ffe0ff */
[----:B-1----:R-:W-:Y:S01]  /*a55c0*/  IMAD.WIDE R168, R172, 0x4, R6 ;  /* 0x00000004aca87825 */ /* 0x002fe200078e0206 */
[----:B------:R-:W4:Y:S04]  /*a55d0*/  LDL.LU R250, [R1+0xdf8] ;  /* 0x000df80001fa7983 */ /* 0x000f280000300800 */
[----:B------:R1:W-:Y:S01]  /*a55e0*/  @P3 STG.E [R168.64], R249 ;  /* 0x000000f9a8003986 */ /* 0x0003e2000c101904 */
[----:B------:R1:W-:Y:S02]  /*a55f0*/  @P4 STG.E [R166.64], R248 ;  /* 0x000000f8a6004986 */ /* 0x0003e4000c101904 */
[----:B------:R-:W-:Y:S01]  /*a5600*/  @P2 STG.E [R170.64], R176 ;  /* 0x000000b0aa002986 */ /* 0x000fe2000c101904 */
[----:B------:R-:W-:Y:S01]  /*a5610*/  ISETP.LT.AND P2, PT, R103, c[0x0][0x178], !P1 ;  /* 0x00005e0067007a0c */ /* 0x000fe20004f41270 */
[----:B-1----:R-:W-:-:S04]  /*a5620*/  IMAD.WIDE R168, R0, 0x4, R164 ;  /* 0x0000000400a87825 */ /* 0x002fc800078e02a4 */
[C---:B------:R-:W-:Y:S01]  /*a5630*/  IMAD.WIDE R166, R0.reuse, 0x4, R6 ;  /* 0x0000000400a67825 */ /* 0x040fe200078e0206 */
[----:B------:R-:W4:Y:S01]  /*a5640*/  LDL.LU R249, [R1+0x1d2c] ;  /* 0x001d2c0001f97983 */ /* 0x000f220000300800 */
        /* <DEDUP_REMOVED lines=12> */
[----:B-1----:R-:W2:Y:S01]  /*a5710*/  LDL.LU R167, [R1+0x1d28] ;  /* 0x001d280001a77983 */ /* 0x002ea20000300800 */
[----:B------:R-:W3:Y:S03]  /*a5720*/  LDL.LU R175, [R1+0x1218] ;  /* 0x0012180001af7983 */ /* 0x000ee60000300800 */
[----:B----4-:R1:W-:Y:S04]  /*a5730*/  @P1 STG.E [R168.64], R244 ;  /* 0x000000f4a8001986 */ /* 0x0103e8000c101904 */
[----:B-1----:R-:W4:Y:S01]  /*a5740*/  LDL.LU R244, [R1+0xdfc] ;  /* 0x000dfc0001f47983 */ /* 0x002f220000300800 */
[----:B------:R-:W-:Y:S01]  /*a5750*/  IADD3 R173, R107, 0x176, RZ ;  /* 0x000001766bad7810 */ /* 0x000fe20007ffe0ff */
[----:B------:R-:W-:-:S04]  /*a5760*/  IMAD.WIDE R170, R174, 0x4, R164 ;  /* 0x00000004aeaa7825 */ /* 0x000fc800078e02a4 */
[----:B------:R-:W4:Y:S01]  /*a5770*/  LDL.LU R251, [R1+0x1a08] ;  /* 0x001a080001fb7983 */ /* 0x000f220000300800 */
[----:B------:R-:W4:Y:S01]  /*a5780*/  LDL.LU R248, [R1+0x13a8] ;  /* 0x0013a80001f87983 */ /* 0x000f220000300800 */
[----:B------:R-:W-:Y:S01]  /*a5790*/  ISETP.GE.AND P3, PT, R173, c[0x0][0x17c], PT ;  /* 0x00005f00ad007a0c */ /* 0x000fe20003f66270 */
[----:B------:R-:W4:Y:S02]  /*a57a0*/  LDL.LU R176, [R1+0x1178] ;  /* 0x0011780001b07983 */ /* 0x000f240000300800 */
[----:B------:R-:W-:Y:S01]  /*a57b0*/  IMAD.WIDE R172, R174, 0x4, R6 ;  /* 0x00000004aeac7825 */ /* 0x000fe200078e0206 */
[----:B------:R-:W4:Y:S01]  /*a57c0*/  LDL.LU R177, [R1+0x1d3c] ;  /* 0x001d3c0001b17983 */ /* 0x000f220000300800 */
[----:B------:R-:W-:Y:S02]  /*a57d0*/  ISETP.LT.AND P5, PT, R146, c[0x0][0x178], !P3 ;  /* 0x00005e0092007a0c */ /* 0x000fe40005fa1270 */
[----:B------:R-:W-:Y:S02]  /*a57e0*/  ISETP.LT.AND P4, PT, R147, c[0x0][0x178], !P3 ;  /* 0x00005e0093007a0c */ /* 0x000fe40005f81270 */
[C---:B------:R-:W-:Y:S01]  /*a57f0*/  ISETP.LT.AND P6, PT, R103.reuse, c[0x0][0x178], !P3 ;  /* 0x00005e0067007a0c */ /* 0x040fe20005fc1270 */
[----:B------:R-:W-:Y:S01]  /*a5800*/  ISETP.LT.AND P3, PT, R178, c[0x0][0x178], !P3 ;  /* 0x00005e00b2007a0c */ /* 0x000fe20005f61270 */
[----:B------:R-:W-:-:S07]  /*a5810*/  ISETP.LT.AND P1, PT, R103, c[0x0][0x178], !P2 ;  /* 0x00005e0067007a0c */ /* 0x000fce0005721270 */
[----:B--2---:R1:W-:Y:S02]  /*a5820*/  @P5 STG.E [R170.64], R167 ;  /* 0x000000a7aa005986 */ /* 0x0043e4000c101904 */
[----:B------:R2:W-:Y:S02]  /*a5830*/  @P4 STG.E [R172.64], R0 ;  /* 0x00000000ac004986 */ /* 0x0005e4000c101904 */
[----:B-1----:R-:W-:-:S05]  /*a5840*/  IMAD.WIDE R166, R174, 0x4, R4 ;  /* 0x00000004aea67825 */ /* 0x002fca00078e0204 */
[----:B---3--:R1:W-:Y:S01]  /*a5850*/  @P6 STG.E [R166.64], R175 ;  /* 0x000000afa6006986 */ /* 0x0083e2000c101904 */
[----:B------:R-:W-:Y:S02]  /*a5860*/  ISETP.LT.AND P5, PT, R146, c[0x0][0x178], !P2 ;  /* 0x00005e0092007a0c */ /* 0x000fe400057a1270 */
[----:B------:R-:W-:Y:S02]  /*a5870*/  ISETP.LT.AND P4, PT, R147, c[0x0][0x178], !P2 ;  /* 0x00005e0093007a0c */ /* 0x000fe40005781270 */
[----:B--2---:R-:W-:Y:S02]  /*a5880*/  IADD3 R0, R174, c[0x0][0x198], RZ ;  /* 0x00006600ae007a10 */ /* 0x004fe40007ffe0ff */
[----:B-1----:R-:W-:-:S04]  /*a5890*/  IADD3 R175, R107, 0x178, RZ ;  /* 0x000001786baf7810 */ /* 0x002fc80007ffe0ff */
[----:B------:R-:W-:Y:S02]  /*a58a0*/  ISETP.GE.AND P6, PT, R175, c[0x0][0x17c], PT ;  /* 0x00005f00af007a0c */ /* 0x000fe40003fc6270 */
[----:B------:R-:W2:Y:S01]  /*a58b0*/  LDL.LU R175, [R1+0x1d38] ;  /* 0x001d380001af7983 */ /* 0x000ea20000300800 */
[----:B------:R-:W-:-:S04]  /*a58c0*/  IMAD.WIDE R166, R174, 0x4, R2 ;  /* 0x00000004aea67825 */ /* 0x000fc800078e0202 */
[----:B------:R-:W-:-:S04]  /*a58d0*/  IMAD.WIDE R168, R0, 0x4, R164 ;  /* 0x0000000400a87825 */ /* 0x000fc800078e02a4 */
[----:B------:R-:W-:Y:S01]  /*a58e0*/  IMAD.WIDE R170, R0, 0x4, R6 ;  /* 0x0000000400aa7825 */ /* 0x000fe200078e0206 */
[----:B------:R-:W-:Y:S03]  /*a58f0*/  @P3 STG.E [R166.64], R250 ;  /* 0x000000faa6003986 */ /* 0x000fe6000c101904 */
[----:B------:R-:W-:Y:S02]  /*a5900*/  @P5 STG.E [R168.64], R249 ;  /* 0x000000f9a8005986 */ /* 0x000fe4000c101904 */
[----:B------:R1:W-:Y:S01]  /*a5910*/  @P4 STG.E [R170.64], R179 ;  /* 0x000000b3aa004986 */ /* 0x0003e2000c101904 */
[----:B------:R-:W-:Y:S01]  /*a5920*/  ISETP.LT.AND P2, PT, R178, c[0x0][0x178], !P2 ;  /* 0x00005e00b2007a0c */ /* 0x000fe20005741270 */
[C---:B------:R-:W-:Y:S01]  /*a5930*/  IMAD.WIDE R172, R0.reuse, 0x4, R4 ;  /* 0x0000000400ac7825 */ /* 0x040fe200078e0204 */
[----:B-1----:R-:W3:Y:S04]  /*a5940*/  LDL.LU R179, [R1+0x1a0c] ;  /* 0x001a0c0001b37983 */ /* 0x002ee80000300800 */
[----:B------:R1:W-:Y:S01]  /*a5950*/  @P1 STG.E [R172.64], R245 ;  /* 0x000000f5ac001986 */ /* 0x0003e2000c101904 */
[----:B------:R-:W-:-:S06]  /*a5960*/  IMAD.WIDE R166, R0, 0x4, R2 ;  /* 0x0000000400a67825 */ /* 0x000fcc00078e0202 */
[----:B----4-:R4:W-:Y:S04]  /*a5970*/  @P2 STG.E [R166.64], R244 ;  /* 0x000000f4a6002986 */ /* 0x0109e8000c101904 */
[----:B-1----:R-:W3:Y:S04]  /*a5980*/  LDL.LU R245, [R1+0x13ac] ;  /* 0x0013ac0001f57983 */ /* 0x002ee80000300800 */
[----:B----4-:R-:W4:Y:S01]  /*a5990*/  LDL.LU R244, [R1+0x117c] ;  /* 0x00117c0001f47983 */ /* 0x010f220000300800 */
[----:B------:R-:W-:Y:S02]  /*a59a0*/  ISETP.LT.AND P3, PT, R146, c[0x0][0x178], !P6 ;  /* 0x00005e0092007a0c */ /* 0x000fe40007761270 */
[----:B------:R-:W-:-:S02]  /*a59b0*/  ISETP.LT.AND P1, PT, R147, c[0x0][0x178], !P6 ;  /* 0x00005e0093007a0c */ /* 0x000fc40007721270 */
[----:B------:R-:W-:Y:S02]  /*a59c0*/  IADD3 R174, R0, c[0x0][0x198], RZ ;  /* 0x0000660000ae7a10 */ /* 0x000fe40007ffe0ff */
[----:B------:R-:W-:Y:S01]  /*a59d0*/  ISETP.LT.AND P5, PT, R103, c[0x0][0x178], !P6 ;  /* 0x00005e0067007a0c */ /* 0x000fe200077a1270 */
[----:B------:R-:W4:Y:S02]  /*a59e0*/  LDL.LU R250, [R1+0x1d58] ;  /* 0x001d580001fa7983 */ /* 0x000f240000300800 */
[----:B------:R-:W-:-:S04]  /*a59f0*/  IMAD.WIDE R172, R174, 0x4, R164 ;  /* 0x00000004aeac7825 */ /* 0x000fc800078e02a4 */
[----:B------:R-:W-:Y:S01]  /*a5a00*/  IMAD.WIDE R170, R174, 0x4, R6 ;  /* 0x00000004aeaa7825 */ /* 0x000fe200078e0206 */
[----:B------:R-:W-:Y:S02]  /*a5a10*/  IADD3 R168, R107, 0x17a, RZ ;  /* 0x0000017a6ba87810 */ /* 0x000fe40007ffe0ff */
[----:B------:R-:W-:Y:S01]  /*a5a20*/  ISETP.LT.AND P6, PT, R178, c[0x0][0x178], !P6 ;  /* 0x00005e00b2007a0c */ /* 0x000fe200077c1270 */
[----:B------:R-:W4:Y:S01]  /*a5a30*/  LDL.LU R249, [R1+0x1be8] ;  /* 0x001be80001f97983 */ /* 0x000f220000300800 */
[----:B------:R-:W-:Y:S02]  /*a5a40*/  ISETP.LT.AND P2, PT, R146, c[0x0][0x178], !P0 ;  /* 0x00005e0092007a0c */ /* 0x000fe40004741270 */
[----:B------:R-:W-:Y:S02]  /*a5a50*/  ISETP.GE.AND P4, PT, R168, c[0x0][0x17c], PT ;  /* 0x00005f00a8007a0c */ /* 0x000fe40003f86270 */
[C---:B------:R-:W-:Y:S01]  /*a5a60*/  IADD3 R0, R174.reuse, c[0x0][0x198], RZ ;  /* 0x00006600ae007a10 */ /* 0x040fe20007ffe0ff */
[----:B------:R-:W-:-:S04]  /*a5a70*/  IMAD.WIDE R168, R174, 0x4, R4 ;  /* 0x00000004aea87825 */ /* 0x000fc800078e0204 */
[----:B------:R-:W-:Y:S01]  /*a5a80*/  IMAD.WIDE R166, R174, 0x4, R2 ;  /* 0x00000004aea67825 */ /* 0x000fe200078e0202 */
[----:B--2---:R1:W-:Y:S03]  /*a5a90*/  @P3 STG.E [R172.64], R175 ;  /* 0x000000afac003986 */ /* 0x0043e6000c101904 */
[----:B------:R-:W-:Y:S01]  /*a5aa0*/  @P1 STG.E [R170.64], R251 ;  /* 0x000000fbaa001986 */ /* 0x000fe2000c101904 */
[----:B------:R-:W-:Y:S01]  /*a5ab0*/  ISETP.LT.AND P1, PT, R147, c[0x0][0x178], !P0 ;  /* 0x00005e0093007a0c */ /* 0x000fe20004721270 */
[----:B------:R2:W-:Y:S01]  /*a5ac0*/  @P5 STG.E [R168.64], R248 ;  /* 0x000000f8a8005986 */ /* 0x0005e2000c101904 */
[----:B------:R-:W-:Y:S01]  /*a5ad0*/  ISETP.LT.AND P3, PT, R103, c[0x0][0x178], !P0 ;  /* 0x00005e0067007a0c */ /* 0x000fe20004761270 */
[----:B------:R2:W-:Y:S01]  /*a5ae0*/  @P6 STG.E [R166.64], R176 ;  /* 0x000000b0a6006986 */ /* 0x0005e2000c101904 */
[----:B-1----:R-:W-:-:S04]  /*a5af0*/  IMAD.WIDE R172, R0, 0x4, R164 ;  /* 0x0000000400ac7825 */ /* 0x002fc800078e02a4 */
[----:B--2---:R-:W-:Y:S01]  /*a5b00*/  IMAD.WIDE R168, R0, 0x4, R6 ;  /* 0x0000000400a87825 */ /* 0x004fe200078e0206 */
[----:B------:R-:W2:Y:S04]  /*a5b10*/  LDL.LU R248, [R1+0x1518] ;  /* 0x0015180001f87983 */ /* 0x000ea80000300800 */
[----:B------:R1:W-:Y:S01]  /*a5b20*/  @P2 STG.E [R172.64], R177 ;  /* 0x000000b1ac002986 */ /* 0x0003e2000c101904 */
[----:B------:R-:W-:Y:S01]  /*a5b30*/  IADD3 R166, R107, 0x17b, RZ ;  /* 0x0000017b6ba67810 */ /* 0x000fe20007ffe0ff */
[----:B------:R-:W2:Y:S01]  /*a5b40*/  LDL.LU R176, [R1+0x1188] ;  /* 0x0011880001b07983 */ /* 0x000ea20000300800 */
[----:B------:R-:W-:Y:S01]  /*a5b50*/  ISETP.LT.AND P0, PT, R178, c[0x0][0x178], !P0 ;  /* 0x00005e00b2007a0c */ /* 0x000fe20004701270 */
[----:B---3--:R3:W-:Y:S01]  /*a5b60*/  @P1 STG.E [R168.64], R179 ;  /* 0x000000b3a8001986 */ /* 0x0087e2000c101904 */
[----:B------:R-:W-:Y:S01]  /*a5b70*/  ISETP.GE.AND P2, PT, R166, c[0x0][0x17c], PT ;  /* 0x00005f00a6007a0c */ /* 0x000fe20003f46270 */
[----:B------:R-:W-:-:S02]  /*a5b80*/  IMAD.WIDE R166, R0, 0x4, R4 ;  /* 0x0000000400a67825 */ /* 0x000fc400078e0204 */
[----:B-1----:R-:W2:Y:S04]  /*a5b90*/  LDL.LU R177, [R1+0x1d5c] ;  /* 0x001d5c0001b17983 */ /* 0x002ea80000300800 */
[----:B---3--:R-:W3:Y:S04]  /*a5ba0*/  LDL.LU R179, [R1+0x1bec] ;  /* 0x001bec0001b37983 */ /* 0x008ee80000300800 */
[----:B------:R1:W-:Y:S01]  /*a5bb0*/  @P3 STG.E [R166.64], R245 ;  /* 0x000000f5a6003986 */ /* 0x0003e2000c101904 */
[----:B------:R-:W-:-:S05]  /*a5bc0*/  IMAD.WIDE R170, R0, 0x4, R2 ;  /* 0x0000000400aa7825 */ /* 0x000fca00078e0202 */
[----:B----4-:R4:W-:Y:S04]  /*a5bd0*/  @P0 STG.E [R170.64], R244 ;  /* 0x000000f4aa000986 */ /* 0x0109e8000c101904 */
[----:B-1----:R-:W3:Y:S04]  /*a5be0*/  LDL.LU R245, [R1+0x151c] ;  /* 0x00151c0001f57983 */ /* 0x002ee80000300800 */
[----:B----4-:R-:W3:Y:S01]  /*a5bf0*/  LDL.LU R244, [R1+0x118c] ;  /* 0x00118c0001f47983 */ /* 0x010ee20000300800 */
[----:B------:R-:W-:Y:S02]  /*a5c00*/  ISETP.LT.AND P6, PT, R146, c[0x0][0x178], !P4 ;  /* 0x00005e0092007a0c */ /* 0x000fe400067c1270 */
[----:B------:R-:W-:-:S02]  /*a5c10*/  ISETP.LT.AND P5, PT, R147, c[0x0][0x178], !P4 ;  /* 0x00005e0093007a0c */ /* 0x000fc400067a1270 */
[----:B------:R-:W-:Y:S01]  /*a5c20*/  IADD3 R174, R0, c[0x0][0x198], RZ ;  /* 0x0000660000ae7a10 */ /* 0x000fe20007ffe0ff */
[----:B------:R-:W3:Y:S04]  /*a5c30*/  LDL.LU R175, [R1+0x1d48] ;  /* 0x001d480001af7983 */ /* 0x000ee80000300800 */
[----:B------:R-:W-:-:S04]  /*a5c40*/  IMAD.WIDE R172, R174, 0x4, R164 ;  /* 0x00000004aeac7825 */ /* 0x000fc800078e02a4 */
[C---:B------:R-:W-:Y:S01]  /*a5c50*/  IMAD.WIDE R168, R174.reuse, 0x4, R6 ;  /* 0x00000004aea87825 */ /* 0x040fe200078e0206 */
[C---:B------:R-:W-:Y:S01]  /*a5c60*/  IADD3 R0, R174.reuse, c[0x0][0x198], RZ ;  /* 0x00006600ae007a10 */ /* 0x040fe20007ffe0ff */
[----:B------:R-:W-:Y:S01]  /*a5c70*/  @P6 STG.E [R172.64], R250 ;  /* 0x000000faac006986 */ /* 0x000fe2000c101904 */
[----:B------:R-:W-:Y:S02]  /*a5c80*/  ISETP.LT.AND P6, PT, R103, c[0x0][0x178], !P4 ;  /* 0x00005e0067007a0c */ /* 0x000fe400067c1270 */
[----:B------:R1:W-:Y:S02]  /*a5c90*/  @P5 STG.E [R168.64], R249 ;  /* 0x000000f9a8005986 */ /* 0x0003e4000c101904 */
[----:B------:R-:W-:Y:S01]  /*a5ca0*/  IMAD.WIDE R166, R174, 0x4, R4 ;  /* 0x00000004aea67825 */ /* 0x000fe200078e0204 */
[----:B------:R-:W-:Y:S02]  /*a5cb0*/  ISETP.LT.AND P4, PT, R178, c[0x0][0x178], !P4 ;  /* 0x00005e00b2007a0c */ /* 0x000fe40006781270 */
[----:B------:R-:W-:-:S02]  /*a5cc0*/  ISETP.LT.AND P5, PT, R146, c[0x0][0x178], !P2 ;  /* 0x00005e0092007a0c */ /* 0x000fc400057a1270 */
[----:B------:R-:W-:Y:S01]  /*a5cd0*/  ISETP.LT.AND P3, PT, R147, c[0x0][0x178], !P2 ;  /* 0x00005e0093007a0c */ /* 0x000fe20005761270 */
[----:B-1----:R-:W-:Y:S02]  /*a5ce0*/  IMAD.WIDE R168, R174, 0x4, R2 ;  /* 0x00000004aea87825 */ /* 0x002fe400078e0202 */
[----:B------:R-:W3:Y:S02]  /*a5cf0*/  LDL.LU R174, [R1+0x1d78] ;  /* 0x001d780001ae7983 */ /* 0x000ee40000300800 */
[----:B------:R-:W-:-:S04]  /*a5d00*/  IMAD.WIDE R170, R0, 0x4, R164 ;  /* 0x0000000400aa7825 */ /* 0x000fc800078e02a4 */
[----:B------:R-:W3:Y:S01]  /*a5d10*/  LDL.LU R251, [R1+0x1a18] ;  /* 0x001a180001fb7983 */ /* 0x000ee20000300800 */
[----:B------:R-:W-:Y:S01]  /*a5d20*/  ISETP.LT.AND P1, PT, R103, c[0x0][0x178], !P2 ;  /* 0x00005e0067007a0c */ /* 0x000fe20005721270 */
[----:B------:R-:W-:Y:S01]  /*a5d30*/  ISETP.LT.AND P2, PT, R178, c[0x0][0x178], !P2 ;  /* 0x00005e00b2007a0c */ /* 0x000fe20005741270 */
[----:B--2---:R1:W-:Y:S01]  /*a5d40*/  @P6 STG.E [R166.64], R248 ;  /* 0x000000f8a6006986 */ /* 0x0043e2000c101904 */
[----:B------:R2:W-:Y:S03]  /*a5d50*/  @P4 STG.E [R168.64], R176 ;  /* 0x000000b0a8004986 */ /* 0x0005e6000c101904 */
[----:B-1----:R-:W4:Y:S01]  /*a5d60*/  LDL.LU R248, [R1+0x13b8] ;  /* 0x0013b80001f87983 */ /* 0x002f220000300800 */
[----:B------:R-:W-:-:S03]  /*a5d70*/  IMAD.WIDE R166, R0, 0x4, R6 ;  /* 0x0000000400a67825 */ /* 0x000fc600078e0206 */
[----:B------:R1:W-:Y:S01]  /*a5d80*/  @P5 STG.E [R170.64], R177 ;  /* 0x000000b1aa005986 */ /* 0x0003e2000c101904 */
[----:B--2---:R-:W-:-:S03]  /*a5d90*/  IMAD.WIDE R168, R0, 0x4, R4 ;  /* 0x0000000400a87825 */ /* 0x004fc600078e0204 */
[----:B---3--:R2:W-:Y:S04]  /*a5da0*/  @P3 STG.E [R166.64], R179 ;  /* 0x000000b3a6003986 */ /* 0x0085e8000c101904 */
[----:B-1----:R-:W3:Y:S04]  /*a5db0*/  LDL.LU R177, [R1+0x1d7c] ;  /* 0x001d7c0001b17983 */ /* 0x002ee80000300800 */
[----:B--2---:R-:W2:Y:S04]  /*a5dc0*/  LDL.LU R179, [R1+0x1d4c] ;  /* 0x001d4c0001b37983 */ /* 0x004ea80000300800 */
[----:B------:R1:W-:Y:S01]  /*a5dd0*/  @P1 STG.E [R168.64], R245 ;  /* 0x000000f5a8001986 */ /* 0x0003e2000c101904 */
[----:B------:R-:W-:-:S05]  /*a5de0*/  IMAD.WIDE R166, R0, 0x4, R2 ;  /* 0x0000000400a67825 */ /* 0x000fca00078e0202 */
[----:B------:R1:W-:Y:S04]  /*a5df0*/  @P2 STG.E [R166.64], R244 ;  /* 0x000000f4a6002986 */ /* 0x0003e8000c101904 */
[----:B-1----:R-:W2:Y:S04]  /*a5e00*/  LDL.LU R245, [R1+0x1a1c] ;  /* 0x001a1c0001f57983 */ /* 0x002ea80000300800 */
[----:B------:R-:W2:Y:S01]  /*a5e10*/  LDL.LU R244, [R1+0x13bc] ;  /* 0x0013bc0001f47983 */ /* 0x000ea20000300800 */
[C---:B------:R-:W-:Y:S02]  /*a5e20*/  IADD3 R173, R107.reuse, 0x17c, RZ ;  /* 0x0000017c6bad7810 */ /* 0x040fe40007ffe0ff */
[----:B------:R-:W-:Y:S01]  /*a5e30*/  IADD3 R172, R107, 0x17e, RZ ;  /* 0x0000017e6bac7810 */ /* 0x000fe20007ffe0ff */
[----:B------:R-:W2:Y:S01]  /*a5e40*/  LDL.LU R250, [R1+0x1d88] ;  /* 0x001d880001fa7983 */ /* 0x000ea20000300800 */
[----:B------:R-:W2:Y:S01]  /*a5e50*/  LDL.LU R249, [R1+0x1d68] ;  /* 0x001d680001f97983 */ /* 0x000ea20000300800 */
[----:B------:R-:W-:-:S02]  /*a5e60*/  ISETP.GE.AND P6, PT, R173, c[0x0][0x17c], PT ;  /* 0x00005f00ad007a0c */ /* 0x000fc40003fc6270 */
[----:B------:R-:W-:Y:S01]  /*a5e70*/  ISETP.GE.AND P0, PT, R172, c[0x0][0x17c], PT ;  /* 0x00005f00ac007a0c */ /* 0x000fe20003f06270 */
[----:B------:R-:W2:Y:S01]  /*a5e80*/  LDL.LU R176, [R1+0x1bf8] ;  /* 0x001bf80001b07983 */ /* 0x000ea20000300800 */
[----:B------:R-:W-:Y:S02]  /*a5e90*/  ISETP.LT.AND P4, PT, R146, c[0x0][0x178], !P6 ;  /* 0x00005e0092007a0c */ /* 0x000fe40007781270 */
[----:B------:R-:W-:Y:S02]  /*a5ea0*/  ISETP.LT.AND P5, PT, R147, c[0x0][0x178], !P6 ;  /* 0x00005e0093007a0c */ /* 0x000fe400077a1270 */
[----:B------:R-:W-:Y:S02]  /*a5eb0*/  IADD3 R172, R0, c[0x0][0x198], RZ ;  /* 0x0000660000ac7a10 */ /* 0x000fe40007ffe0ff */
[----:B------:R-:W-:Y:S02]  /*a5ec0*/  IADD3 R173, R107, 0x17d, RZ ;  /* 0x0000017d6bad7810 */ /* 0x000fe40007ffe0ff */
[----:B------:R-:W-:Y:S01]  /*a5ed0*/  ISETP.LT.AND P1, PT, R103, c[0x0][0x178], !P6 ;  /* 0x00005e0067007a0c */ /* 0x000fe20007721270 */
[----:B------:R-:W-:-:S02]  /*a5ee0*/  ISETP.LT.AND P6, PT, R178, c[0x0][0x178], !P6 ;  /* 0x00005e00b2007a0c */ /* 0x000fc400077c1270 */
[----:B------:R-:W-:-:S04]  /*a5ef0*/  IMAD.WIDE R168, R172, 0x4, R164 ;  /* 0x00000004aca87825 */ /* 0x000fc800078e02a4 */
[----:B------:R-:W-:Y:S01]  /*a5f00*/  IMAD.WIDE R170, R172, 0x4, R6 ;  /* 0x00000004acaa7825 */ /* 0x000fe200078e0206 */
[----:B------:R-:W-:Y:S01]  /*a5f10*/  ISETP.GE.AND P3, PT, R173, c[0x0][0x17c], PT ;  /* 0x00005f00ad007a0c */ /* 0x000fe20003f66270 */
[----:B------:R1:W-:Y:S03]  /*a5f20*/  @P4 STG.E [R168.64], R174 ;  /* 0x000000aea8004986 */ /* 0x0003e6000c101904 */
[----:B------:R1:W-:Y:S01]  /*a5f30*/  @P5 STG.E [R170.64], R175 ;  /* 0x000000afaa005986 */ /* 0x0003e2000c101904 */
[----:B------:R-:W-:Y:S02]  /*a5f40*/  ISETP.LT.AND P5, PT, R146, c[0x0][0x178], !P3 ;  /* 0x00005e0092007a0c */ /* 0x000fe40005fa1270 */
[----:B------:R-:W-:Y:S01]  /*a5f50*/  ISETP.LT.AND P2, PT, R147, c[0x0][0x178], !P3 ;  /* 0x00005e0093007a0c */ /* 0x000fe20005f41270 */
[C---:B------:R-:W-:Y:S01]  /*a5f60*/  IMAD.WIDE R166, R172.reuse, 0x4, R4 ;  /* 0x00000004aca67825 */ /* 0x040fe200078e0204 */
[----:B------:R-:W-:-:S02]  /*a5f70*/  IADD3 R0, R172, c[0x0][0x198], RZ ;  /* 0x00006600ac007a10 */ /* 0x000fc40007ffe0ff */
[----:B------:R-:W-:Y:S01]  /*a5f80*/  ISETP.LT.AND P4, PT, R103, c[0x0][0x178], !P3 ;  /* 0x00005e0067007a0c */ /* 0x000fe20005f81270 */
[----:B-1----:R-:W-:Y:S01]  /*a5f90*/  IMAD.WIDE R168, R172, 0x4, R2 ;  /* 0x00000004aca87825 */ /* 0x002fe200078e0202 */
[----:B------:R1:W-:Y:S01]  /*a5fa0*/  @P1 STG.E [R166.64], R251 ;  /* 0x000000fba6001986 */ /* 0x0003e2000c101904 */
[----:B------:R-:W-:Y:S02]  /*a5fb0*/  IADD3 R170, R107, 0x181, RZ ;  /* 0x000001816baa7810 */ /* 0x000fe40007ffe0ff */
[----:B------:R-:W-:Y:S01]  /*a5fc0*/  ISETP.LT.AND P3, PT, R178, c[0x0][0x178], !P3 ;  /* 0x00005e00b2007a0c */ /* 0x000fe20005f61270 */
[----:B-1----:R-:W-:Y:S01]  /*a5fd0*/  IMAD.WIDE R166, R0, 0x4, R164 ;  /* 0x0000000400a67825 */ /* 0x002fe200078e02a4 */
[----:B------:R-:W-:-:S03]  /*a5fe0*/  ISETP.GE.AND P1, PT, R170, c[0x0][0x17c], PT ;  /* 0x00005f00aa007a0c */ /* 0x000fc60003f26270 */
[C---:B------:R-:W-:Y:S01]  /*a5ff0*/  IMAD.WIDE R170, R0.reuse, 0x4, R4 ;  /* 0x0000000400aa7825 */ /* 0x040fe200078e0204 */
[----:B----4-:R1:W-:Y:S03]  /*a6000*/  @P6 STG.E [R168.64], R248 ;  /* 0x000000f8a8006986 */ /* 0x0103e6000c101904 */
[C---:B-1----:R-:W-:Y:S01]  /*a6010*/  IMAD.WIDE R168, R0.reuse, 0x4, R6 ;  /* 0x0000000400a87825 */ /* 0x042fe200078e0206 */
[----:B---3--:R1:W-:Y:S04]  /*a6020*/  @P5 STG.E [R166.64], R177 ;  /* 0x000000b1a6005986 */ /* 0x0083e8000c101904 */
[----:B--2---:R2:W-:Y:S04]  /*a6030*/  @P2 STG.E [R168.64], R179 ;  /* 0x000000b3a8002986 */ /* 0x0045e8000c101904 */
[----:B-1----:R-:W3:Y:S04]  /*a6040*/  LDL.LU R177, [R1+0x1528] ;  /* 0x0015280001b17983 */ /* 0x002ee80000300800 */
[----:B--2---:R-:W2:Y:S04]  /*a6050*/  LDL.LU R179, [R1+0x1d8c] ;  /* 0x001d8c0001b37983 */ /* 0x004ea80000300800 */
[----:B------:R1:W-:Y:S01]  /*a6060*/  @P4 STG.E [R170.64], R245 ;  /* 0x000000f5aa004986 */ /* 0x0003e2000c101904 */
[----:B------:R-:W4:Y:S02]  /*a6070*/  LDL.LU R248, [R1+0x1d6c] ;  /* 0x001d6c0001f87983 */ /* 0x000f240000300800 */
[----:B------:R-:W-:-:S05]  /*a6080*/  IMAD.WIDE R166, R0, 0x4, R2 ;  /* 0x0000000400a67825 */ /* 0x000fca00078e0202 */
[----:B------:R1:W-:Y:S04]  /*a6090*/  @P3 STG.E [R166.64], R244 ;  /* 0x000000f4a6003986 */ /* 0x0003e8000c101904 */
[----:B-1----:R-:W4:Y:S04]  /*a60a0*/  LDL.LU R245, [R1+0x1bfc] ;  /* 0x001bfc0001f57983 */ /* 0x002f280000300800 */
[----:B------:R-:W4:Y:S01]  /*a60b0*/  LDL.LU R244, [R1+0x152c] ;  /* 0x00152c0001f47983 */ /* 0x000f220000300800 */
[----:B------:R-:W-:Y:S02]  /*a60c0*/  ISETP.LT.AND P6, PT, R146, c[0x0][0x178], !P0 ;  /* 0x00005e0092007a0c */ /* 0x000fe400047c1270 */
[----:B------:R-:W-:-:S02]  /*a60d0*/  IADD3 R172, R0, c[0x0][0x198], RZ ;  /* 0x0000660000ac7a10 */ /* 0x000fc40007ffe0ff */
[----:B------:R-:W-:Y:S02]  /*a60e0*/  IADD3 R173, R107, 0x17f, RZ ;  /* 0x0000017f6bad7810 */ /* 0x000fe40007ffe0ff */
[----:B------:R-:W-:Y:S02]  /*a60f0*/  ISETP.LT.AND P5, PT, R147, c[0x0][0x178], !P0 ;  /* 0x00005e0093007a0c */ /* 0x000fe400047a1270 */
[----:B------:R-:W-:Y:S01]  /*a6100*/  ISETP.LT.AND P2, PT, R103, c[0x0][0x178], !P0 ;  /* 0x00005e0067007a0c */ /* 0x000fe20004741270 */
[----:B------:R-:W4:Y:S01]  /*a6110*/  LDL.LU R174, [R1+0x1df0] ;  /* 0x001df00001ae7983 */ /* 0x000f220000300800 */
[----:B------:R-:W-:Y:S01]  /*a6120*/  IMAD.WIDE R168, R172, 0x4, R164 ;  /* 0x00000004aca87825 */ /* 0x000fe200078e02a4 */
[----:B------:R-:W-:Y:S02]  /*a6130*/  ISETP.GE.AND P4, PT, R173, c[0x0][0x17c], PT ;  /* 0x00005f00ad007a0c */ /* 0x000fe40003f86270 */
[----:B------:R-:W-:Y:S01]  /*a6140*/  ISETP.LT.AND P0, PT, R178, c[0x0][0x178], !P0 ;  /* 0x00005e00b2007a0c */ /* 0x000fe20004701270 */
[----:B------:R-:W-:-:S04]  /*a6150*/  IMAD.WIDE R170, R172, 0x4, R6 ;  /* 0x00000004acaa7825 */ /* 0x000fc800078e0206 */
[C---:B------:R-:W-:Y:S01]  /*a6160*/  IMAD.WIDE R166, R172.reuse, 0x4, R4 ;  /* 0x00000004aca67825 */ /* 0x040fe200078e0204 */
[----:B------:R-:W-:Y:S01]  /*a6170*/  IADD3 R0, R172, c[0x0][0x198], RZ ;  /* 0x00006600ac007a10 */ /* 0x000fe20007ffe0ff */
[----:B------:R-:W4:Y:S04]  /*a6180*/  LDL.LU R175, [R1+0x1650] ;  /* 0x0016500001af7983 */ /* 0x000f280000300800 */
[----:B------:R1:W-:Y:S01]  /*a6190*/  @P6 STG.E [R168.64], R250 ;  /* 0x000000faa8006986 */ /* 0x0003e2000c101904 */
[----:B------:R-:W-:Y:S01]  /*a61a0*/  ISETP.LT.AND P6, PT, R146, c[0x0][0x178], !P4 ;  /* 0x00005e0092007a0c */ /* 0x000fe200067c1270 */
[----:B------:R1:W-:Y:S01]  /*a61b0*/  @P5 STG.E [R170.64], R249 ;  /* 0x000000f9aa005986 */ /* 0x0003e2000c101904 */
[----:B------:R-:W-:Y:S01]  /*a61c0*/  ISETP.LT.AND P3, PT, R147, c[0x0][0x178], !P4 ;  /* 0x00005e0093007a0c */ /* 0x000fe20006761270 */
[----:B------:R1:W-:Y:S01]  /*a61d0*/  @P2 STG.E [R166.64], R176 ;  /* 0x000000b0a6002986 */ /* 0x0003e2000c101904 */
[----:B------:R-:W-:Y:S01]  /*a61e0*/  ISETP.LT.AND P5, PT, R103, c[0x0][0x178], !P4 ;  /* 0x00005e0067007a0c */ /* 0x000fe200067a1270 */
[----:B-1----:R-:W-:-:S02]  /*a61f0*/  IMAD.WIDE R168, R172, 0x4, R2 ;  /* 0x00000004aca87825 */ /* 0x002fc400078e0202 */
[----:B------:R-:W4:Y:S01]  /*a6200*/  LDL.LU R250, [R1+0xf80] ;  /* 0x000f800001fa7983 */ /* 0x000f220000300800 */
[----:B------:R-:W-:Y:S01]  /*a6210*/  IADD3 R170, R107, 0x180, RZ ;  /* 0x000001806baa7810 */ /* 0x000fe20007ffe0ff */
[----:B------:R-:W4:Y:S02]  /*a6220*/  LDL.LU R176, [R1+0x870] ;  /* 0x0008700001b07983 */ /* 0x000f240000300800 */
[----:B------:R-:W-:Y:S01]  /*a6230*/  IMAD.WIDE R166, R0, 0x4, R164 ;  /* 0x0000000400a67825 */ /* 0x000fe200078e02a4 */
[----:B------:R-:W-:Y:S02]  /*a6240*/  ISETP.LT.AND P4, PT, R178, c[0x0][0x178], !P4 ;  /* 0x00005e00b2007a0c */ /* 0x000fe40006781270 */
[----:B------:R-:W-:Y:S01]  /*a6250*/  ISETP.GE.AND P2, PT, R170, c[0x0][0x17c], PT ;  /* 0x00005f00aa007a0c */ /* 0x000fe20003f46270 */
[C---:B------:R-:W-:Y:S01]  /*a6260*/  IMAD.WIDE R170, R0.reuse, 0x4, R6 ;  /* 0x0000000400aa7825 */ /* 0x040fe200078e0206 */
[----:B---3--:R1:W-:Y:S04]  /*a6270*/  @P0 STG.E [R168.64], R177 ;  /* 0x000000b1a8000986 */ /* 0x0083e8000c101904 */
[----:B--2---:R2:W-:Y:S01]  /*a6280*/  @P6 STG.E [R166.64], R179 ;  /* 0x000000b3a6006986 */ /* 0x0045e2000c101904 */
[----:B----4-:R-:W-:Y:S03]  /*a6290*/  @P3 STG.E [R170.64], R248 ;  /* 0x000000f8aa003986 */ /* 0x010fe6000c101904 */
[----:B-1----:R-:W3:Y:S01]  /*a62a0*/  LDL.LU R177, [R1+0x1df4] ;  /* 0x001df40001b17983 */ /* 0x002ee20000300800 */
[----:B------:R-:W-:-:S03]  /*a62b0*/  IMAD.WIDE R168, R0, 0x4, R4 ;  /* 0x0000000400a87825 */ /* 0x000fc600078e0204 */
[----:B--2---:R-:W2:Y:S04]  /*a62c0*/  LDL.LU R179, [R1+0x1654] ;  /* 0x0016540001b37983 */ /* 0x004ea80000300800 */
[----:B------:R1:W-:Y:S01]  /*a62d0*/  @P5 STG.E [R168.64], R245 ;  /* 0x000000f5a8005986 */ /* 0x0003e2000c101904 */
[----:B------:R-:W-:-:S05]  /*a62e0*/  IMAD.WIDE R166, R0, 0x4, R2 ;  /* 0x0000000400a67825 */ /* 0x000fca00078e0202 */
[----:B------:R4:W-:Y:S04]  /*a62f0*/  @P4 STG.E [R166.64], R244 ;  /* 0x000000f4a6004986 */ /* 0x0009e8000c101904 */
[----:B-1----:R-:W2:Y:S04]  /*a6300*/  LDL.LU R245, [R1+0xf84] ;  /* 0x000f840001f57983 */ /* 0x002ea80000300800 */
[----:B----4-:R-:W4:Y:S01]  /*a6310*/  LDL.LU R244, [R1+0x874] ;  /* 0x0008740001f47983 */ /* 0x010f220000300800 */
[----:B------:R-:W-:Y:S02]  /*a6320*/  ISETP.LT.AND P0, PT, R146, c[0x0][0x178], !P2 ;  /* 0x00005e0092007a0c */ /* 0x000fe40005701270 */
[----:B------:R-:W-:-:S02]  /*a6330*/  ISETP.LT.AND P3, PT, R147, c[0x0][0x178], !P2 ;  /* 0x00005e0093007a0c */ /* 0x000fc40005761270 */
[----:B------:R-:W-:Y:S02]  /*a6340*/  IADD3 R170, R0, c[0x0][0x198], RZ ;  /* 0x0000660000aa7a10 */ /* 0x000fe40007ffe0ff */
[----:B------:R-:W-:Y:S01]  /*a6350*/  ISETP.LT.AND P6, PT, R103, c[0x0][0x178], !P2 ;  /* 0x00005e0067007a0c */ /* 0x000fe200057c1270 */
[----:B------:R-:W4:Y:S01]  /*a6360*/  LDL.LU R251, [R1+0x1e00] ;  /* 0x001e000001fb7983 */ /* 0x000f220000300800 */
[----:B------:R-:W-:Y:S01]  /*a6370*/  ISETP.LT.AND P2, PT, R178, c[0x0][0x178], !P2 ;  /* 0x00005e00b2007a0c */ /* 0x000fe20005741270 */
[----:B------:R-:W4:Y:S02]  /*a6380*/  LDL.LU R249, [R1+0x1660] ;  /* 0x0016600001f97983 */ /* 0x000f240000300800 */
[----:B------:R-:W-:Y:S01]  /*a6390*/  IMAD.WIDE R166, R170, 0x4, R164 ;  /* 0x00000004aaa67825 */ /* 0x000fe200078e02a4 */
[----:B------:R-:W-:Y:S01]  /*a63a0*/  ISETP.LT.AND P4, PT, R146, c[0x0][0x178], !P1 ;  /* 0x00005e0092007a0c */ /* 0x000fe20004f81270 */
[----:B------:R-:W4:Y:S01]  /*a63b0*/  LDL.LU R248, [R1+0xf90] ;  /* 0x000f900001f87983 */ /* 0x000f220000300800 */
[----:B------:R-:W-:Y:S01]  /*a63c0*/  ISETP.LT.AND P5, PT, R147, c[0x0][0x178], !P1 ;  /* 0x00005e0093007a0c */ /* 0x000fe20004fa1270 */
[----:B------:R-:W-:Y:S01]  /*a63d0*/  IMAD.WIDE R168, R170, 0x4, R6 ;  /* 0x00000004aaa87825 */ /* 0x000fe200078e0206 */
[----:B------:R-:W-:-:S02]  /*a63e0*/  IADD3 R171, R107, 0x182, RZ ;  /* 0x000001826bab7810 */ /* 0x000fc40007ffe0ff */
[----:B------:R-:W-:Y:S01]  /*a63f0*/  IADD3 R0, R170, c[0x0][0x198], RZ ;  /* 0x00006600aa007a10 */ /* 0x000fe20007ffe0ff */
[----:B------:R1:W-:Y:S01]  /*a6400*/  @P0 STG.E [R166.64], R174 ;  /* 0x000000aea6000986 */ /* 0x0003e2000c101904 */
[----:B------:R1:W-:Y:S01]  /*a6410*/  @P3 STG.E [R168.64], R175 ;  /* 0x000000afa8003986 */ /* 0x0003e2000c101904 */
[----:B------:R-:W-:Y:S02]  /*a6420*/  ISETP.GE.AND P0, PT, R171, c[0x0][0x17c], PT ;  /* 0x00005f00ab007a0c */ /* 0x000fe40003f06270 */
[----:B------:R-:W-:Y:S01]  /*a6430*/  ISETP.LT.AND P3, PT, R103, c[0x0][0x178], !P1 ;  /* 0x00005e0067007a0c */ /* 0x000fe20004f61270 */
[----:B------:R-:W-:-:S04]  /*a6440*/  IMAD.WIDE R172, R0, 0x4, R6 ;  /* 0x0000000400ac7825 */ /* 0x000fc800078e0206 */
[----:B-1----:R-:W-:-:S04]  /*a6450*/  IMAD.WIDE R166, R170, 0x4, R4 ;  /* 0x00000004aaa67825 */ /* 0x002fc800078e0204 */
[----:B------:R-:W-:-:S04]  /*a6460*/  IMAD.WIDE R168, R170, 0x4, R2 ;  /* 0x00000004aaa87825 */ /* 0x000fc800078e0202 */
[----:B------:R-:W-:Y:S01]  /*a6470*/  IMAD.WIDE R170, R0, 0x4, R164 ;  /* 0x0000000400aa7825 */ /* 0x000fe200078e02a4 */
[----:B------:R-:W-:Y:S03]  /*a6480*/  @P6 STG.E [R166.64], R250 ;  /* 0x000000faa6006986 */ /* 0x000fe6000c101904 */
[----:B------:R1:W-:Y:S01]  /*a6490*/  @P2 STG.E [R168.64], R176 ;  /* 0x000000b0a8002986 */ /* 0x0003e2000c101904 */
[----:B------:R-:W-:Y:S01]  /*a64a0*/  ISETP.LT.AND P2, PT, R178, c[0x0][0x178], !P1 ;  /* 0x00005e00b2007a0c */ /* 0x000fe20004f41270 */
[----:B-1----:R-:W4:Y:S01]  /*a64b0*/  LDL.LU R176, [R1+0x880] ;  /* 0x0008800001b07983 */ /* 0x002f220000300800 */
[----:B------:R-:W-:-:S03]  /*a64c0*/  IMAD.WIDE R166, R0, 0x4, R4 ;  /* 0x0000000400a67825 */ /* 0x000fc600078e0204 */
[----:B---3--:R1:W-:Y:S04]  /*a64d0*/  @P4 STG.E [R170.64], R177 ;  /* 0x000000b1aa004986 */ /* 0x0083e8000c101904 */
[----:B--2---:R2:W-:Y:S04]  /*a64e0*/  @P5 STG.E [R172.64], R179 ;  /* 0x000000b3ac005986 */ /* 0x0045e8000c101904 */
[----:B-1----:R-:W3:Y:S04]  /*a64f0*/  LDL.LU R177, [R1+0x1e04] ;  /* 0x001e040001b17983 */ /* 0x002ee80000300800 */
[----:B--2---:R-:W2:Y:S04]  /*a6500*/  LDL.LU R179, [R1+0x1664] ;  /* 0x0016640001b37983 */ /* 0x004ea80000300800 */
[----:B------:R1:W-:Y:S02]  /*a6510*/  @P3 STG.E [R166.64], R245 ;  /* 0x000000f5a6003986 */ /* 0x0003e4000c101904 */
[----:B-1----:R-:W-:-:S02]  /*a6520*/  IMAD.WIDE R166, R0, 0x4, R2 ;  /* 0x0000000400a67825 */ /* 0x002fc400078e0202 */
[----:B------:R-:W2:Y:S04]  /*a6530*/  LDL.LU R245, [R1+0xf94] ;  /* 0x000f940001f57983 */ /* 0x000ea80000300800 */
[----:B----4-:R1:W-:Y:S04]  /*a6540*/  @P2 STG.E [R166.64], R244 ;  /* 0x000000f4a6002986 */ /* 0x0103e8000c101904 */
[----:B-1----:R-:W4:Y:S01]  /*a6550*/  LDL.LU R244, [R1+0x884] ;  /* 0x0008840001f47983 */ /* 0x002f220000300800 */
[----:B------:R-:W-:Y:S02]  /*a6560*/  ISETP.LT.AND P4, PT, R146, c[0x0][0x178], !P0 ;  /* 0x00005e0092007a0c */ /* 0x000fe40004781270 */
[----:B------:R-:W-:-:S02]  /*a6570*/  ISETP.LT.AND P5, PT, R147, c[0x0][0x178], !P0 ;  /* 0x00005e0093007a0c */ /* 0x000fc400047a1270 */
[----:B------:R-:W-:Y:S02]  /*a6580*/  ISETP.LT.AND P6, PT, R103, c[0x0][0x178], !P0 ;  /* 0x00005e0067007a0c */ /* 0x000fe400047c1270 */
[C---:B------:R-:W-:Y:S02]  /*a6590*/  IADD3 R168, R107.reuse, 0x183, RZ ;  /* 0x000001836ba87810 */ /* 0x040fe40007ffe0ff */
[----:B------:R-:W-:Y:S02]  /*a65a0*/  IADD3 R174, R0, c[0x0][0x198], RZ ;  /* 0x0000660000ae7a10 */ /* 0x000fe40007ffe0ff */
[----:B------:R-:W-:Y:S01]  /*a65b0*/  IADD3 R170, R107, 0x184, RZ ;  /* 0x000001846baa7810 */ /* 0x000fe20007ffe0ff */
[----:B------:R-:W4:Y:S01]  /*a65c0*/  LDL.LU R175, [R1+0x1810] ;  /* 0x0018100001af7983 */ /* 0x000f220000300800 */
[----:B------:R-:W-:Y:S02]  /*a65d0*/  ISETP.GE.AND P1, PT, R168, c[0x0][0x17c], PT ;  /* 0x00005f00a8007a0c */ /* 0x000fe40003f26270 */
[----:B------:R-:W-:Y:S01]  /*a65e0*/  ISETP.LT.AND P0, PT, R178, c[0x0][0x178], !P0 ;  /* 0x00005e00b2007a0c */ /* 0x000fe20004701270 */
[----:B------:R-:W-:Y:S01]  /*a65f0*/  IMAD.WIDE R168, R174, 0x4, R164 ;  /* 0x00000004aea87825 */ /* 0x000fe200078e02a4 */
[----:B------:R-:W-:-:S03]  /*a6600*/  ISETP.GE.AND P3, PT, R170, c[0x0][0x17c], PT ;  /* 0x00005f00aa007a0c */ /* 0x000fc60003f66270 */
[----:B------:R-:W-:-:S04]  /*a6610*/  IMAD.WIDE R170, R174, 0x4, R6 ;  /* 0x00000004aeaa7825 */ /* 0x000fc800078e0206 */
[----:B------:R-:W-:Y:S01]  /*a6620*/  IMAD.WIDE R172, R174, 0x4, R4 ;  /* 0x00000004aeac7825 */ /* 0x000fe200078e0204 */
[----:B------:R-:W4:Y:S04]  /*a6630*/  LDL.LU R250, [R1+0x11a0] ;  /* 0x0011a00001fa7983 */ /* 0x000f280000300800 */
[----:B------:R-:W-:Y:S01]  /*a6640*/  @P4 STG.E [R168.64], R251 ;  /* 0x000000fba8004986 */ /* 0x000fe2000c101904 */
[----:B------:R-:W-:Y:S02]  /*a6650*/  @P5 STG.E [R170.64], R249 ;  /* 0x000000f9aa005986 */ /* 0x000fe4000c101904 */
[----:B------:R1:W-:Y:S01]  /*a6660*/  @P6 STG.E [R172.64], R248 ;  /* 0x000000f8ac006986 */ /* 0x0003e2000c101904 */
[----:B------:R-:W-:Y:S02]  /*a6670*/  ISETP.LT.AND P4, PT, R146, c[0x0][0x178], !P1 ;  /* 0x00005e0092007a0c */ /* 0x000fe40004f81270 */
[----:B------:R-:W-:-:S02]  /*a6680*/  ISETP.LT.AND P6, PT, R147, c[0x0][0x178], !P1 ;  /* 0x00005e0093007a0c */ /* 0x000fc40004fc1270 */
[----:B------:R-:W-:Y:S01]  /*a6690*/  ISETP.LT.AND P2, PT, R103, c[0x0][0x178], !P1 ;  /* 0x00005e0067007a0c */ /* 0x000fe20004f41270 */
[----:B-1----:R-:W4:Y:S01]  /*a66a0*/  LDL.LU R173, [R1+0x1e10] ;  /* 0x001e100001ad7983 */ /* 0x002f220000300800 */
[C---:B------:R-:W-:Y:S01]  /*a66b0*/  IADD3 R172, R174.reuse, c[0x0][0x198], RZ ;  /* 0x00006600aeac7a10 */ /* 0x040fe20007ffe0ff */
[----:B------:R-:W-:-:S04]  /*a66c0*/  IMAD.WIDE R170, R174, 0x4, R2 ;  /* 0x00000004aeaa7825 */ /* 0x000fc800078e0202 */
[----:B------:R-:W4:Y:S02]  /*a66d0*/  LDL.LU R248, [R1+0xdc0] ;  /* 0x000dc00001f87983 */ /* 0x000f240000300800 */
[----:B------:R-:W-:-:S04]  /*a66e0*/  IMAD.WIDE R166, R172, 0x4, R164 ;  /* 0x00000004aca67825 */ /* 0x000fc800078e02a4 */
[----:B------:R-:W-:Y:S01]  /*a66f0*/  IMAD.WIDE R168, R172, 0x4, R6 ;  /* 0x00000004aca87825 */ /* 0x000fe200078e0206 */
[----:B------:R-:W-:Y:S01]  /*a6700*/  @P0 STG.E [R170.64], R176 ;  /* 0x000000b0aa000986 */ /* 0x000fe2000c101904 */
[----:B------:R-:W-:-:S03]  /*a6710*/  ISETP.LT.AND P1, PT, R178, c[0x0][0x178], !P1 ;  /* 0x00005e00b2007a0c */ /* 0x000fc60004f21270 */
[----:B---3--:R1:W-:Y:S04]  /*a6720*/  @P4 STG.E [R166.64], R177 ;  /* 0x000000b1a6004986 */ /* 0x0083e8000c101904 */
[----:B--2---:R2:W-:Y:S04]  /*a6730*/  @P6 STG.E [R168.64], R179 ;  /* 0x000000b3a8006986 */ /* 0x0045e8000c101904 */
[----:B-1----:R-:W3:Y:S01]  /*a6740*/  LDL.LU R177, [R1+0x1e14] ;  /* 0x001e140001b17983 */ /* 0x002ee20000300800 */
[----:B------:R-:W-:-:S03]  /*a6750*/  IMAD.WIDE R166, R172, 0x4, R4 ;  /* 0x00000004aca67825 */ /* 0x000fc600078e0204 */
[----:B--2---:R-:W2:Y:S04]  /*a6760*/  LDL.LU R179, [R1+0x1814] ;  /* 0x0018140001b37983 */ /* 0x004ea80000300800 */
[----:B------:R1:W-:Y:S01]  /*a6770*/  @P2 STG.E [R166.64], R245 ;  /* 0x000000f5a6002986 */ /* 0x0003e2000c101904 */
[----:B------:R-:W-:-:S03]  /*a6780*/  IMAD.WIDE R168, R172, 0x4, R2 ;  /* 0x00000004aca87825 */ /* 0x000fc600078e0202 */
[----:B-1----:R-:W2:Y:S01]  /*a6790*/  LDL.LU R245, [R1+0x11a4] ;  /* 0x0011a40001f57983 */ /* 0x002ea20000300800 */
[----:B------:R-:W2:Y:S03]  /*a67a0*/  LDL.LU R176, [R1+0xdc4] ;  /* 0x000dc40001b07983 */ /* 0x000ea60000300800 */
[----:B----4-:R1:W-:Y:S04]  /*a67b0*/  @P1 STG.E [R168.64], R244 ;  /* 0x000000f4a8001986 */ /* 0x0103e8000c101904 */
[----:B-1----:R-:W4:Y:S01]  /*a67c0*/  LDL.LU R244, [R1+0x1e20] ;  /* 0x001e200001f47983 */ /* 0x002f220000300800 */
[----:B------:R-:W-:Y:S02]  /*a67d0*/  IADD3 R0, R107, 0x185, RZ ;  /* 0x000001856b007810 */ /* 0x000fe40007ffe0ff */
[----:B------:R-:W-:-:S02]  /*a67e0*/  ISETP.LT.AND P5, PT, R146, c[0x0][0x178], !P3 ;  /* 0x00005e0092007a0c */ /* 0x000fc40005fa1270 */
[----:B------:R-:W-:Y:S02]  /*a67f0*/  ISETP.LT.AND P6, PT, R147, c[0x0][0x178], !P3 ;  /* 0x00005e0093007a0c */ /* 0x000fe40005fc1270 */
[----:B------:R-:W-:Y:S02]  /*a6800*/  ISETP.LT.AND P4, PT, R103, c[0x0][0x178], !P3 ;  /* 0x00005e0067007a0c */ /* 0x000fe40005f81270 */
[----:B------:R-:W-:Y:S01]  /*a6810*/  ISETP.GE.AND P0, PT, R0, c[0x0][0x17c], PT ;  /* 0x00005f0000007a0c */ /* 0x000fe20003f06270 */
[----:B------:R-:W-:Y:S01]  /*a6820*/  IADD3 R0, R172, c[0x0][0x198], RZ ;  /* 0x00006600ac007a10 */ /* 0x000fe20007ffe0ff */
[----:B------:R-:W-:Y:S01]  /*a6830*/  ISETP.LT.AND P3, PT, R178, c[0x0][0x178], !P3 ;  /* 0x00005e00b2007a0c */ /* 0x000fe20005f61270 */
[----:B------:R-:W4:Y:S01]  /*a6840*/  LDL.LU R251, [R1+0x11c0] ;  /* 0x0011c00001fb7983 */ /* 0x000f220000300800 */
[----:B------:R-:W-:Y:S02]  /*a6850*/  ISETP.LT.AND P2, PT, R146, c[0x0][0x178], !P0 ;  /* 0x00005e0092007a0c */ /* 0x000fe40004741270 */
[C---:B------:R-:W-:Y:S01]  /*a6860*/  IADD3 R172, R0.reuse, c[0x0][0x198], RZ ;  /* 0x0000660000ac7a10 */ /* 0x040fe20007ffe0ff */
[----:B------:R-:W-:-:S04]  /*a6870*/  IMAD.WIDE R170, R0, 0x4, R164 ;  /* 0x0000000400aa7825 */ /* 0x000fc800078e02a4 */
[----:B------:R-:W-:-:S04]  /*a6880*/  IMAD.WIDE R168, R0, 0x4, R6 ;  /* 0x0000000400a87825 */ /* 0x000fc800078e0206 */
[----:B------:R-:W-:Y:S01]  /*a6890*/  IMAD.WIDE R166, R0, 0x4, R4 ;  /* 0x0000000400a67825 */ /* 0x000fe200078e0204 */
[----:B------:R-:W4:Y:S04]  /*a68a0*/  LDL.LU R249, [R1+0xdd0] ;  /* 0x000dd00001f97983 */ /* 0x000f280000300800 */
[----:B------:R1:W-:Y:S01]  /*a68b0*/  @P5 STG.E [R170.64], R173 ;  /* 0x000000adaa005986 */ /* 0x0003e2000c101904 */
[----:B------:R-:W-:Y:S01]  /*a68c0*/  ISETP.LT.AND P5, PT, R147, c[0x0][0x178], !P0 ;  /* 0x00005e0093007a0c */ /* 0x000fe200047a1270 */
[----:B------:R1:W-:Y:S02]  /*a68d0*/  @P6 STG.E [R168.64], R175 ;  /* 0x000000afa8006986 */ /* 0x0003e4000c101904 */
[----:B------:R1:W-:Y:S01]  /*a68e0*/  @P4 STG.E [R166.64], R250 ;  /* 0x000000faa6004986 */ /* 0x0003e2000c101904 */
[----:B------:R-:W-:-:S02]  /*a68f0*/  ISETP.LT.AND P6, PT, R103, c[0x0][0x178], !P0 ;  /* 0x00005e0067007a0c */ /* 0x000fc400047c1270 */
[----:B-1----:R-:W-:Y:S01]  /*a6900*/  IADD3 R170, R107, 0x186, RZ ;  /* 0x000001866baa7810 */ /* 0x002fe20007ffe0ff */
[----:B------:R-:W-:-:S04]  /*a6910*/  IMAD.WIDE R168, R172, 0x4, R164 ;  /* 0x00000004aca87825 */ /* 0x000fc800078e02a4 */
[----:B------:R-:W-:Y:S01]  /*a6920*/  IMAD.WIDE R166, R0, 0x4, R2 ;  /* 0x0000000400a67825 */ /* 0x000fe200078e0202 */
[----:B------:R-:W-:-:S03]  /*a6930*/  ISETP.GE.AND P1, PT, R170, c[0x0][0x17c], PT ;  /* 0x00005f00aa007a0c */ /* 0x000fc60003f26270 */
[----:B------:R-:W-:Y:S01]  /*a6940*/  IMAD.WIDE R170, R172, 0x4, R6 ;  /* 0x00000004acaa7825 */ /* 0x000fe200078e0206 */
[----:B------:R-:W-:Y:S01]  /*a6950*/  ISETP.LT.AND P0, PT, R178, c[0x0][0x178], !P0 ;  /* 0x00005e00b2007a0c */ /* 0x000fe20004701270 */
[----:B------:R1:W-:Y:S01]  /*a6960*/  @P3 STG.E [R166.64], R248 ;  /* 0x000000f8a6003986 */ /* 0x0003e2000c101904 */
[----:B------:R-:W-:Y:S02]  /*a6970*/  IADD3 R173, R107, 0x187, RZ ;  /* 0x000001876bad7810 */ /* 0x000fe40007ffe0ff */
[C---:B------:R-:W-:Y:S02]  /*a6980*/  IADD3 R0, R172.reuse, c[0x0][0x198], RZ ;  /* 0x00006600ac007a10 */ /* 0x040fe40007ffe0ff */
[----:B------:R-:W-:Y:S01]  /*a6990*/  ISETP.GE.AND P4, PT, R173, c[0x0][0x17c], PT ;  /* 0x00005f00ad007a0c */ /* 0x000fe20003f86270 */
[----:B-1----:R-:W-:-:S04]  /*a69a0*/  IMAD.WIDE R166, R172, 0x4, R4 ;  /* 0x00000004aca67825 */ /* 0x002fc800078e0204 */
[----:B------:R-:W-:Y:S01]  /*a69b0*/  IMAD.WIDE R172, R172, 0x4, R2 ;  /* 0x00000004acac7825 */ /* 0x000fe200078e0202 */
[----:B---3--:R1:W-:Y:S04]  /*a69c0*/  @P2 STG.E [R168.64], R177 ;  /* 0x000000b1a8002986 */ /* 0x0083e8000c101904 */
[----:B--2---:R2:W-:Y:S01]  /*a69d0*/  @P5 STG.E [R170.64], R179 ;  /* 0x000000b3aa005986 */ /* 0x0045e2000c101904 */
[----:B------:R-:W-:-:S03]  /*a69e0*/  ISETP.LT.AND P5, PT, R146, c[0x0][0x178], !P1 ;  /* 0x00005e0092007a0c */ /* 0x000fc60004fa1270 */
[----:B-1----:R-:W3:Y:S01]  /*a69f0*/  LDL.LU R177, [R1+0x1e24] ;  /* 0x001e240001b17983 */ /* 0x002ee20000300800 */
[----:B------:R-:W3:Y:S03]  /*a6a00*/  LDL.LU R248, [R1+0x1824] ;  /* 0x0018240001f87983 */ /* 0x000ee60000300800 */
[----:B--2---:R-:W2:Y:S04]  /*a6a10*/  LDL.LU R179, [R1+0x11c4] ;  /* 0x0011c40001b37983 */ /* 0x004ea80000300800 */
[----:B------:R1:W-:Y:S01]  /*a6a20*/  @P6 STG.E [R166.64], R245 ;  /* 0x000000f5a6006986 */ /* 0x0003e2000c101904 */
[----:B------:R1:W-:Y:S02]  /*a6a30*/  @P0 STG.E [R172.64], R176 ;  /* 0x000000b0ac000986 */ /* 0x0003e4000c101904 */
[----:B-1----:R-:W-:Y:S01]  /*a6a40*/  IMAD.WIDE R166, R0, 0x4, R164 ;  /* 0x0000000400a67825 */ /* 0x002fe200078e02a4 */
[----:B------:R-:W2:Y:S03]  /*a6a50*/  LDL.LU R245, [R1+0xdd4] ;  /* 0x000dd40001f57983 */ /* 0x000ea60000300800 */
[----:B------:R-:W2:Y:S02]  /*a6a60*/  LDL.LU R174, [R1+0x19e0] ;  /* 0x0019e00001ae7983 */ /* 0x000ea40000300800 */
[----:B------:R-:W2:Y:S02]  /*a6a70*/  LDL.LU R175, [R1+0x1380] ;  /* 0x0013800001af7983 */ /* 0x000ea40000300800 */
[----:B------:R-:W2:Y:S01]  /*a6a80*/  LDL.LU R250, [R1+0x11b0] ;  /* 0x0011b00001fa7983 */ /* 0x000ea20000300800 */
[----:B------:R-:W2:Y:S04]  /*a6a90*/  LDL.LU R176, [R1+0x1e34] ;  /* 0x001e340001b07983 */ /* 0x000ea80000300800 */
[----:B----4-:R1:W-:Y:S04]  /*a6aa0*/  @P5 STG.E [R166.64], R244 ;  /* 0x000000f4a6005986 */ /* 0x0103e8000c101904 */
[----:B-1----:R-:W4:Y:S01]  /*a6ab0*/  LDL.LU R244, [R1+0x3a18] ;  /* 0x003a180001f47983 */ /* 0x002f220000300800 */
[----:B------:R-:W2:Y:S01]  /*a6ac0*/  LDL.LU R167, [R1+0x1820] ;  /* 0x0018200001a77983 */ /* 0x000ea20000300800 */
[----:B------:R-:W-:-:S02]  /*a6ad0*/  ISETP.LT.AND P3, PT, R147, c[0x0][0x178], !P1 ;  /* 0x00005e0093007a0c */ /* 0x000fc40004f61270 */
[----:B------:R-:W-:Y:S01]  /*a6ae0*/  ISETP.LT.AND P2, PT, R103, c[0x0][0x178], !P1 ;  /* 0x00005e0067007a0c */ /* 0x000fe20004f41270 */
[----:B------:R-:W-:Y:S01]  /*a6af0*/  ISETP.LT.AND P1, PT, R178, c[0x0][0x178], !P1 ;  /* 0x00005e00b2007a0c */ /* 0x000fe20004f21270 */
[----:B------:R-:W-:Y:S01]  /*a6b00*/  IADD3 R168, R107, 0x188, RZ ;  /* 0x000001886ba87810 */ /* 0x000fe20007ffe0ff */
[----:B------:R-:W-:-:S03]  /*a6b10*/  IMAD.WIDE R170, R0, 0x4, R4 ;  /* 0x0000000400aa7825 */ /* 0x000fc600078e0204 */
[----:B------:R-:W-:Y:S01]  /*a6b20*/  ISETP.GE.AND P6, PT, R168, c[0x0][0x17c], PT ;  /* 0x00005f00a8007a0c */ /* 0x000fe20003fc6270 */
[----:B------:R-:W-:-:S04]  /*a6b30*/  IMAD.WIDE R168, R0, 0x4, R6 ;  /* 0x0000000400a87825 */ /* 0x000fc800078e0206 */
[----:B------:R-:W-:Y:S01]  /*a6b40*/  IMAD.WIDE R172, R0, 0x4, R2 ;  /* 0x0000000400ac7825 */ /* 0x000fe200078e0202 */
[----:B--2---:R-:W-:Y:S03]  /*a6b50*/  @P3 STG.E [R168.64], R167 ;  /* 0x000000a7a8003986 */ /* 0x004fe6000c101904 */
[----:B------:R-:W-:Y:S02]  /*a6b60*/  @P2 STG.E [R170.64], R251 ;  /* 0x000000fbaa002986 */ /* 0x000fe4000c101904 */
[----:B------:R1:W-:Y:S01]  /*a6b70*/  @P1 STG.E [R172.64], R249 ;  /* 0x000000f9ac001986 */ /* 0x0003e2000c101904 */
[----:B------:R-:W-:Y:S01]  /*a6b80*/  ISETP.LT.AND P2, PT, R146, c[0x0][0x178], !P4 ;  /* 0x00005e0092007a0c */ /* 0x000fe20006741270 */
[----:B-1----:R-:W2:Y:S01]  /*a6b90*/  LDL.LU R173, [R1+0x1e30] ;  /* 0x001e300001ad7983 */ /* 0x002ea20000300800 */
[----:B------:R-:W-:Y:S02]  /*a6ba0*/  IADD3 R172, R0, c[0x0][0x198], RZ ;  /* 0x0000660000ac7a10 */ /* 0x000fe40007ffe0ff */
[----:B------:R-:W-:-:S02]  /*a6bb0*/  ISETP.LT.AND P3, PT, R147, c[0x0][0x178], !P4 ;  /* 0x00005e0093007a0c */ /* 0x000fc40006761270 */
[----:B------:R-:W-:Y:S01]  /*a6bc0*/  ISETP.LT.AND P1, PT, R103, c[0x0][0x178], !P4 ;  /* 0x00005e0067007a0c */ /* 0x000fe20006721270 */
[----:B------:R-:W-:Y:S01]  /*a6bd0*/  IMAD.WIDE R170, R172, 0x4, R164 ;  /* 0x00000004acaa7825 */ /* 0x000fe200078e02a4 */
[----:B------:R-:W-:-:S03]  /*a6be0*/  ISETP.LT.AND P4, PT, R178, c[0x0][0x178], !P4 ;  /* 0x00005e00b2007a0c */ /* 0x000fc60006781270 */
[----:B------:R-:W-:-:S04]  /*a6bf0*/  IMAD.WIDE R166, R172, 0x4, R6 ;  /* 0x00000004aca67825 */ /* 0x000fc800078e0206 */
[C---:B------:R-:W-:Y:S01]  /*a6c00*/  IMAD.WIDE R168, R172.reuse, 0x4, R4 ;  /* 0x00000004aca87825 */ /* 0x040fe200078e0204 */
[----:B---3--:R1:W-:Y:S04]  /*a6c10*/  @P2 STG.E [R170.64], R177 ;  /* 0x000000b1aa002986 */ /* 0x0083e8000c101904 */
[----:B------:R-:W-:Y:S01]  /*a6c20*/  @P3 STG.E [R166.64], R248 ;  /* 0x000000f8a6003986 */ /* 0x000fe2000c101904 */
[----:B------:R3:W-:Y:S03]  /*a6c30*/  @P1 STG.E [R168.64], R179 ;  /* 0x000000b3a8001986 */ /* 0x0007e6000c101904 */
[----:B-1----:R-:W4:Y:S01]  /*a6c40*/  LDL.LU R177, [R1+0x19e4] ;  /* 0x0019e40001b17983 */ /* 0x002f220000300800 */
[----:B------:R-:W-:-:S03]  /*a6c50*/  IMAD.WIDE R170, R172, 0x4, R2 ;  /* 0x00000004acaa7825 */ /* 0x000fc600078e0202 */
[----:B---3--:R-:W3:Y:S04]  /*a6c60*/  LDL.LU R179, [R1+0x1384] ;  /* 0x0013840001b37983 */ /* 0x008ee80000300800 */
[----:B------:R1:W-:Y:S04]  /*a6c70*/  @P4 STG.E [R170.64], R245 ;  /* 0x000000f5aa004986 */ /* 0x0003e8000c101904 */
[----:B-1----:R-:W3:Y:S01]  /*a6c80*/  LDL.LU R245, [R1+0x11b4] ;  /* 0x0011b40001f57983 */ /* 0x002ee20000300800 */
[----:B------:R-:W-:Y:S02]  /*a6c90*/  IADD3 R0, R107, 0x189, RZ ;  /* 0x000001896b007810 */ /* 0x000fe40007ffe0ff */
[----:B------:R-:W-:-:S02]  /*a6ca0*/  ISETP.LT.AND P5, PT, R146, c[0x0][0x178], !P6 ;  /* 0x00005e0092007a0c */ /* 0x000fc400077a1270 */
[----:B------:R-:W-:Y:S02]  /*a6cb0*/  ISETP.LT.AND P1, PT, R147, c[0x0][0x178], !P6 ;  /* 0x00005e0093007a0c */ /* 0x000fe40007721270 */
[----:B------:R-:W-:Y:S02]  /*a6cc0*/  ISETP.LT.AND P3, PT, R103, c[0x0][0x178], !P6 ;  /* 0x00005e0067007a0c */ /* 0x000fe40007761270 */
[----:B------:R-:W-:Y:S01]  /*a6cd0*/  ISETP.GE.AND P0, PT, R0, c[0x0][0x17c], PT ;  /* 0x00005f0000007a0c */ /* 0x000fe20003f06270 */
[----:B------:R-:W-:Y:S01]  /*a6ce0*/  IADD3 R0, R172, c[0x0][0x198], RZ ;  /* 0x00006600ac007a10 */ /* 0x000fe20007ffe0ff */
[----:B------:R-:W-:Y:S01]  /*a6cf0*/  IADD3 R170, R107, 0x18a, RZ ;  /* 0x0000018a6baa7810 */ /* 0x000fe20007ffe0ff */
[----:B------:R-:W3:Y:S01]  /*a6d00*/  LDL.LU R251, [R1+0x1e50] ;  /* 0x001e500001fb7983 */ /* 0x000ee20000300800 */
[----:B------:R-:W-:Y:S02]  /*a6d10*/  ISETP.LT.AND P4, PT, R147, c[0x0][0x178], !P0 ;  /* 0x00005e0093007a0c */ /* 0x000fe40004781270 */
[C---:B------:R-:W-:Y:S01]  /*a6d20*/  IADD3 R172, R0.reuse, c[0x0][0x198], RZ ;  /* 0x0000660000ac7a10 */ /* 0x040fe20007ffe0ff */
[----:B------:R-:W-:-:S04]  /*a6d30*/  IMAD.WIDE R166, R0, 0x4, R164 ;  /* 0x0000000400a67825 */ /* 0x000fc800078e02a4 */
[----:B------:R-:W-:Y:S01]  /*a6d40*/  IMAD.WIDE R168, R0, 0x4, R6 ;  /* 0x0000000400a87825 */ /* 0x000fe200078e0206 */
[----:B------:R-:W-:-:S03]  /*a6d50*/  ISETP.GE.AND P2, PT, R170, c[0x0][0x17c], PT ;  /* 0x00005f00aa007a0c */ /* 0x000fc60003f46270 */
[----:B------:R-:W-:Y:S01]  /*a6d60*/  IMAD.WIDE R170, R0, 0x4, R2 ;  /* 0x0000000400aa7825 */ /* 0x000fe200078e0202 */
[----:B------:R-:W3:Y:S03]  /*a6d70*/  LDL.LU R249, [R1+0x1bb0] ;  /* 0x001bb00001f97983 */ /* 0x000ee60000300800 */
[----:B------:R-:W3:Y:S01]  /*a6d80*/  LDL.LU R248, [R1+0x14f0] ;  /* 0x0014f00001f87983 */ /* 0x000ee20000300800 */
[----:B--2---:R1:W-:Y:S01]  /*a6d90*/  @P5 STG.E [R166.64], R173 ;  /* 0x000000ada6005986 */ /* 0x0043e2000c101904 */
[----:B------:R-:W-:Y:S01]  /*a6da0*/  ISETP.LT.AND P5, PT, R178, c[0x0][0x178], !P6 ;  /* 0x00005e00b2007a0c */ /* 0x000fe200077a1270 */
[----:B------:R-:W-:Y:S02]  /*a6db0*/  ISETP.LT.AND P6, PT, R146, c[0x0][0x178], !P0 ;  /* 0x00005e0092007a0c */ /* 0x000fe400047c1270 */
[----:B------:R2:W-:Y:S02]  /*a6dc0*/  @P1 STG.E [R168.64], R174 ;  /* 0x000000aea8001986 */ /* 0x0005e4000c101904 */
[----:B-1----:R-:W-:-:S04]  /*a6dd0*/  IMAD.WIDE R166, R0, 0x4, R4 ;  /* 0x0000000400a67825 */ /* 0x002fc800078e0204 */
[----:B--2---:R-:W-:Y:S01]  /*a6de0*/  IMAD.WIDE R168, R172, 0x4, R164 ;  /* 0x00000004aca87825 */ /* 0x004fe200078e02a4 */
[----:B------:R1:W-:Y:S03]  /*a6df0*/  @P3 STG.E [R166.64], R175 ;  /* 0x000000afa6003986 */ /* 0x0003e6000c101904 */
[----:B------:R-:W-:Y:S01]  /*a6e00*/  @P5 STG.E [R170.64], R250 ;  /* 0x000000faaa005986 */ /* 0x000fe2000c101904 */
[----:B------:R-:W-:Y:S01]  /*a6e10*/  ISETP.LT.AND P5, PT, R103, c[0x0][0x178], !P0 ;  /* 0x00005e0067007a0c */ /* 0x000fe200047a1270 */
[----:B------:R2:W-:Y:S01]  /*a6e20*/  @P6 STG.E [R168.64], R176 ;  /* 0x000000b0a8006986 */ /* 0x0005e2000c101904 */
[----:B------:R-:W-:Y:S01]  /*a6e30*/  ISETP.LT.AND P0, PT, R178, c[0x0][0x178], !P0 ;  /* 0x00005e00b2007a0c */ /* 0x000fe20004701270 */
[C---:B-1----:R-:W-:Y:S01]  /*a6e40*/  IMAD.WIDE R166, R172.reuse, 0x4, R6 ;  /* 0x00000004aca67825 */ /* 0x042fe200078e0206 */
[----:B--2---:R-:W2:Y:S04]  /*a6e50*/  LDL.LU R176, [R1+0x11e0] ;  /* 0x0011e00001b07983 */ /* 0x004ea80000300800 */
[----:B----4-:R1:W-:Y:S01]  /*a6e60*/  @P4 STG.E [R166.64], R177 ;  /* 0x000000b1a6004986 */ /* 0x0103e2000c101904 */
[----:B------:R-:W-:-:S03]  /*a6e70*/  IMAD.WIDE R168, R172, 0x4, R2 ;  /* 0x00000004aca87825 */ /* 0x000fc600078e0202 */
[----:B-1----:R-:W4:Y:S01]  /*a6e80*/  LDL.LU R177, [R1+0x1e54] ;  /* 0x001e540001b17983 */ /* 0x002f220000300800 */
[----:B------:R-:W-:-:S04]  /*a6e90*/  IMAD.WIDE R166, R172, 0x4, R4 ;  /* 0x00000004aca67825 */ /* 0x000fc800078e0204 */
[----:B------:R-:W4:Y:S01]  /*a6ea0*/  LDL.LU R250, [R1+0x1bb4] ;  /* 0x001bb40001fa7983 */ /* 0x000f220000300800 */
[----:B---3--:R1:W-:Y:S01]  /*a6eb0*/  @P5 STG.E [R166.64], R179 ;  /* 0x000000b3a6005986 */ /* 0x0083e2000c101904 */
[----:B------:R3:W-:Y:S03]  /*a6ec0*/  @P0 STG.E [R168.64], R245 ;  /* 0x000000f5a8000986 */ /* 0x0007e6000c101904 */
[----:B-1----:R-:W4:Y:S01]  /*a6ed0*/  LDL.LU R179, [R1+0x14f4] ;  /* 0x0014f40001b37983 */ /* 0x002f220000300800 */
[----:B---3--:R-:W3:Y:S01]  /*a6ee0*/  LDL.LU R245, [R1+0x11e4] ;  /* 0x0011e40001f57983 */ /* 0x008ee20000300800 */
[----:B------:R-:W-:Y:S02]  /*a6ef0*/  ISETP.LT.AND P1, PT, R146, c[0x0][0x178], !P2 ;  /* 0x00005e0092007a0c */ /* 0x000fe40005721270 */
[----:B------:R-:W-:Y:S02]  /*a6f00*/  ISETP.LT.AND P3, PT, R147, c[0x0][0x178], !P2 ;  /* 0x00005e0093007a0c */ /* 0x000fe40005761270 */
[----:B------:R-:W-:-:S02]  /*a6f10*/  IADD3 R171, R107, 0x18b, RZ ;  /* 0x0000018b6bab7810 */ /* 0x000fc40007ffe0ff */
[----:B------:R-:W-:Y:S02]  /*a6f20*/  ISETP.LT.AND P6, PT, R103, c[0x0][0x178], !P2 ;  /* 0x00005e0067007a0c */ /* 0x000fe400057c1270 */
[----:B------:R-:W-:Y:S02]  /*a6f30*/  IADD3 R0, R172, c[0x0][0x198], RZ ;  /* 0x00006600ac007a10 */ /* 0x000fe40007ffe0ff */
[----:B------:R-:W-:Y:S02]  /*a6f40*/  IADD3 R170, R107, 0x18c, RZ ;  /* 0x0000018c6baa7810 */ /* 0x000fe40007ffe0ff */
[----:B------:R-:W-:Y:S01]  /*a6f50*/  ISETP.GE.AND P4, PT, R171, c[0x0][0x17c], PT ;  /* 0x00005f00ab007a0c */ /* 0x000fe20003f86270 */
[----:B------:R-:W-:Y:S01]  /*a6f60*/  ISETP.LT.AND P2, PT, R178, c[0x0][0x178], !P2 ;  /* 0x00005e00b2007a0c */ /* 0x000fe20005741270 */
[----:B------:R-:W3:Y:S01]  /*a6f70*/  LDL.LU R174, [R1+0x1e70] ;  /* 0x001e700001ae7983 */ /* 0x000ee20000300800 */
[----:B------:R-:W-:Y:S01]  /*a6f80*/  IMAD.WIDE R166, R0, 0x4, R164 ;  /* 0x0000000400a67825 */ /* 0x000fe200078e02a4 */
[----:B------:R-:W-:-:S03]  /*a6f90*/  ISETP.GE.AND P5, PT, R170, c[0x0][0x17c], PT ;  /* 0x00005f00aa007a0c */ /* 0x000fc60003fa6270 */
[----:B------:R-:W-:-:S04]  /*a6fa0*/  IMAD.WIDE R168, R0, 0x4, R6 ;  /* 0x0000000400a87825 */ /* 0x000fc800078e0206 */
[----:B------:R-:W-:Y:S01]  /*a6fb0*/  IMAD.WIDE R170, R0, 0x4, R4 ;  /* 0x0000000400aa7825 */ /* 0x000fe200078e0204 */
[----:B------:R-:W-:Y:S01]  /*a6fc0*/  ISETP.LT.AND P0, PT, R146, c[0x0][0x178], !P4 ;  /* 0x00005e0092007a0c */ /* 0x000fe20006701270 */
[----:B------:R1:W-:Y:S01]  /*a6fd0*/  @P1 STG.E [R166.64], R251 ;  /* 0x000000fba6001986 */ /* 0x0003e2000c101904 */
[C---:B------:R-:W-:Y:S01]  /*a6fe0*/  IADD3 R172, R0.reuse, c[0x0][0x198], RZ ;  /* 0x0000660000ac7a10 */ /* 0x040fe20007ffe0ff */
[----:B------:R1:W-:Y:S02]  /*a6ff0*/  @P3 STG.E [R168.64], R249 ;  /* 0x000000f9a8003986 */ /* 0x0003e4000c101904 */
[----:B------:R1:W-:Y:S01]  /*a7000*/  @P6 STG.E [R170.64], R248 ;  /* 0x000000f8aa006986 */ /* 0x0003e2000c101904 */
[----:B------:R-:W-:Y:S02]  /*a7010*/  ISETP.LT.AND P1, PT, R147, c[0x0][0x178], !P4 ;  /* 0x00005e0093007a0c */ /* 0x000fe40006721270 */
[----:B------:R-:W-:Y:S01]  /*a7020*/  ISETP.LT.AND P6, PT, R103, c[0x0][0x178], !P4 ;  /* 0x00005e0067007a0c */ /* 0x000fe200067c1270 */
[----:B-1----:R-:W-:Y:S01]  /*a7030*/  IMAD.WIDE R166, R0, 0x4, R2 ;  /* 0x0000000400a67825 */ /* 0x002fe200078e0202 */
[----:B------:R-:W3:Y:S03]  /*a7040*/  LDL.LU R249, [R1+0x1e40] ;  /* 0x001e400001f97983 */ /* 0x000ee60000300800 */
[----:B------:R-:W-:-:S04]  /*a7050*/  IMAD.WIDE R168, R172, 0x4, R164 ;  /* 0x00000004aca87825 */ /* 0x000fc800078e02a4 */
[----:B------:R-:W3:Y:S01]  /*a7060*/  LDL.LU R248, [R1+0x19f0] ;  /* 0x0019f00001f87983 */ /* 0x000ee20000300800 */
[----:B------:R-:W-:Y:S02]  /*a7070*/  ISETP.LT.AND P4, PT, R178, c[0x0][0x178], !P4 ;  /* 0x00005e00b2007a0c */ /* 0x000fe40006781270 */
[----:B------:R-:W-:-:S04]  /*a7080*/  IADD3 R170, R107, 0x18d, RZ ;  /* 0x0000018d6baa7810 */ /* 0x000fc80007ffe0ff */
[----:B------:R-:W-:Y:S01]  /*a7090*/  ISETP.GE.AND P3, PT, R170, c[0x0][0x17c], PT ;  /* 0x00005f00aa007a0c */ /* 0x000fe20003f66270 */
[C---:B------:R-:W-:Y:S01]  /*a70a0*/  IMAD.WIDE R170, R172.reuse, 0x4, R2 ;  /* 0x00000004acaa7825 */ /* 0x040fe200078e0202 */
[----:B--2---:R1:W-:Y:S04]  /*a70b0*/  @P2 STG.E [R166.64], R176 ;  /* 0x000000b0a6002986 */ /* 0x0043e8000c101904 */
[----:B-1----:R-:W2:Y:S04]  /*a70c0*/  LDL.LU R176, [R1+0x1390] ;  /* 0x0013900001b07983 */ /* 0x002ea80000300800 */
[----:B----4-:R1:W-:Y:S01]  /*a70d0*/  @P0 STG.E [R168.64], R177 ;  /* 0x000000b1a8000986 */ /* 0x0103e2000c101904 */
[----:B------:R-:W-:-:S05]  /*a70e0*/  IMAD.WIDE R166, R172, 0x4, R6 ;  /* 0x00000004aca67825 */ /* 0x000fca00078e0206 */
[----:B------:R-:W-:Y:S04]  /*a70f0*/  @P1 STG.E [R166.64], R250 ;  /* 0x000000faa6001986 */ /* 0x000fe8000c101904 */
[----:B-1----:R-:W4:Y:S01]  /*a7100*/  LDL.LU R177, [R1+0x1e74] ;  /* 0x001e740001b17983 */ /* 0x002f220000300800 */
[----:B------:R-:W-:-:S05]  /*a7110*/  IMAD.WIDE R168, R172, 0x4, R4 ;  /* 0x00000004aca87825 */ /* 0x000fca00078e0204 */
[----:B------:R1:W-:Y:S01]  /*a7120*/  @P6 STG.E [R168.64], R179 ;  /* 0x000000b3a8006986 */ /* 0x0003e2000c101904 */
[----:B---3--:R3:W-:Y:S03]  /*a7130*/  @P4 STG.E [R170.64], R245 ;  /* 0x000000f5aa004986 */ /* 0x0087e6000c101904 */
[----:B-1----:R-:W4:Y:S01]  /*a7140*/  LDL.LU R179, [R1+0x1e44] ;  /* 0x001e440001b37983 */ /* 0x002f220000300800 */
[----:B------:R-:W4:Y:S03]  /*a7150*/  LDL.LU R175, [R1+0x19f4] ;  /* 0x0019f40001af7983 */ /* 0x000f260000300800 */
[----:B---3--:R-:W3:Y:S01]  /*a7160*/  LDL.LU R245, [R1+0x1394] ;  /* 0x0013940001f57983 */ /* 0x008ee20000300800 */
[----:B------:R-:W-:Y:S02]  /*a7170*/  IADD3 R0, R107, 0x18e, RZ ;  /* 0x0000018e6b007810 */ /* 0x000fe40007ffe0ff */
[----:B------:R-:W-:-:S02]  /*a7180*/  ISETP.LT.AND P0, PT, R146, c[0x0][0x178], !P5 ;  /* 0x00005e0092007a0c */ /* 0x000fc40006f01270 */
[----:B------:R-:W-:Y:S02]  /*a7190*/  ISETP.LT.AND P1, PT, R147, c[0x0][0x178], !P5 ;  /* 0x00005e0093007a0c */ /* 0x000fe40006f21270 */
[----:B------:R-:W-:Y:S02]  /*a71a0*/  ISETP.LT.AND P6, PT, R103, c[0x0][0x178], !P5 ;  /* 0x00005e0067007a0c */ /* 0x000fe40006fc1270 */
[----:B------:R-:W-:Y:S01]  /*a71b0*/  ISETP.GE.AND P2, PT, R0, c[0x0][0x17c], PT ;  /* 0x00005f0000007a0c */ /* 0x000fe20003f46270 */
[----:B------:R-:W-:Y:S01]  /*a71c0*/  IADD3 R0, R172, c[0x0][0x198], RZ ;  /* 0x00006600ac007a10 */ /* 0x000fe20007ffe0ff */
[----:B------:R-:W-:Y:S02]  /*a71d0*/  ISETP.LT.AND P5, PT, R178, c[0x0][0x178], !P5 ;  /* 0x00005e00b2007a0c */ /* 0x000fe40006fa1270 */
[----:B------:R-:W-:Y:S02]  /*a71e0*/  IADD3 R170, R107, 0x18f, RZ ;  /* 0x0000018f6baa7810 */ /* 0x000fe40007ffe0ff */
[----:B------:R-:W-:Y:S01]  /*a71f0*/  ISETP.LT.AND P4, PT, R146, c[0x0][0x178], !P3 ;  /* 0x00005e0092007a0c */ /* 0x000fe20005f81270 */
[----:B------:R-:W3:Y:S01]  /*a7200*/  LDL.LU R251, [R1+0x1e80] ;  /* 0x001e800001fb7983 */ /* 0x000ee20000300800 */
[----:B------:R-:W-:-:S04]  /*a7210*/  IMAD.WIDE R166, R0, 0x4, R164 ;  /* 0x0000000400a67825 */ /* 0x000fc800078e02a4 */
[C---:B------:R-:W-:Y:S01]  /*a7220*/  IMAD.WIDE R168, R0.reuse, 0x4, R6 ;  /* 0x0000000400a87825 */ /* 0x040fe200078e0206 */
[----:B------:R-:W-:Y:S01]  /*a7230*/  IADD3 R172, R0, c[0x0][0x198], RZ ;  /* 0x0000660000ac7a10 */ /* 0x000fe20007ffe0ff */
[----:B------:R-:W3:Y:S04]  /*a7240*/  LDL.LU R250, [R1+0x1e60] ;  /* 0x001e600001fa7983 */ /* 0x000ee80000300800 */
[----:B------:R1:W-:Y:S01]  /*a7250*/  @P0 STG.E [R166.64], R174 ;  /* 0x000000aea6000986 */ /* 0x0003e2000c101904 */
[----:B------:R-:W-:Y:S01]  /*a7260*/  ISETP.GE.AND P0, PT, R170, c[0x0][0x17c], PT ;  /* 0x00005f00aa007a0c */ /* 0x000fe20003f06270 */
[----:B------:R-:W-:-:S04]  /*a7270*/  IMAD.WIDE R170, R0, 0x4, R2 ;  /* 0x0000000400aa7825 */ /* 0x000fc800078e0202 */
[----:B------:R1:W-:Y:S01]  /*a7280*/  @P1 STG.E [R168.64], R249 ;  /* 0x000000f9a8001986 */ /* 0x0003e2000c101904 */
[----:B------:R-:W-:Y:S01]  /*a7290*/  ISETP.LT.AND P1, PT, R147, c[0x0][0x178], !P3 ;  /* 0x00005e0093007a0c */ /* 0x000fe20005f21270 */
[----:B-1----:R-:W-:-:S04]  /*a72a0*/  IMAD.WIDE R166, R0, 0x4, R4 ;  /* 0x0000000400a67825 */ /* 0x002fc800078e0204 */
[C---:B------:R-:W-:Y:S01]  /*a72b0*/  IMAD.WIDE R168, R172.reuse, 0x4, R164 ;  /* 0x00000004aca87825 */ /* 0x040fe200078e02a4 */
[----:B------:R-:W3:Y:S04]  /*a72c0*/  LDL.LU R249, [R1+0x1bd0] ;  /* 0x001bd00001f97983 */ /* 0x000ee80000300800 */
[----:B------:R1:W-:Y:S04]  /*a72d0*/  @P6 STG.E [R166.64], R248 ;  /* 0x000000f8a6006986 */ /* 0x0003e8000c101904 */
[----:B-1----:R-:W3:Y:S01]  /*a72e0*/  LDL.LU R248, [R1+0x1500] ;  /* 0x0015000001f87983 */ /* 0x002ee20000300800 */
[----:B------:R-:W-:-:S03]  /*a72f0*/  IMAD.WIDE R166, R172, 0x4, R4 ;  /* 0x00000004aca67825 */ /* 0x000fc600078e0204 */
[----:B--2---:R1:W-:Y:S01]  /*a7300*/  @P5 STG.E [R170.64], R176 ;  /* 0x000000b0aa005986 */ /* 0x0043e2000c101904 */
[----:B------:R-:W-:Y:S01]  /*a7310*/  ISETP.LT.AND P5, PT, R103, c[0x0][0x178], !P3 ;  /* 0x00005e0067007a0c */ /* 0x000fe20005fa1270 */
[----:B------:R-:W-:Y:S02]  /*a7320*/  ISETP.LT.AND P3, PT, R178, c[0x0][0x178], !P3 ;  /* 0x00005e00b2007a0c */ /* 0x000fe40005f61270 */
[----:B-1----:R-:W2:Y:S04]  /*a7330*/  LDL.LU R176, [R1+0x1e84] ;  /* 0x001e840001b07983 */ /* 0x002ea80000300800 */
[----:B----4-:R1:W-:Y:S01]  /*a7340*/  @P4 STG.E [R168.64], R177 ;  /* 0x000000b1a8004986 */ /* 0x0103e2000c101904 */
[----:B------:R-:W-:-:S04]  /*a7350*/  IMAD.WIDE R170, R172, 0x4, R2 ;  /* 0x00000004acaa7825 */ /* 0x000fc800078e0202 */
[----:B-1----:R-:W-:Y:S01]  /*a7360*/  IMAD.WIDE R168, R172, 0x4, R6 ;  /* 0x00000004aca87825 */ /* 0x002fe200078e0206 */
[----:B------:R-:W4:Y:S04]  /*a7370*/  LDL.LU R177, [R1+0x1e64] ;  /* 0x001e640001b17983 */ /* 0x000f280000300800 */
[----:B------:R1:W-:Y:S01]  /*a7380*/  @P1 STG.E [R168.64], R179 ;  /* 0x000000b3a8001986 */ /* 0x0003e2000c101904 */
[----:B------:R-:W-:Y:S02]  /*a7390*/  @P5 STG.E [R166.64], R175 ;  /* 0x000000afa6005986 */ /* 0x000fe4000c101904 */
[----:B---3--:R3:W-:Y:S01]  /*a73a0*/  @P3 STG.E [R170.64], R245 ;  /* 0x000000f5aa003986 */ /* 0x0087e2000c101904 */
[----:B-1----:R-:W4:Y:S04]  /*a73b0*/  LDL.LU R179, [R1+0x1bd4] ;  /* 0x001bd40001b37983 */ /* 0x002f280000300800 */
[----:B---3--:R-:W3:Y:S01]  /*a73c0*/  LDL.LU R245, [R1+0x1504] ;  /* 0x0015040001f57983 */ /* 0x008ee20000300800 */
[----:B------:R-:W-:-:S02]  /*a73d0*/  ISETP.LT.AND P6, PT, R146, c[0x0][0x178], !P2 ;  /* 0x00005e0092007a0c */ /* 0x000fc400057c1270 */
[----:B------:R-:W-:Y:S02]  /*a73e0*/  ISETP.LT.AND P4, PT, R147, c[0x0][0x178], !P2 ;  /* 0x00005e0093007a0c */ /* 0x000fe40005781270 */
[----:B------:R-:W-:Y:S02]  /*a73f0*/  IADD3 R0, R172, c[0x0][0x198], RZ ;  /* 0x00006600ac007a10 */ /* 0x000fe40007ffe0ff */
[----:B------:R-:W-:-:S03]  /*a7400*/  ISETP.LT.AND P3, PT, R103, c[0x0][0x178], !P2 ;  /* 0x00005e0067007a0c */ /* 0x000fc60005761270 */
[----:B------:R-:W-:-:S04]  /*a7410*/  IMAD.WIDE R168, R0, 0x4, R164 ;  /* 0x0000000400a87825 */ /* 0x000fc800078e02a4 */
[----:B------:R-:W-:Y:S01]  /*a7420*/  IMAD.WIDE R166, R0, 0x4, R6 ;  /* 0x0000000400a67825 */ /* 0x000fe200078e0206 */
[----:B------:R-:W-:Y:S02]  /*a7430*/  ISETP.LT.AND P2, PT, R178, c[0x0][0x178], !P2 ;  /* 0x00005e00b2007a0c */ /* 0x000fe40005741270 */
[----:B------:R-:W-:Y:S01]  /*a7440*/  ISETP.LT.AND P5, PT, R147, c[0x0][0x178], !P0 ;  /* 0x00005e0093007a0c */ /* 0x000fe200047a1270 */
[----:B------:R1:W-:Y:S01]  /*a7450*/  @P6 STG.E [R168.64], R251 ;  /* 0x000000fba8006986 */ /* 0x0003e2000c101904 */
[----:B------:R-:W-:Y:S01]  /*a7460*/  ISETP.LT.AND P6, PT, R146, c[0x0][0x178], !P0 ;  /* 0x00005e0092007a0c */ /* 0x000fe200047c1270 */
[----:B------:R1:W-:Y:S01]  /*a7470*/  @P4 STG.E [R166.64], R250 ;  /* 0x000000faa6004986 */ /* 0x0003e2000c101904 */
[----:B------:R-:W-:Y:S02]  /*a7480*/  ISETP.LT.AND P4, PT, R103, c[0x0][0x178], !P0 ;  /* 0x00005e0067007a0c */ /* 0x000fe40004781270 */
[----:B------:R-:W-:Y:S02]  /*a7490*/  IADD3 R174, R0, c[0x0][0x198], RZ ;  /* 0x0000660000ae7a10 */ /* 0x000fe40007ffe0ff */
[----:B------:R-:W-:Y:S01]  /*a74a0*/  IADD3 R173, R107, 0x190, RZ ;  /* 0x000001906bad7810 */ /* 0x000fe20007ffe0ff */
[----:B------:R-:W-:-:S03]  /*a74b0*/  ISETP.LT.AND P0, PT, R178, c[0x0][0x178], !P0 ;  /* 0x00005e00b2007a0c */ /* 0x000fc60004701270 */
[----:B------:R-:W-:Y:S01]  /*a74c0*/  ISETP.GE.AND P1, PT, R173, c[0x0][0x17c], PT ;  /* 0x00005f00ad007a0c */ /* 0x000fe20003f26270 */
[----:B------:R-:W-:-:S04]  /*a74d0*/  IMAD.WIDE R170, R174, 0x4, R164 ;  /* 0x00000004aeaa7825 */ /* 0x000fc800078e02a4 */
[----:B-1----:R-:W-:-:S04]  /*a74e0*/  IMAD.WIDE R168, R0, 0x4, R2 ;  /* 0x0000000400a87825 */ /* 0x002fc800078e0202 */
[----:B------:R-:W-:-:S04]  /*a74f0*/  IMAD.WIDE R166, R0, 0x4, R4 ;  /* 0x0000000400a67825 */ /* 0x000fc800078e0204 */
[C---:B------:R-:W-:Y:S01]  /*a7500*/  IMAD.WIDE R172, R174.reuse, 0x4, R6 ;  /* 0x00000004aeac7825 */ /* 0x040fe200078e0206 */
[----:B------:R-:W3:Y:S04]  /*a7510*/  LDL.LU R251, [R1+0x1dfc] ;  /* 0x001dfc0001fb7983 */ /* 0x000ee80000300800 */
[----:B------:R1:W-:Y:S01]  /*a7520*/  @P3 STG.E [R166.64], R249 ;  /* 0x000000f9a6003986 */ /* 0x0003e2000c101904 */
[----:B------:R-:W-:Y:S02]  /*a7530*/  @P2 STG.E [R168.64], R248 ;  /* 0x000000f8a8002986 */ /* 0x000fe4000c101904 */
[----:B------:R-:W3:Y:S02]  /*a7540*/  LDL.LU R250, [R1+0x165c] ;  /* 0x00165c0001fa7983 */ /* 0x000ee40000300800 */
[C---:B-1----:R-:W-:Y:S01]  /*a7550*/  IMAD.WIDE R166, R174.reuse, 0x4, R4 ;  /* 0x00000004aea67825 */ /* 0x042fe200078e0204 */
[C---:B------:R-:W-:Y:S01]  /*a7560*/  IADD3 R0, R174.reuse, c[0x0][0x198], RZ ;  /* 0x00006600ae007a10 */ /* 0x040fe20007ffe0ff */
[----:B--2---:R1:W-:Y:S04]  /*a7570*/  @P6 STG.E [R170.64], R176 ;  /* 0x000000b0aa006986 */ /* 0x0043e8000c101904 */
[----:B-1----:R-:W2:Y:S04]  /*a7580*/  LDL.LU R176, [R1+0xf8c] ;  /* 0x000f8c0001b07983 */ /* 0x002ea80000300800 */
[----:B----4-:R1:W-:Y:S04]  /*a7590*/  @P5 STG.E [R172.64], R177 ;  /* 0x000000b1ac005986 */ /* 0x0103e8000c101904 */
[----:B-1----:R-:W4:Y:S04]  /*a75a0*/  LDL.LU R177, [R1+0x87c] ;  /* 0x00087c0001b17983 */ /* 0x002f280000300800 */
[----:B------:R1:W-:Y:S02]  /*a75b0*/  @P4 STG.E [R166.64], R179 ;  /* 0x000000b3a6004986 */ /* 0x0003e4000c101904 */
[----:B-1----:R-:W-:-:S02]  /*a75c0*/  IMAD.WIDE R166, R174, 0x4, R2 ;  /* 0x00000004aea67825 */ /* 0x002fc400078e0202 */
[----:B------:R-:W2:Y:S04]  /*a75d0*/  LDL.LU R174, [R1+0xf88] ;  /* 0x000f880001ae7983 */ /* 0x000ea80000300800 */
[----:B---3--:R1:W-:Y:S04]  /*a75e0*/  @P0 STG.E [R166.64], R245 ;  /* 0x000000f5a6000986 */ /* 0x0083e8000c101904 */
[----:B-1----:R-:W3:Y:S01]  /*a75f0*/  LDL.LU R166, [R1+0x1df8] ;  /* 0x001df80001a67983 */ /* 0x002ee20000300800 */
[----:B------:R-:W-:Y:S02]  /*a7600*/  IADD3 R175, R107, 0x191, RZ ;  /* 0x000001916baf7810 */ /* 0x000fe40007ffe0ff */
[----:B------:R-:W-:-:S02]  /*a7610*/  ISETP.LT.AND P6, PT, R146, c[0x0][0x178], !P1 ;  /* 0x00005e0092007a0c */ /* 0x000fc40004fc1270 */
[----:B------:R-:W-:Y:S02]  /*a7620*/  ISETP.LT.AND P5, PT, R147, c[0x0][0x178], !P1 ;  /* 0x00005e0093007a0c */ /* 0x000fe40004fa1270 */
[----:B------:R-:W-:Y:S02]  /*a7630*/  ISETP.LT.AND P2, PT, R103, c[0x0][0x178], !P1 ;  /* 0x00005e0067007a0c */ /* 0x000fe40004f41270 */
[----:B------:R-:W-:Y:S01]  /*a7640*/  ISETP.GE.AND P3, PT, R175, c[0x0][0x17c], PT ;  /* 0x00005f00af007a0c */ /* 0x000fe20003f66270 */
[----:B------:R-:W-:Y:S01]  /*a7650*/  IADD3 R175, R107, 0x192, RZ ;  /* 0x000001926baf7810 */ /* 0x000fe20007ffe0ff */
[----:B------:R-:W-:Y:S01]  /*a7660*/  ISETP.LT.AND P4, PT, R178, c[0x0][0x178], !P1 ;  /* 0x00005e00b2007a0c */ /* 0x000fe20004f81270 */
[C---:B------:R-:W-:Y:S01]  /*a7670*/  IMAD.WIDE R168, R0.reuse, 0x4, R164 ;  /* 0x0000000400a87825 */ /* 0x040fe200078e02a4 */
[----:B------:R-:W2:Y:S01]  /*a7680*/  LDL.LU R167, [R1+0x1658] ;  /* 0x0016580001a77983 */ /* 0x000ea20000300800 */
[----:B------:R-:W-:Y:S02]  /*a7690*/  ISETP.GE.AND P1, PT, R175, c[0x0][0x17c], PT ;  /* 0x00005f00af007a0c */ /* 0x000fe40003f26270 */
[----:B------:R-:W2:Y:S02]  /*a76a0*/  LDL.LU R175, [R1+0x1668] ;  /* 0x0016680001af7983 */ /* 0x000ea40000300800 */
[----:B------:R-:W2:Y:S01]  /*a76b0*/  LDL.LU R249, [R1+0xf98] ;  /* 0x000f980001f97983 */ /* 0x000ea20000300800 */
[----:B------:R-:W2:Y:S01]  /*a76c0*/  LDL.LU R248, [R1+0x888] ;  /* 0x0008880001f87983 */ /* 0x000ea20000300800 */
[----:B------:R-:W2:Y:S02]  /*a76d0*/  LDL.LU R179, [R1+0x1e0c] ;  /* 0x001e0c0001b37983 */ /* 0x000ea40000300800 */
[----:B------:R-:W2:Y:S01]  /*a76e0*/  LDL.LU R245, [R1+0x166c] ;  /* 0x00166c0001f57983 */ /* 0x000ea20000300800 */
[----:B---3--:R1:W-:Y:S04]  /*a76f0*/  @P6 STG.E [R168.64], R166 ;  /* 0x000000a6a8006986 */ /* 0x0083e8000c101904 */
[----:B-1----:R-:W3:Y:S01]  /*a7700*/  LDL.LU R169, [R1+0x878] ;  /* 0x0008780001a97983 */ /* 0x002ee20000300800 */
[----:B------:R-:W-:-:S04]  /*a7710*/  IMAD.WIDE R170, R0, 0x4, R6 ;  /* 0x0000000400aa7825 */ /* 0x000fc800078e0206 */
[----:B------:R-:W-:Y:S01]  /*a7720*/  IMAD.WIDE R172, R0, 0x4, R4 ;  /* 0x0000000400ac7825 */ /* 0x000fe200078e0204 */
[----:B------:R-:W-:Y:S01]  /*a7730*/  IADD3 R168, R107, 0x193, RZ ;  /* 0x000001936ba87810 */ /* 0x000fe20007ffe0ff */
[----:B--2---:R1:W-:Y:S03]  /*a7740*/  @P5 STG.E [R170.64], R167 ;  /* 0x000000a7aa005986 */ /* 0x0043e6000c101904 */
[----:B------:R2:W-:Y:S01]  /*a7750*/  @P2 STG.E [R172.64], R174 ;  /* 0x000000aeac002986 */ /* 0x0005e2000c101904 */
[----:B------:R-:W-:Y:S01]  /*a7760*/  ISETP.GE.AND P2, PT, R168, c[0x0][0x17c], PT ;  /* 0x00005f00a8007a0c */ /* 0x000fe20003f46270 */
[C---:B-1----:R-:W-:Y:S01]  /*a7770*/  IMAD.WIDE R166, R0.reuse, 0x4, R2 ;  /* 0x0000000400a67825 */ /* 0x042fe200078e0202 */
[----:B--2---:R-:W-:-:S04]  /*a7780*/  IADD3 R174, R0, c[0x0][0x198], RZ ;  /* 0x0000660000ae7a10 */ /* 0x004fc80007ffe0ff */
[C---:B------:R-:W-:Y:S01]  /*a7790*/  IADD3 R0, R174.reuse, c[0x0][0x198], RZ ;  /* 0x00006600ae007a10 */ /* 0x040fe20007ffe0ff */
[----:B------:R-:W-:-:S04]  /*a77a0*/  IMAD.WIDE R172, R174, 0x4, R164 ;  /* 0x00000004aeac7825 */ /* 0x000fc800078e02a4 */
[----:B------:R-:W-:Y:S01]  /*a77b0*/  IMAD.WIDE R170, R174, 0x4, R6 ;  /* 0x00000004aeaa7825 */ /* 0x000fe200078e0206 */
[----:B------:R-:W-:Y:S02]  /*a77c0*/  ISETP.LT.AND P5, PT, R146, c[0x0][0x178], !P3 ;  /* 0x00005e0092007a0c */ /* 0x000fe40005fa1270 */
[----:B------:R-:W-:Y:S02]  /*a77d0*/  ISETP.LT.AND P0, PT, R147, c[0x0][0x178], !P3 ;  /* 0x00005e0093007a0c */ /* 0x000fe40005f01270 */
[----:B------:R-:W-:Y:S01]  /*a77e0*/  ISETP.LT.AND P6, PT, R103, c[0x0][0x178], !P3 ;  /* 0x00005e0067007a0c */ /* 0x000fe20005fc1270 */
[----:B---3--:R1:W-:Y:S02]  /*a77f0*/  @P4 STG.E [R166.64], R169 ;  /* 0x000000a9a6004986 */ /* 0x0083e4000c101904 */
[----:B-1----:R-:W-:-:S04]  /*a7800*/  IMAD.WIDE R168, R174, 0x4, R4 ;  /* 0x00000004aea87825 */ /* 0x002fc800078e0204 */
[----:B------:R-:W-:Y:S02]  /*a7810*/  IMAD.WIDE R166, R174, 0x4, R2 ;  /* 0x00000004aea67825 */ /* 0x000fe400078e0202 */
[----:B------:R-:W2:Y:S04]  /*a7820*/  LDL.LU R174, [R1+0x1e08] ;  /* 0x001e080001ae7983 */ /* 0x000ea80000300800 */
[----:B------:R-:W-:Y:S01]  /*a7830*/  @P5 STG.E [R172.64], R251 ;  /* 0x000000fbac005986 */ /* 0x000fe2000c101904 */
[----:B------:R-:W-:Y:S02]  /*a7840*/  @P0 STG.E [R170.64], R250 ;  /* 0x000000faaa000986 */ /* 0x000fe4000c101904 */
[----:B------:R1:W-:Y:S02]  /*a7850*/  @P6 STG.E [R168.64], R176 ;  /* 0x000000b0a8006986 */ /* 0x0003e4000c101904 */
[----:B-1----:R-:W3:Y:S01]  /*a7860*/  LDL.LU R176, [R1+0xf9c] ;  /* 0x000f9c0001b07983 */ /* 0x002ee20000300800 */
[----:B------:R-:W-:-:S02]  /*a7870*/  ISETP.LT.AND P3, PT, R178, c[0x0][0x178], !P3 ;  /* 0x00005e00b2007a0c */ /* 0x000fc40005f61270 */
[----:B------:R-:W-:Y:S01]  /*a7880*/  ISETP.LT.AND P4, PT, R146, c[0x0][0x178], !P1 ;  /* 0x00005e0092007a0c */ /* 0x000fe20004f81270 */
[----:B------:R-:W-:Y:S01]  /*a7890*/  IMAD.WIDE R172, R0, 0x4, R164 ;  /* 0x0000000400ac7825 */ /* 0x000fe200078e02a4 */
[----:B------:R-:W-:Y:S02]  /*a78a0*/  ISETP.LT.AND P0, PT, R178, c[0x0][0x178], !P1 ;  /* 0x00005e00b2007a0c */ /* 0x000fe40004f01270 */
[----:B------:R-:W-:-:S07]  /*a78b0*/  ISETP.LT.AND P6, PT, R146, c[0x0][0x178], !P2 ;  /* 0x00005e0092007a0c */ /* 0x000fce00057c1270 */
[----:B----4-:R1:W-:Y:S01]  /*a78c0*/  @P3 STG.E [R166.64], R177 ;  /* 0x000000b1a6003986 */ /* 0x0103e2000c101904 */
[C---:B------:R-:W-:Y:S01]  /*a78d0*/  ISETP.LT.AND P3, PT, R147.reuse, c[0x0][0x178], !P1 ;  /* 0x00005e0093007a0c */ /* 0x040fe20004f61270 */
[C---:B------:R-:W-:Y:S01]  /*a78e0*/  IMAD.WIDE R168, R0.reuse, 0x4, R6 ;  /* 0x0000000400a87825 */ /* 0x040fe200078e0206 */
[----:B------:R-:W-:Y:S02]  /*a78f0*/  ISETP.LT.AND P5, PT, R147, c[0x0][0x178], !P2 ;  /* 0x00005e0093007a0c */ /* 0x000fe400057a1270 */
[----:B-1----:R-:W-:Y:S01]  /*a7900*/  IADD3 R166, R107, 0x194, RZ ;  /* 0x000001946ba67810 */ /* 0x002fe20007ffe0ff */
[----:B------:R-:W3:Y:S01]  /*a7910*/  LDL.LU R177, [R1+0x88c] ;  /* 0x00088c0001b17983 */ /* 0x000ee20000300800 */
[----:B------:R-:W3:Y:S02]  /*a7920*/  LDL.LU R251, [R1+0x1e18] ;  /* 0x001e180001fb7983 */ /* 0x000ee40000300800 */
[----:B------:R-:W3:Y:S02]  /*a7930*/  LDL.LU R250, [R1+0x1818] ;  /* 0x0018180001fa7983 */ /* 0x000ee40000300800 */
[----:B------:R-:W-:Y:S01]  /*a7940*/  IMAD.WIDE R170, R0, 0x4, R2 ;  /* 0x0000000400aa7825 */ /* 0x000fe200078e0202 */
[----:B--2---:R1:W-:Y:S01]  /*a7950*/  @P4 STG.E [R172.64], R174 ;  /* 0x000000aeac004986 */ /* 0x0043e2000c101904 */
[----:B------:R-:W-:-:S02]  /*a7960*/  ISETP.LT.AND P4, PT, R103, c[0x0][0x178], !P1 ;  /* 0x00005e0067007a0c */ /* 0x000fc40004f81270 */
[----:B------:R-:W-:Y:S02]  /*a7970*/  ISETP.GE.AND P1, PT, R166, c[0x0][0x17c], PT ;  /* 0x00005f00a6007a0c */ /* 0x000fe40003f26270 */
[C---:B------:R-:W-:Y:S01]  /*a7980*/  IMAD.WIDE R166, R0.reuse, 0x4, R4 ;  /* 0x0000000400a67825 */ /* 0x040fe200078e0204 */
[----:B------:R2:W-:Y:S01]  /*a7990*/  @P3 STG.E [R168.64], R175 ;  /* 0x000000afa8003986 */ /* 0x0005e2000c101904 */
[----:B-1----:R-:W-:-:S07]  /*a79a0*/  IADD3 R174, R0, c[0x0][0x198], RZ ;  /* 0x0000660000ae7a10 */ /* 0x002fce0007ffe0ff */
[----:B------:R1:W-:Y:S01]  /*a79b0*/  @P4 STG.E [R166.64], R249 ;  /* 0x000000f9a6004986 */ /* 0x0003e2000c101904 */
[----:B------:R-:W-:-:S04]  /*a79c0*/  IMAD.WIDE R172, R174, 0x4, R164 ;  /* 0x00000004aeac7825 */ /* 0x000fc800078e02a4 */
[C---:B--2---:R-:W-:Y:S01]  /*a79d0*/  IMAD.WIDE R168, R174.reuse, 0x4, R6 ;  /* 0x00000004aea87825 */ /* 0x044fe200078e0206 */
[----:B------:R2:W-:Y:S03]  /*a79e0*/  @P0 STG.E [R170.64], R248 ;  /* 0x000000f8aa000986 */ /* 0x0005e6000c101904 */
[----:B------:R2:W-:Y:S01]  /*a79f0*/  @P6 STG.E [R172.64], R179 ;  /* 0x000000b3ac006986 */ /* 0x0005e2000c101904 */
[----:B-1----:R-:W4:Y:S04]  /*a7a00*/  LDL.LU R249, [R1+0x11a8] ;  /* 0x0011a80001f97983 */ /* 0x002f280000300800 */
[----:B------:R1:W-:Y:S04]  /*a7a10*/  @P5 STG.E [R168.64], R245 ;  /* 0x000000f5a8005986 */ /* 0x0003e8000c101904 */
[----:B--2---:R-:W2:Y:S01]  /*a7a20*/  LDL.LU R248, [R1+0xdc8] ;  /* 0x000dc80001f87983 */ /* 0x004ea20000300800 */
[----:B------:R-:W2:Y:S03]  /*a7a30*/  LDL.LU R179, [R1+0x1e1c] ;  /* 0x001e1c0001b37983 */ /* 0x000ea60000300800 */
[----:B-1----:R-:W2:Y:S01]  /*a7a40*/  LDL.LU R245, [R1+0x181c] ;  /* 0x00181c0001f57983 */ /* 0x002ea20000300800 */
[----:B------:R-:W-:Y:S01]  /*a7a50*/  ISETP.LT.AND P3, PT, R103, c[0x0][0x178], !P2 ;  /* 0x00005e0067007a0c */ /* 0x000fe20005761270 */
[----:B------:R-:W-:-:S12]  /*a7a60*/  IMAD.WIDE R166, R174, 0x4, R4 ;  /* 0x00000004aea67825 */ /* 0x000fd800078e0204 */
[----:B---3--:R1:W-:Y:S04]  /*a7a70*/  @P3 STG.E [R166.64], R176 ;  /* 0x000000b0a6003986 */ /* 0x0083e8000c101904 */
[----:B-1----:R-:W3:Y:S01]  /*a7a80*/  LDL.LU R176, [R1+0x11ac] ;  /* 0x0011ac0001b07983 */ /* 0x002ee20000300800 */
[----:B------:R-:W-:Y:S02]  /*a7a90*/  ISETP.LT.AND P2, PT, R178, c[0x0][0x178], !P2 ;  /* 0x00005e00b2007a0c */ /* 0x000fe40005741270 */
[----:B------:R-:W-:Y:S02]  /*a7aa0*/  ISETP.LT.AND P5, PT, R146, c[0x0][0x178], !P1 ;  /* 0x00005e0092007a0c */ /* 0x000fe40004fa1270 */
[----:B------:R-:W-:Y:S02]  /*a7ab0*/  IADD3 R0, R174, c[0x0][0x198], RZ ;  /* 0x00006600ae007a10 */ /* 0x000fe40007ffe0ff */
[----:B------:R-:W-:-:S02]  /*a7ac0*/  IADD3 R173, R107, 0x195, RZ ;  /* 0x000001956bad7810 */ /* 0x000fc40007ffe0ff */
[----:B------:R-:W-:Y:S02]  /*a7ad0*/  ISETP.LT.AND P0, PT, R147, c[0x0][0x178], !P1 ;  /* 0x00005e0093007a0c */ /* 0x000fe40004f01270 */
[----:B------:R-:W-:Y:S01]  /*a7ae0*/  ISETP.LT.AND P4, PT, R103, c[0x0][0x178], !P1 ;  /* 0x00005e0067007a0c */ /* 0x000fe20004f81270 */
[----:B------:R-:W-:-:S04]  /*a7af0*/  IMAD.WIDE R168, R174, 0x4, R2 ;  /* 0x00000004aea87825 */ /* 0x000fc800078e0202 */
[----:B------:R-:W-:Y:S01]  /*a7b00*/  IMAD.WIDE R170, R0, 0x4, R164 ;  /* 0x0000000400aa7825 */ /* 0x000fe200078e02a4 */
[----:B------:R-:W-:Y:S02]  /*a7b10*/  ISETP.GE.AND P6, PT, R173, c[0x0][0x17c], PT ;  /* 0x00005f00ad007a0c */ /* 0x000fe40003fc6270 */
[----:B------:R-:W-:Y:S02]  /*a7b20*/  IADD3 R172, R107, 0x196, RZ ;  /* 0x000001966bac7810 */ /* 0x000fe40007ffe0ff */
[----:B------:R-:W-:Y:S01]  /*a7b30*/  ISETP.LT.AND P1, PT, R178, c[0x0][0x178], !P1 ;  /* 0x00005e00b2007a0c */ /* 0x000fe20004f21270 */
[----:B------:R-:W-:Y:S01]  /*a7b40*/  IMAD.WIDE R166, R0, 0x4, R4 ;  /* 0x0000000400a67825 */ /* 0x000fe200078e0204 */
[----:B------:R1:W-:Y:S03]  /*a7b50*/  @P2 STG.E [R168.64], R177 ;  /* 0x000000b1a8002986 */ /* 0x0003e6000c101904 */
[----:B------:R1:W-:Y:S01]  /*a7b60*/  @P5 STG.E [R170.64], R251 ;  /* 0x000000fbaa005986 */ /* 0x0003e2000c101904 */
[----:B------:R-:W-:-:S02]  /*a7b70*/  ISETP.LT.AND P2, PT, R146, c[0x0][0x178], !P6 ;  /* 0x00005e0092007a0c */ /* 0x000fc40007741270 */
[----:B------:R-:W-:Y:S02]  /*a7b80*/  ISETP.LT.AND P5, PT, R147, c[0x0][0x178], !P6 ;  /* 0x00005e0093007a0c */ /* 0x000fe400077a1270 */
[----:B------:R-:W-:Y:S01]  /*a7b90*/  ISETP.GE.AND P3, PT, R172, c[0x0][0x17c], PT ;  /* 0x00005f00ac007a0c */ /* 0x000fe20003f66270 */
[C---:B------:R-:W-:Y:S01]  /*a7ba0*/  IADD3 R172, R0.reuse, c[0x0][0x198], RZ ;  /* 0x0000660000ac7a10 */ /* 0x040fe20007ffe0ff */
[----:B------:R-:W-:Y:S01]  /*a7bb0*/  IADD3 R173, R107, 0x197, RZ ;  /* 0x000001976bad7810 */ /* 0x000fe20007ffe0ff */
[----:B-1----:R-:W-:-:S04]  /*a7bc0*/  IMAD.WIDE R168, R0, 0x4, R6 ;  /* 0x0000000400a87825 */ /* 0x002fc800078e0206 */
[C---:B------:R-:W-:Y:S01]  /*a7bd0*/  IMAD.WIDE R170, R172.reuse, 0x4, R6 ;  /* 0x00000004acaa7825 */ /* 0x040fe200078e0206 */
[----:B------:R-:W3:Y:S04]  /*a7be0*/  LDL.LU R177, [R1+0xdcc] ;  /* 0x000dcc0001b17983 */ /* 0x000ee80000300800 */
[----:B------:R1:W-:Y:S01]  /*a7bf0*/  @P0 STG.E [R168.64], R250 ;  /* 0x000000faa8000986 */ /* 0x0003e2000c101904 */
[----:B------:R-:W3:Y:S01]  /*a7c00*/  LDL.LU R174, [R1+0x11c8] ;  /* 0x0011c80001ae7983 */ /* 0x000ee20000300800 */
[----:B------:R-:W-:Y:S02]  /*a7c10*/  ISETP.GE.AND P0, PT, R173, c[0x0][0x17c], PT ;  /* 0x00005f00ad007a0c */ /* 0x000fe40003f06270 */
[----:B------:R-:W3:Y:S01]  /*a7c20*/  LDL.LU R173, [R1+0x1828] ;  /* 0x0018280001ad7983 */ /* 0x000ee20000300800 */
[----:B------:R-:W3:Y:S02]  /*a7c30*/  LDL.LU R175, [R1+0xdd8] ;  /* 0x000dd80001af7983 */ /* 0x000ee40000300800 */
[----:B-1----:R-:W-:Y:S01]  /*a7c40*/  IMAD.WIDE R168, R172, 0x4, R164 ;  /* 0x00000004aca87825 */ /* 0x002fe200078e02a4 */
[----:B----4-:R1:W-:Y:S03]  /*a7c50*/  @P4 STG.E [R166.64], R249 ;  /* 0x000000f9a6004986 */ /* 0x0103e6000c101904 */
[----:B-1----:R-:W-:Y:S01]  /*a7c60*/  IMAD.WIDE R166, R0, 0x4, R2 ;  /* 0x0000000400a67825 */ /* 0x002fe200078e0202 */
[----:B------:R-:W-:-:S04]  /*a7c70*/  IADD3 R0, R172, c[0x0][0x198], RZ ;  /* 0x00006600ac007a10 */ /* 0x000fc80007ffe0ff */
[----:B--2---:R1:W-:Y:S01]  /*a7c80*/  @P1 STG.E [R166.64], R248 ;  /* 0x000000f8a6001986 */ /* 0x0043e2000c101904 */
[----:B------:R2:W-:Y:S02]  /*a7c90*/  @P2 STG.E [R168.64], R179 ;  /* 0x000000b3a8002986 */ /* 0x0005e4000c101904 */
[----:B------:R4:W-:Y:S02]  /*a7ca0*/  @P5 STG.E [R170.64], R245 ;  /* 0x000000f5aa005986 */ /* 0x0009e4000c101904 */
[C---:B-1----:R-:W-:Y:S01]  /*a7cb0*/  IMAD.WIDE R166, R172.reuse, 0x4, R4 ;  /* 0x00000004aca67825 */ /* 0x042fe200078e0204 */
[----:B--2---:R-:W2:Y:S03]  /*a7cc0*/  LDL.LU R179, [R1+0x1e2c] ;  /* 0x001e2c0001b37983 */ /* 0x004ea60000300800 */
[----:B----4-:R-:W4:Y:S02]  /*a7cd0*/  LDL.LU R245, [R1+0x182c] ;  /* 0x00182c0001f57983 */ /* 0x010f240000300800 */
[----:B------:R-:W-:-:S02]  /*a7ce0*/  IMAD.WIDE R168, R172, 0x4, R2 ;  /* 0x00000004aca87825 */ /* 0x000fc400078e0202 */
[----:B------:R-:W2:Y:S01]  /*a7cf0*/  LDL.LU R172, [R1+0x1e28] ;  /* 0x001e280001ac7983 */ /* 0x000ea20000300800 */
[----:B------:R-:W-:Y:S01]  /*a7d00*/  ISETP.LT.AND P4, PT, R103, c[0x0][0x178], !P6 ;  /* 0x00005e0067007a0c */ /* 0x000fe20007781270 */
[----:B------:R-:W4:-:S12]  /*a7d10*/  LDL.LU R248, [R1+0x11cc] ;  /* 0x0011cc0001f87983 */ /* 0x000f180000300800 */
[----:B---3--:R1:W-:Y:S04]  /*a7d20*/  @P4 STG.E [R166.64], R176 ;  /* 0x000000b0a6004986 */ /* 0x0083e8000c101904 */
[----:B-1----:R-:W3:Y:S01]  /*a7d30*/  LDL.LU R176, [R1+0xddc] ;  /* 0x000ddc0001b07983 */ /* 0x002ee20000300800 */
[----:B------:R-:W-:Y:S02]  /*a7d40*/  ISETP.LT.AND P6, PT, R178, c[0x0][0x178], !P6 ;  /* 0x00005e00b2007a0c */ /* 0x000fe400077c1270 */
[----:B------:R-:W-:Y:S02]  /*a7d50*/  ISETP.LT.AND P5, PT, R146, c[0x0][0x178], !P3 ;  /* 0x00005e0092007a0c */ /* 0x000fe40005fa1270 */
[----:B------:R-:W-:Y:S02]  /*a7d60*/  IADD3 R170, R107, 0x198, RZ ;  /* 0x000001986baa7810 */ /* 0x000fe40007ffe0ff */
[----:B------:R-:W-:-:S02]  /*a7d70*/  ISETP.LT.AND P1, PT, R147, c[0x0][0x178], !P3 ;  /* 0x00005e0093007a0c */ /* 0x000fc40005f21270 */
[----:B------:R-:W-:Y:S01]  /*a7d80*/  ISETP.LT.AND P2, PT, R103, c[0x0][0x178], !P3 ;  /* 0x00005e0067007a0c */ /* 0x000fe20005f41270 */
[----:B------:R-:W-:Y:S01]  /*a7d90*/  IMAD.WIDE R166, R0, 0x4, R6 ;  /* 0x0000000400a67825 */ /* 0x000fe200078e0206 */
[----:B------:R-:W-:-:S03]  /*a7da0*/  ISETP.GE.AND P4, PT, R170, c[0x0][0x17c], PT ;  /* 0x00005f00aa007a0c */ /* 0x000fc60003f86270 */
[----:B------:R-:W-:Y:S01]  /*a7db0*/  IMAD.WIDE R170, R0, 0x4, R164 ;  /* 0x0000000400aa7825 */ /* 0x000fe200078e02a4 */
[----:B------:R-:W-:Y:S01]  /*a7dc0*/  ISETP.LT.AND P3, PT, R178, c[0x0][0x178], !P3 ;  /* 0x00005e00b2007a0c */ /* 0x000fe20005f61270 */
[----:B------:R-:W3:Y:S02]  /*a7dd0*/  LDL.LU R251, [R1+0x1e38] ;  /* 0x001e380001fb7983 */ /* 0x000ee40000300800 */
[----:B------:R-:W3:Y:S02]  /*a7de0*/  LDL.LU R250, [R1+0x19e8] ;  /* 0x0019e80001fa7983 */ /* 0x000ee40000300800 */
[----:B------:R-:W3:Y:S01]  /*a7df0*/  LDL.LU R249, [R1+0x1388] ;  /* 0x0013880001f97983 */ /* 0x000ee20000300800 */
[----:B------:R1:W-:Y:S01]  /*a7e00*/  @P6 STG.E [R168.64], R177 ;  /* 0x000000b1a8006986 */ /* 0x0003e2000c101904 */
[----:B------:R-:W-:Y:S01]  /*a7e10*/  ISETP.LT.AND P6, PT, R146, c[0x0][0x178], !P0 ;  /* 0x00005e0092007a0c */ /* 0x000fe200047c1270 */
[C---:B-1----:R-:W-:Y:S02]  /*a7e20*/  IMAD.WIDE R168, R0.reuse, 0x4, R4 ;  /* 0x0000000400a87825 */ /* 0x042fe400078e0204 */
[----:B------:R-:W3:Y:S04]  /*a7e30*/  LDL.LU R177, [R1+0x11b8] ;  /* 0x0011b80001b17983 */ /* 0x000ee80000300800 */
[----:B--2---:R1:W-:Y:S01]  /*a7e40*/  @P5 STG.E [R170.64], R172 ;  /* 0x000000acaa005986 */ /* 0x0043e2000c101904 */
[----:B------:R-:W-:Y:S01]  /*a7e50*/  ISETP.LT.AND P5, PT, R147, c[0x0][0x178], !P0 ;  /* 0x00005e0093007a0c */ /* 0x000fe200047a1270 */
[----:B------:R2:W-:Y:S01]  /*a7e60*/  @P1 STG.E [R166.64], R173 ;  /* 0x000000ada6001986 */ /* 0x0005e2000c101904 */
[----:B------:R-:W-:Y:S01]  /*a7e70*/  ISETP.LT.AND P1, PT, R103, c[0x0][0x178], !P0 ;  /* 0x00005e0067007a0c */ /* 0x000fe20004721270 */
[----:B------:R4:W-:Y:S01]  /*a7e80*/  @P2 STG.E [R168.64], R174 ;  /* 0x000000aea8002986 */ /* 0x0009e2000c101904 */
[C---:B-1----:R-:W-:Y:S01]  /*a7e90*/  IADD3 R172, R0.reuse, c[0x0][0x198], RZ ;  /* 0x0000660000ac7a10 */ /* 0x042fe20007ffe0ff */
[----:B--2---:R-:W-:-:S04]  /*a7ea0*/  IMAD.WIDE R166, R0, 0x4, R2 ;  /* 0x0000000400a67825 */ /* 0x004fc800078e0202 */
[----:B----4-:R-:W-:-:S04]  /*a7eb0*/  IMAD.WIDE R168, R172, 0x4, R164 ;  /* 0x00000004aca87825 */ /* 0x010fc800078e02a4 */
[----:B------:R-:W-:Y:S01]  /*a7ec0*/  IMAD.WIDE R170, R172, 0x4, R6 ;  /* 0x00000004acaa7825 */ /* 0x000fe200078e0206 */
[----:B------:R-:W-:Y:S01]  /*a7ed0*/  ISETP.LT.AND P0, PT, R178, c[0x0][0x178], !P0 ;  /* 0x00005e00b2007a0c */ /* 0x000fe20004701270 */
[----:B------:R-:W-:Y:S02]  /*a7ee0*/  @P3 STG.E [R166.64], R175 ;  /* 0x000000afa6003986 */ /* 0x000fe4000c101904 */
[----:B------:R1:W-:Y:S02]  /*a7ef0*/  @P6 STG.E [R168.64], R179 ;  /* 0x000000b3a8006986 */ /* 0x0003e4000c101904 */
[----:B------:R2:W-:Y:S01]  /*a7f00*/  @P5 STG.E [R170.64], R245 ;  /* 0x000000f5aa005986 */ /* 0x0005e2000c101904 */
[----:B-1----:R-:W4:Y:S01]  /*a7f10*/  LDL.LU R179, [R1+0x1e3c] ;  /* 0x001e3c0001b37983 */ /* 0x002f220000300800 */
[----:B------:R-:W-:-:S04]  /*a7f20*/  IMAD.WIDE R168, R172, 0x4, R4 ;  /* 0x00000004aca87825 */ /* 0x000fc800078e0204 */
[----:B--2---:R-:W2:Y:S02]  /*a7f30*/  LDL.LU R245, [R1+0x19ec] ;  /* 0x0019ec0001f57983 */ /* 0x004ea40000300800 */
[----:B------:R-:W-:Y:S01]  /*a7f40*/  IMAD.WIDE R166, R172, 0x4, R2 ;  /* 0x00000004aca67825 */ /* 0x000fe200078e0202 */
[----:B------:R1:W-:Y:S04]  /*a7f50*/  @P1 STG.E [R168.64], R248 ;  /* 0x000000f8a8001986 */ /* 0x0003e8000c101904 */
[----:B---3--:R3:W-:Y:S04]  /*a7f60*/  @P0 STG.E [R166.64], R176 ;  /* 0x000000b0a6000986 */ /* 0x0087e8000c101904 */
[----:B-1----:R-:W2:Y:S04]  /*a7f70*/  LDL.LU R248, [R1+0x138c] ;  /* 0x00138c0001f87983 */ /* 0x002ea80000300800 */
[----:B---3--:R-:W3:Y:S01]  /*a7f80*/  LDL.LU R176, [R1+0x11bc] ;  /* 0x0011bc0001b07983 */ /* 0x008ee20000300800 */
[----:B------:R-:W-:-:S02]  /*a7f90*/  ISETP.LT.AND P6, PT, R146, c[0x0][0x178], !P4 ;  /* 0x00005e0092007a0c */ /* 0x000fc400067c1270 */
[----:B------:R-:W-:Y:S02]  /*a7fa0*/  ISETP.LT.AND P3, PT, R147, c[0x0][0x178], !P4 ;  /* 0x00005e0093007a0c */ /* 0x000fe40006761270 */
[----:B------:R-:W-:Y:S02]  /*a7fb0*/  IADD3 R0, R172, c[0x0][0x198], RZ ;  /* 0x00006600ac007a10 */ /* 0x000fe40007ffe0ff */
[----:B------:R-:W-:Y:S02]  /*a7fc0*/  IADD3 R173, R107, 0x199, RZ ;  /* 0x000001996bad7810 */ /* 0x000fe40007ffe0ff */
[----:B------:R-:W-:Y:S01]  /*a7fd0*/  ISETP.LT.AND P5, PT, R103, c[0x0][0x178], !P4 ;  /* 0x00005e0067007a0c */ /* 0x000fe200067a1270 */
[----:B------:R-:W3:Y:S01]  /*a7fe0*/  LDL.LU R174, [R1+0x1bb8] ;  /* 0x001bb80001ae7983 */ /* 0x000ee20000300800 */
[----:B------:R-:W-:Y:S01]  /*a7ff0*/  ISETP.GE.AND P2, PT, R173, c[0x0][0x17c], PT ;  /* 0x00005f00ad007a0c */ /* 0x000fe20003f46270 */
[----:B------:R-:W-:-:S04]  /*a8000*/  IMAD.WIDE R170, R0, 0x4, R164 ;  /* 0x0000000400aa7825 */ /* 0x000fc800078e02a4 */
[----:B------:R-:W-:Y:S01]  /*a8010*/  IMAD.WIDE R168, R0, 0x4, R6 ;  /* 0x0000000400a87825 */ /* 0x000fe200078e0206 */
[----:B------:R-:W-:Y:S02]  /*a8020*/  ISETP.LT.AND P4, PT, R178, c[0x0][0x178], !P4 ;  /* 0x00005e00b2007a0c */ /* 0x000fe40006781270 */
[----:B------:R-:W-:Y:S01]  /*a8030*/  ISETP.LT.AND P0, PT, R146, c[0x0][0x178], !P2 ;  /* 0x00005e0092007a0c */ /* 0x000fe20005701270 */
[C---:B------:R-:W-:Y:S01]  /*a8040*/  IMAD.WIDE R166, R0.reuse, 0x4, R4 ;  /* 0x0000000400a67825 */ /* 0x040fe200078e0204 */
[----:B------:R1:W-:Y:S03]  /*a8050*/  @P6 STG.E [R170.64], R251 ;  /* 0x000000fbaa006986 */ /* 0x0003e6000c101904 */
[----:B------:R1:W-:Y:S01]  /*a8060*/  @P3 STG.E [R168.64], R250 ;  /* 0x000000faa8003986 */ /* 0x0003e2000c101904 */
[----:B------:R-:W-:Y:S02]  /*a8070*/  IADD3 R172, R0, c[0x0][0x198], RZ ;  /* 0x0000660000ac7a10 */ /* 0x000fe40007ffe0ff */
[----:B------:R-:W-:-:S02]  /*a8080*/  ISETP.LT.AND P3, PT, R147, c[0x0][0x178], !P2 ;  /* 0x00005e0093007a0c */ /* 0x000fc40005761270 */
[----:B------:R-:W-:Y:S01]  /*a8090*/  ISETP.LT.AND P6, PT, R103, c[0x0][0x178], !P2 ;  /* 0x00005e0067007a0c */ /* 0x000fe200057c1270 */
[----:B------:R1:W-:Y:S01]  /*a80a0*/  @P5 STG.E [R166.64], R249 ;  /* 0x000000f9a6005986 */ /* 0x0003e2000c101904 */
[----:B------:R-:W-:Y:S01]  /*a80b0*/  ISETP.LT.AND P2, PT, R178, c[0x0][0x178], !P2 ;  /* 0x00005e00b2007a0c */ /* 0x000fe20005741270 */
[----:B-1----:R-:W-:-:S04]  /*a80c0*/  IMAD.WIDE R170, R0, 0x4, R2 ;  /* 0x0000000400aa7825 */ /* 0x002fc800078e0202 */
[----:B------:R-:W-:-:S04]  /*a80d0*/  IMAD.WIDE R168, R172, 0x4, R6 ;  /* 0x00000004aca87825 */ /* 0x000fc800078e0206 */
[C---:B------:R-:W-:Y:S01]  /*a80e0*/  IMAD.WIDE R166, R172.reuse, 0x4, R164 ;  /* 0x00000004aca67825 */ /* 0x040fe200078e02a4 */
[----:B------:R-:W-:Y:S04]  /*a80f0*/  @P4 STG.E [R170.64], R177 ;  /* 0x000000b1aa004986 */ /* 0x000fe8000c101904 */
[----:B----4-:R1:W-:Y:S01]  /*a8100*/  @P0 STG.E [R166.64], R179 ;  /* 0x000000b3a6000986 */ /* 0x0103e2000c101904 */
[----:B--2---:R2:W-:Y:S02]  /*a8110*/  @P3 STG.E [R168.64], R245 ;  /* 0x000000f5a8003986 */ /* 0x0045e4000c101904 */
[C---:B-1----:R-:W-:Y:S01]  /*a8120*/  IMAD.WIDE R166, R172.reuse, 0x4, R4 ;  /* 0x00000004aca67825 */ /* 0x042fe200078e0204 */
[----:B--2---:R-:W2:Y:S03]  /*a8130*/  LDL.LU R245, [R1+0x11e8] ;  /* 0x0011e80001f57983 */ /* 0x004ea60000300800 */
[----:B------:R-:W4:Y:S02]  /*a8140*/  LDL.LU R177, [R1+0x1bbc] ;  /* 0x001bbc0001b17983 */ /* 0x000f240000300800 */
[----:B------:R-:W2:Y:S02]  /*a8150*/  LDL.LU R179, [R1+0x14fc] ;  /* 0x0014fc0001b37983 */ /* 0x000ea40000300800 */
[----:B------:R-:W-:Y:S01]  /*a8160*/  IMAD.WIDE R168, R172, 0x4, R2 ;  /* 0x00000004aca87825 */ /* 0x000fe200078e0202 */
[----:B------:R1:W-:Y:S04]  /*a8170*/  @P6 STG.E [R166.64], R248 ;  /* 0x000000f8a6006986 */ /* 0x0003e8000c101904 */
[----:B---3--:R3:W-:Y:S04]  /*a8180*/  @P2 STG.E [R168.64], R176 ;  /* 0x000000b0a8002986 */ /* 0x0087e8000c101904 */
[----:B-1----:R-:W2:Y:S04]  /*a8190*/  LDL.LU R167, [R1+0x1e58] ;  /* 0x001e580001a77983 */ /* 0x002ea80000300800 */
[----:B---3--:R-:W3:Y:S01]  /*a81a0*/  LDL.LU R169, [R1+0x14f8] ;  /* 0x0014f80001a97983 */ /* 0x008ee20000300800 */
[----:B------:R-:W-:-:S02]  /*a81b0*/  IADD3 R173, R107, 0x19a, RZ ;  /* 0x0000019a6bad7810 */ /* 0x000fc40007ffe0ff */
[----:B------:R-:W-:Y:S02]  /*a81c0*/  IADD3 R170, R107, 0x19b, RZ ;  /* 0x0000019b6baa7810 */ /* 0x000fe40007ffe0ff */
[----:B------:R-:W-:Y:S01]  /*a81d0*/  IADD3 R0, R172, c[0x0][0x198], RZ ;  /* 0x00006600ac007a10 */ /* 0x000fe20007ffe0ff */
[----:B------:R-:W3:Y:S01]  /*a81e0*/  LDL.LU R176, [R1+0x11ec] ;  /* 0x0011ec0001b07983 */ /* 0x000ee20000300800 */
[----:B------:R-:W-:Y:S02]  /*a81f0*/  ISETP.GE.AND P1, PT, R173, c[0x0][0x17c], PT ;  /* 0x00005f00ad007a0c */ /* 0x000fe40003f26270 */
[----:B------:R-:W-:Y:S01]  /*a8200*/  ISETP.GE.AND P0, PT, R170, c[0x0][0x17c], PT ;  /* 0x00005f00aa007a0c */ /* 0x000fe20003f06270 */
[----:B------:R-:W3:Y:S01]  /*a8210*/  LDL.LU R175, [R1+0x1e78] ;  /* 0x001e780001af7983 */ /* 0x000ee20000300800 */
[----:B------:R-:W-:Y:S02]  /*a8220*/  ISETP.LT.AND P4, PT, R146, c[0x0][0x178], !P1 ;  /* 0x00005e0092007a0c */ /* 0x000fe40004f81270 */
[----:B------:R-:W-:-:S02]  /*a8230*/  ISETP.LT.AND P5, PT, R147, c[0x0][0x178], !P1 ;  /* 0x00005e0093007a0c */ /* 0x000fc40004fa1270 */
[----:B------:R-:W-:Y:S01]  /*a8240*/  ISETP.LT.AND P3, PT, R103, c[0x0][0x178], !P1 ;  /* 0x00005e0067007a0c */ /* 0x000fe20004f61270 */
[----:B------:R-:W-:-:S04]  /*a8250*/  IMAD.WIDE R170, R0, 0x4, R164 ;  /* 0x0000000400aa7825 */ /* 0x000fc800078e02a4 */
[C---:B------:R-:W-:Y:S01]  /*a8260*/  IMAD.WIDE R172, R0.reuse, 0x4, R6 ;  /* 0x0000000400ac7825 */ /* 0x040fe200078e0206 */
[----:B------:R-:W3:Y:S03]  /*a8270*/  LDL.LU R251, [R1+0x1e48] ;  /* 0x001e480001fb7983 */ /* 0x000ee60000300800 */
[----:B------:R-:W3:Y:S02]  /*a8280*/  LDL.LU R250, [R1+0x19f8] ;  /* 0x0019f80001fa7983 */ /* 0x000ee40000300800 */
[----:B------:R-:W3:Y:S02]  /*a8290*/  LDL.LU R249, [R1+0x1398] ;  /* 0x0013980001f97983 */ /* 0x000ee40000300800 */
[----:B------:R-:W4:Y:S01]  /*a82a0*/  LDL.LU R248, [R1+0x1e7c] ;  /* 0x001e7c0001f87983 */ /* 0x000f220000300800 */
[----:B--2---:R1:W-:Y:S01]  /*a82b0*/  @P4 STG.E [R170.64], R167 ;  /* 0x000000a7aa004986 */ /* 0x0043e2000c101904 */
[----:B------:R2:W-:Y:S02]  /*a82c0*/  @P5 STG.E [R172.64], R174 ;  /* 0x000000aeac005986 */ /* 0x0005e4000c101904 */
[C---:B-1----:R-:W-:Y:S01]  /*a82d0*/  IMAD.WIDE R166, R0.reuse, 0x4, R4 ;  /* 0x0000000400a67825 */ /* 0x042fe200078e0204 */
[----:B--2---:R-:W-:-:S04]  /*a82e0*/  IADD3 R174, R0, c[0x0][0x198], RZ ;  /* 0x0000660000ae7a10 */ /* 0x004fc80007ffe0ff */
[----:B---3--:R1:W-:Y:S02]  /*a82f0*/  @P3 STG.E [R166.64], R169 ;  /* 0x000000a9a6003986 */ /* 0x0083e4000c101904 */
[----:B-1----:R-:W-:Y:S02]  /*a8300*/  IMAD.WIDE R166, R0, 0x4, R2 ;  /* 0x0000000400a67825 */ /* 0x002fe400078e0202 */
[----:B------:R-:W2:Y:S01]  /*a8310*/  LDL.LU R0, [R1+0x1e5c] ;  /* 0x001e5c0001007983 */ /* 0x000ea20000300800 */
[----:B------:R-:W-:Y:S02]  /*a8320*/  ISETP.LT.AND P2, PT, R178, c[0x0][0x178], !P1 ;  /* 0x00005e00b2007a0c */ /* 0x000fe40004f41270 */
[----:B------:R-:W-:Y:S02]  /*a8330*/  ISETP.LT.AND P4, PT, R146, c[0x0][0x178], !P0 ;  /* 0x00005e0092007a0c */ /* 0x000fe40004781270 */
[----:B------:R-:W-:Y:S02]  /*a8340*/  ISETP.LT.AND P5, PT, R147, c[0x0][0x178], !P0 ;  /* 0x00005e0093007a0c */ /* 0x000fe400047a1270 */
[----:B------:R-:W-:-:S02]  /*a8350*/  IADD3 R168, R107, 0x19c, RZ ;  /* 0x0000019c6ba87810 */ /* 0x000fc40007ffe0ff */
[----:B------:R-:W-:Y:S02]  /*a8360*/  ISETP.LT.AND P6, PT, R103, c[0x0][0x178], !P0 ;  /* 0x00005e0067007a0c */ /* 0x000fe400047c1270 */
[----:B------:R-:W-:Y:S01]  /*a8370*/  IADD3 R170, R107, 0x19d, RZ ;  /* 0x0000019d6baa7810 */ /* 0x000fe20007ffe0ff */
[----:B------:R-:W-:Y:S01]  /*a8380*/  ISETP.LT.AND P0, PT, R178, c[0x0][0x178], !P0 ;  /* 0x00005e00b2007a0c */ /* 0x000fe20004701270 */
[----:B------:R-:W-:Y:S01]  /*a8390*/  ISETP.GE.AND P1, PT, R168, c[0x0][0x17c], PT ;  /* 0x00005f00a8007a0c */ /* 0x000fe20003f26270 */
[----:B------:R-:W-:Y:S01]  /*a83a0*/  IMAD.WIDE R168, R174, 0x4, R164 ;  /* 0x00000004aea87825 */ /* 0x000fe200078e02a4 */
[----:B------:R-:W-:-:S03]  /*a83b0*/  ISETP.GE.AND P3, PT, R170, c[0x0][0x17c], PT ;  /* 0x00005f00aa007a0c */ /* 0x000fc60003f66270 */
[----:B------:R-:W-:-:S04]  /*a83c0*/  IMAD.WIDE R170, R174, 0x4, R6 ;  /* 0x00000004aeaa7825 */ /* 0x000fc800078e0206 */
[C---:B------:R-:W-:Y:S01]  /*a83d0*/  IMAD.WIDE R172, R174.reuse, 0x4, R4 ;  /* 0x00000004aeac7825 */ /* 0x040fe200078e0204 */
[----:B------:R1:W-:Y:S04]  /*a83e0*/  @P2 STG.E [R166.64], R245 ;  /* 0x000000f5a6002986 */ /* 0x0003e8000c101904 */
[----:B-1----:R-:W3:Y:S01]  /*a83f0*/  LDL.LU R245, [R1+0x3a14] ;  /* 0x003a140001f57983 */ /* 0x002ee20000300800 */
[----:B------:R-:W-:-:S03]  /*a8400*/  IMAD.WIDE R166, R174, 0x4, R2 ;  /* 0x00000004aea67825 */ /* 0x000fc600078e0202 */
[----:B--2---:R-:W-:Y:S01]  /*a8410*/  @P4 STG.E [R168.64], R0 ;  /* 0x00000000a8004986 */ /* 0x004fe2000c101904 */
[----:B----4-:R1:W-:Y:S02]  /*a8420*/  @P5 STG.E [R170.64], R177 ;  /* 0x000000b1aa005986 */ /* 0x0103e4000c101904 */
[----:B------:R2:W-:Y:S02]  /*a8430*/  @P6 STG.E [R172.64], R179 ;  /* 0x000000b3ac006986 */ /* 0x0005e4000c101904 */
[----:B------:R4:W-:Y:S01]  /*a8440*/  @P0 STG.E [R166.64], R176 ;  /* 0x000000b0a6000986 */ /* 0x0009e2000c101904 */
[----:B-1----:R-:W3:Y:S01]  /*a8450*/  LDL.LU R177, [R1+0x1e4c] ;  /* 0x001e4c0001b17983 */ /* 0x002ee20000300800 */
[----:B--2---:R-:W2:Y:S02]  /*a8460*/  LDL.LU R179, [R1+0x19fc] ;  /* 0x0019fc0001b37983 */ /* 0x004ea40000300800 */
[----:B----4-:R-:W4:Y:S01]  /*a8470*/  LDL.LU R176, [R1+0x139c] ;  /* 0x00139c0001b07983 */ /* 0x010f220000300800 */
[----:B------:R-:W-:-:S02]  /*a8480*/  ISETP.LT.AND P4, PT, R146, c[0x0][0x178], !P1 ;  /* 0x00005e0092007a0c */ /* 0x000fc40004f81270 */
[----:B------:R-:W-:Y:S02]  /*a8490*/  ISETP.LT.AND P6, PT, R147, c[0x0][0x178], !P1 ;  /* 0x00005e0093007a0c */ /* 0x000fe40004fc1270 */
[----:B------:R-:W-:Y:S02]  /*a84a0*/  IADD3 R172, R174, c[0x0][0x198], RZ ;  /* 0x00006600aeac7a10 */ /* 0x000fe40007ffe0ff */
[----:B------:R-:W-:Y:S02]  /*a84b0*/  ISETP.LT.AND P2, PT, R103, c[0x0][0x178], !P1 ;  /* 0x00005e0067007a0c */ /* 0x000fe40004f41270 */
[----:B------:R-:W-:Y:S02]  /*a84c0*/  IADD3 R0, R107, 0x19e, RZ ;  /* 0x0000019e6b007810 */ /* 0x000fe40007ffe0ff */
[----:B------:R-:W-:Y:S01]  /*a84d0*/  ISETP.LT.AND P5, PT, R146, c[0x0][0x178], !P3 ;  /* 0x00005e0092007a0c */ /* 0x000fe20005fa1270 */
[----:B------:R-:W4:Y:S01]  /*a84e0*/  LDL.LU R174, [R1+0x1508] ;  /* 0x0015080001ae7983 */ /* 0x000f220000300800 */
[----:B------:R-:W-:-:S04]  /*a84f0*/  IMAD.WIDE R168, R172, 0x4, R164 ;  /* 0x00000004aca87825 */ /* 0x000fc800078e02a4 */
[----:B------:R-:W-:Y:S01]  /*a8500*/  IMAD.WIDE R170, R172, 0x4, R6 ;  /* 0x00000004acaa7825 */ /* 0x000fe200078e0206 */
[----:B------:R-:W-:Y:S02]  /*a8510*/  ISETP.LT.AND P1, PT, R178, c[0x0][0x178], !P1 ;  /* 0x00005e00b2007a0c */ /* 0x000fe40004f21270 */
[----:B------:R-:W-:Y:S01]  /*a8520*/  ISETP.GE.AND P0, PT, R0, c[0x0][0x17c], PT ;  /* 0x00005f0000007a0c */ /* 0x000fe20003f06270 */
[----:B------:R1:W-:Y:S01]  /*a8530*/  @P4 STG.E [R168.64], R175 ;  /* 0x000000afa8004986 */ /* 0x0003e2000c101904 */
[----:B------:R1:W-:Y:S01]  /*a8540*/  @P6 STG.E [R170.64], R251 ;  /* 0x000000fbaa006986 */ /* 0x0003e2000c101904 */
[----:B------:R-:W-:Y:S02]  /*a8550*/  ISETP.LT.AND P6, PT, R147, c[0x0][0x178], !P3 ;  /* 0x00005e0093007a0c */ /* 0x000fe40005fc1270 */
[C---:B------:R-:W-:Y:S01]  /*a8560*/  IADD3 R0, R172.reuse, c[0x0][0x198], RZ ;  /* 0x00006600ac007a10 */ /* 0x040fe20007ffe0ff */
[----:B------:R-:W-:Y:S01]  /*a8570*/  IMAD.WIDE R166, R172, 0x4, R4 ;  /* 0x00000004aca67825 */ /* 0x000fe200078e0204 */
[----:B------:R-:W-:-:S03]  /*a8580*/  ISETP.LT.AND P4, PT, R103, c[0x0][0x178], !P3 ;  /* 0x00005e0067007a0c */ /* 0x000fc60005f81270 */
[----:B------:R-:W-:Y:S01]  /*a8590*/  ISETP.LT.AND P3, PT, R178, c[0x0][0x178], !P3 ;  /* 0x00005e00b2007a0c */ /* 0x000fe20005f61270 */
[----:B------:R1:W-:Y:S01]  /*a85a0*/  @P2 STG.E [R166.64], R250 ;  /* 0x000000faa6002986 */ /* 0x0003e2000c101904 */
[----:B------:R-:W-:-:S03]  /*a85b0*/  IADD3 R173, R107, 0x1a0, RZ ;  /* 0x000001a06bad7810 */ /* 0x000fc60007ffe0ff */
[----:B-1----:R-:W4:Y:S01]  /*a85c0*/  LDL.LU R175, [R1+0x1e8c] ;  /* 0x001e8c0001af7983 */ /* 0x002f220000300800 */
[----:B------:R-:W-:-:S04]  /*a85d0*/  IMAD.WIDE R168, R172, 0x4, R2 ;  /* 0x00000004aca87825 */ /* 0x000fc800078e0202 */
[----:B------:R-:W-:-:S04]  /*a85e0*/  IMAD.WIDE R170, R0, 0x4, R164 ;  /* 0x0000000400aa7825 */ /* 0x000fc800078e02a4 */
[----:B------:R-:W4:Y:S01]  /*a85f0*/  LDL.LU R251, [R1+0x1e6c] ;  /* 0x001e6c0001fb7983 */ /* 0x000f220000300800 */
[----:B------:R1:W-:Y:S01]  /*a8600*/  @P1 STG.E [R168.64], R249 ;  /* 0x000000f9a8001986 */ /* 0x0003e2000c101904 */
[----:B------:R-:W-:-:S03]  /*a8610*/  IMAD.WIDE R166, R0, 0x4, R6 ;  /* 0x0000000400a67825 */ /* 0x000fc600078e0206 */
[----:B------:R-:W-:Y:S01]  /*a8620*/  @P5 STG.E [R170.64], R248 ;  /* 0x000000f8aa005986 */ /* 0x000fe2000c101904 */
[C---:B------:R-:W-:Y:S01]  /*a8630*/  IADD3 R172, R0.reuse, c[0x0][0x198], RZ ;  /* 0x0000660000ac7a10 */ /* 0x040fe20007ffe0ff */
[C---:B-1----:R-:W-:Y:S02]  /*a8640*/  IMAD.WIDE R168, R0.reuse, 0x4, R4 ;  /* 0x0000000400a87825 */ /* 0x042fe400078e0204 */
[----:B---3--:R1:W-:Y:S03]  /*a8650*/  @P6 STG.E [R166.64], R177 ;  /* 0x000000b1a6006986 */ /* 0x0083e6000c101904 */
[----:B--2---:R2:W-:Y:S01]  /*a8660*/  @P4 STG.E [R168.64], R179 ;  /* 0x000000b3a8004986 */ /* 0x0045e2000c101904 */
[----:B------:R-:W-:Y:S01]  /*a8670*/  ISETP.GE.AND P4, PT, R173, c[0x0][0x17c], PT ;  /* 0x00005f00ad007a0c */ /* 0x000fe20003f86270 */
[----:B-1----:R-:W-:Y:S01]  /*a8680*/  IMAD.WIDE R166, R0, 0x4, R2 ;  /* 0x0000000400a67825 */ /* 0x002fe200078e0202 */
[----:B------:R-:W3:Y:S03]  /*a8690*/  LDL.LU R177, [R1+0x1bdc] ;  /* 0x001bdc0001b17983 */ /* 0x000ee60000300800 */
[----:B--2---:R-:W2:Y:S02]  /*a86a0*/  LDL.LU R179, [R1+0x150c] ;  /* 0x00150c0001b37983 */ /* 0x004ea40000300800 */
[----:B------:R-:W2:Y:S02]  /*a86b0*/  LDL.LU R0, [R1+0x1e68] ;  /* 0x001e680001007983 */ /* 0x000ea40000300800 */
[----:B------:R-:W2:Y:S01]  /*a86c0*/  LDL.LU R173, [R1+0x1bd8] ;  /* 0x001bd80001ad7983 */ /* 0x000ea20000300800 */
[----:B----4-:R1:W-:Y:S04]  /*a86d0*/  @P3 STG.E [R166.64], R176 ;  /* 0x000000b0a6003986 */ /* 0x0103e8000c101904 */
[----:B-1----:R-:W4:Y:S01]  /*a86e0*/  LDL.LU R167, [R1+0x1e88] ;  /* 0x001e880001a77983 */ /* 0x002f220000300800 */
[----:B------:R-:W-:-:S02]  /*a86f0*/  ISETP.LT.AND P2, PT, R146, c[0x0][0x178], !P0 ;  /* 0x00005e0092007a0c */ /* 0x000fc40004741270 */
[----:B------:R-:W-:Y:S02]  /*a8700*/  ISETP.LT.AND P5, PT, R147, c[0x0][0x178], !P0 ;  /* 0x00005e0093007a0c */ /* 0x000fe400047a1270 */
[----:B------:R-:W-:Y:S01]  /*a8710*/  IADD3 R170, R107, 0x19f, RZ ;  /* 0x0000019f6baa7810 */ /* 0x000fe20007ffe0ff */
[----:B------:R-:W-:Y:S01]  /*a8720*/  IMAD.WIDE R168, R172, 0x4, R164 ;  /* 0x00000004aca87825 */ /* 0x000fe200078e02a4 */
[----:B------:R-:W-:Y:S01]  /*a8730*/  ISETP.LT.AND P6, PT, R103, c[0x0][0x178], !P0 ;  /* 0x00005e0067007a0c */ /* 0x000fe200047c1270 */
[----:B------:R-:W3:Y:S01]  /*a8740*/  LDL.LU R250, [R1+0x1dd0] ;  /* 0x001dd00001fa7983 */ /* 0x000ee20000300800 */
[----:B------:R-:W-:Y:S01]  /*a8750*/  ISETP.GE.AND P1, PT, R170, c[0x0][0x17c], PT ;  /* 0x00005f00aa007a0c */ /* 0x000fe20003f26270 */
[----:B------:R-:W-:Y:S01]  /*a8760*/  IMAD.WIDE R170, R172, 0x4, R6 ;  /* 0x00000004acaa7825 */ /* 0x000fe200078e0206 */
[----:B------:R-:W-:Y:S01]  /*a8770*/  ISETP.LT.AND P0, PT, R178, c[0x0][0x178], !P0 ;  /* 0x00005e00b2007a0c */ /* 0x000fe20004701270 */
[----:B------:R-:W3:Y:S01]  /*a8780*/  LDL.LU R249, [R1+0x1630] ;  /* 0x0016300001f97983 */ /* 0x000ee20000300800 */
[----:B------:R-:W-:Y:S01]  /*a8790*/  ISETP.LT.AND P3, PT, R147, c[0x0][0x178], !P1 ;  /* 0x00005e0093007a0c */ /* 0x000fe20004f61270 */
[----:B------:R-:W3:Y:S02]  /*a87a0*/  LDL.LU R248, [R1+0xf10] ;  /* 0x000f100001f87983 */ /* 0x000ee40000300800 */
[----:B------:R-:W3:Y:S01]  /*a87b0*/  LDL.LU R176, [R1+0x1dd4] ;  /* 0x001dd40001b07983 */ /* 0x000ee20000300800 */
[----:B----4-:R1:W-:Y:S01]  /*a87c0*/  @P2 STG.E [R168.64], R167 ;  /* 0x000000a7a8002986 */ /* 0x0103e2000c101904 */
[----:B--2---:R2:W-:Y:S01]  /*a87d0*/  @P5 STG.E [R170.64], R0 ;  /* 0x00000000aa005986 */ /* 0x0045e2000c101904 */
[----:B------:R-:W-:-:S02]  /*a87e0*/  ISETP.LT.AND P5, PT, R146, c[0x0][0x178], !P1 ;  /* 0x00005e0092007a0c */ /* 0x000fc40004fa1270 */
[----:B------:R-:W-:Y:S01]  /*a87f0*/  ISETP.LT.AND P2, PT, R103, c[0x0][0x178], !P1 ;  /* 0x00005e0067007a0c */ /* 0x000fe20004f41270 */
[C---:B-1----:R-:W-:Y:S01]  /*a8800*/  IMAD.WIDE R166, R172.reuse, 0x4, R4 ;  /* 0x00000004aca67825 */ /* 0x042fe200078e0204 */
[----:B--2---:R-:W-:Y:S02]  /*a8810*/  IADD3 R0, R172, c[0x0][0x198], RZ ;  /* 0x00006600ac007a10 */ /* 0x004fe40007ffe0ff */
[----:B------:R-:W-:Y:S02]  /*a8820*/  IADD3 R168, R107, 0x1a1, RZ ;  /* 0x000001a16ba87810 */ /* 0x000fe40007ffe0ff */
[----:B------:R1:W-:Y:S02]  /*a8830*/  @P6 STG.E [R166.64], R173 ;  /* 0x000000ada6006986 */ /* 0x0003e4000c101904 */
[----:B------:R-:W-:Y:S01]  /*a8840*/  ISETP.GE.AND P6, PT, R168, c[0x0][0x17c], PT ;  /* 0x00005f00a8007a0c */ /* 0x000fe20003fc6270 */
[----:B------:R-:W-:-:S04]  /*a8850*/  IMAD.WIDE R168, R0, 0x4, R6 ;  /* 0x0000000400a87825 */ /* 0x000fc800078e0206 */
[----:B------:R-:W-:-:S04]  /*a8860*/  IMAD.WIDE R170, R0, 0x4, R4 ;  /* 0x0000000400aa7825 */ /* 0x000fc800078e0204 */
[----:B-1----:R-:W-:-:S04]  /*a8870*/  IMAD.WIDE R172, R172, 0x4, R2 ;  /* 0x00000004acac7825 */ /* 0x002fc800078e0202 */
[----:B------:R-:W-:Y:S01]  /*a8880*/  IMAD.WIDE R166, R0, 0x4, R164 ;  /* 0x0000000400a67825 */ /* 0x000fe200078e02a4 */
[----:B------:R-:W-:Y:S04]  /*a8890*/  @P0 STG.E [R172.64], R174 ;  /* 0x000000aeac000986 */ /* 0x000fe8000c101904 */
[----:B------:R-:W-:Y:S02]  /*a88a0*/  @P5 STG.E [R166.64], R175 ;  /* 0x000000afa6005986 */ /* 0x000fe4000c101904 */
[----:B------:R-:W-:Y:S02]  /*a88b0*/  @P3 STG.E [R168.64], R251 ;  /* 0x000000fba8003986 */ /* 0x000fe4000c101904 */
[----:B---3--:R1:W-:Y:S02]  /*a88c0*/  @P2 STG.E [R170.64], R177 ;  /* 0x000000b1aa002986 */ /* 0x0083e4000c101904 */
[----:B-1----:R-:W2:Y:S01]  /*a88d0*/  LDL.LU R177, [R1+0x1634] ;  /* 0x0016340001b17983 */ /* 0x002ea20000300800 */
[----:B------:R-:W-:Y:S01]  /*a88e0*/  ISETP.LT.AND P1, PT, R178, c[0x0][0x178], !P1 ;  /* 0x00005e00b2007a0c */ /* 0x000fe20004f21270 */
[----:B------:R-:W-:Y:S01]  /*a88f0*/  IMAD.WIDE R172, R0, 0x4, R2 ;  /* 0x0000000400ac7825 */ /* 0x000fe200078e0202 */
[----:B------:R-:W-:-:S02]  /*a8900*/  ISETP.LT.AND P2, PT, R146, c[0x0][0x178], !P4 ;  /* 0x00005e0092007a0c */ /* 0x000fc40006741270 */
[----:B------:R-:W-:-:S09]  /*a8910*/  ISETP.LT.AND P3, PT, R147, c[0x0][0x178], !P4 ;  /* 0x00005e0093007a0c */ /* 0x000fd20006761270 */
[----:B------:R1:W-:Y:S01]  /*a8920*/  @P1 STG.E [R172.64], R179 ;  /* 0x000000b3ac001986 */ /* 0x0003e2000c101904 */
[----:B------:R-:W-:Y:S02]  /*a8930*/  ISETP.LT.AND P1, PT, R103, c[0x0][0x178], !P4 ;  /* 0x00005e0067007a0c */ /* 0x000fe40006721270 */
[----:B-1----:R-:W-:Y:S01]  /*a8940*/  IADD3 R172, R0, c[0x0][0x198], RZ ;  /* 0x0000660000ac7a10 */ /* 0x002fe20007ffe0ff */
[----:B------:R-:W3:Y:S01]  /*a8950*/  LDL.LU R179, [R1+0xf14] ;  /* 0x000f140001b37983 */ /* 0x000ee20000300800 */
[----:B------:R-:W-:Y:S02]  /*a8960*/  IADD3 R0, R107, 0x1a2, RZ ;  /* 0x000001a26b007810 */ /* 0x000fe40007ffe0ff */
[----:B------:R-:W-:Y:S01]  /*a8970*/  ISETP.LT.AND P4, PT, R178, c[0x0][0x178], !P4 ;  /* 0x00005e00b2007a0c */ /* 0x000fe20006781270 */
[----:B------:R-:W4:Y:S02]  /*a8980*/  LDL.LU R175, [R1+0x1de0] ;  /* 0x001de00001af7983 */ /* 0x000f240000300800 */
[----:B------:R-:W-:-:S04]  /*a8990*/  IMAD.WIDE R170, R172, 0x4, R164 ;  /* 0x00000004acaa7825 */ /* 0x000fc800078e02a4 */
[----:B------:R-:W-:-:S04]  /*a89a0*/  IMAD.WIDE R166, R172, 0x4, R6 ;  /* 0x00000004aca67825 */ /* 0x000fc800078e0206 */
[----:B------:R-:W-:Y:S01]  /*a89b0*/  IMAD.WIDE R168, R172, 0x4, R4 ;  /* 0x00000004aca87825 */ /* 0x000fe200078e0204 */
[----:B------:R-:W-:Y:S01]  /*a89c0*/  ISETP.LT.AND P5, PT, R146, c[0x0][0x178], !P6 ;  /* 0x00005e0092007a0c */ /* 0x000fe200077a1270 */
[----:B------:R-:W4:Y:S04]  /*a89d0*/  LDL.LU R251, [R1+0x1640] ;  /* 0x0016400001fb7983 */ /* 0x000f280000300800 */
[----:B------:R1:W-:Y:S01]  /*a89e0*/  @P2 STG.E [R170.64], R250 ;  /* 0x000000faaa002986 */ /* 0x0003e2000c101904 */
[----:B------:R1:W-:Y:S02]  /*a89f0*/  @P3 STG.E [R166.64], R249 ;  /* 0x000000f9a6003986 */ /* 0x0003e4000c101904 */
[----:B------:R1:W-:Y:S01]  /*a8a00*/  @P1 STG.E [R168.64], R248 ;  /* 0x000000f8a8001986 */ /* 0x0003e2000c101904 */
[----:B------:R-:W-:-:S02]  /*a8a10*/  ISETP.LT.AND P1, PT, R147, c[0x0][0x178], !P6 ;  /* 0x00005e0093007a0c */ /* 0x000fc40007721270 */
[----:B------:R-:W-:Y:S01]  /*a8a20*/  ISETP.GE.AND P0, PT, R0, c[0x0][0x17c], PT ;  /* 0x00005f0000007a0c */ /* 0x000fe20003f06270 */
[C---:B------:R-:W-:Y:S02]  /*a8a30*/  IADD3 R0, R172.reuse, c[0x0][0x198], RZ ;  /* 0x00006600ac007a10 */ /* 0x040fe40007ffe0ff */
[----:B-1----:R-:W-:Y:S01]  /*a8a40*/  IMAD.WIDE R170, R172, 0x4, R2 ;  /* 0x00000004acaa7825 */ /* 0x002fe200078e0202 */
[----:B------:R-:W4:Y:S03]  /*a8a50*/  LDL.LU R250, [R1+0xf70] ;  /* 0x000f700001fa7983 */ /* 0x000f260000300800 */
[----:B------:R-:W-:-:S04]  /*a8a60*/  IMAD.WIDE R166, R0, 0x4, R164 ;  /* 0x0000000400a67825 */ /* 0x000fc800078e02a4 */
[----:B------:R-:W4:Y:S02]  /*a8a70*/  LDL.LU R249, [R1+0x860] ;  /* 0x0008600001f97983 */ /* 0x000f240000300800 */
[----:B------:R-:W-:Y:S01]  /*a8a80*/  IMAD.WIDE R168, R0, 0x4, R6 ;  /* 0x0000000400a87825 */ /* 0x000fe200078e0206 */
[----:B------:R-:W-:Y:S03]  /*a8a90*/  @P4 STG.E [R170.64], R244 ;  /* 0x000000f4aa004986 */ /* 0x000fe6000c101904 */
[----:B------:R1:W-:Y:S01]  /*a8aa0*/  @P5 STG.E [R166.64], R176 ;  /* 0x000000b0a6005986 */ /* 0x0003e2000c101904 */
[----:B------:R-:W4:Y:S04]  /*a8ab0*/  LDL.LU R248, [R1+0x1de4] ;  /* 0x001de40001f87983 */ /* 0x000f280000300800 */
[----:B-1----:R-:W4:Y:S04]  /*a8ac0*/  LDL.LU R176, [R1+0x1644] ;  /* 0x0016440001b07983 */ /* 0x002f280000300800 */
[----:B--2---:R1:W-:Y:S04]  /*a8ad0*/  @P1 STG.E [R168.64], R177 ;  /* 0x000000b1a8001986 */ /* 0x0043e8000c101904 */
[----:B-1----:R-:W2:Y:S01]  /*a8ae0*/  LDL.LU R177, [R1+0xf74] ;  /* 0x000f740001b17983 */ /* 0x002ea20000300800 */
[----:B------:R-:W-:-:S02]  /*a8af0*/  ISETP.LT.AND P3, PT, R103, c[0x0][0x178], !P6 ;  /* 0x00005e0067007a0c */ /* 0x000fc40007761270 */
[----:B------:R-:W-:Y:S02]  /*a8b00*/  ISETP.LT.AND P5, PT, R178, c[0x0][0x178], !P6 ;  /* 0x00005e00b2007a0c */ /* 0x000fe400077a1270 */
[----:B------:R-:W-:Y:S01]  /*a8b10*/  IADD3 R170, R107, 0x1a3, RZ ;  /* 0x000001a36baa7810 */ /* 0x000fe20007ffe0ff */
[----:B------:R-:W-:Y:S02]  /*a8b20*/  ISETP.LT.AND P6, PT, R146, c[0x0][0x178], !P0 ;  /* 0x00005e0092007a0c */ /* 0x000fe400047c1270 */
[----:B------:R-:W-:Y:S01]  /*a8b30*/  IMAD.WIDE R166, R0, 0x4, R4 ;  /* 0x0000000400a67825 */ /* 0x000fe200078e0204 */
[----:B------:R-:W-:Y:S02]  /*a8b40*/  ISETP.LT.AND P4, PT, R147, c[0x0][0x178], !P0 ;  /* 0x00005e0093007a0c */ /* 0x000fe40004781270 */
[----:B------:R-:W-:Y:S01]  /*a8b50*/  ISETP.GE.AND P2, PT, R170, c[0x0][0x17c], PT ;  /* 0x00005f00aa007a0c */ /* 0x000fe20003f46270 */
[C---:B------:R-:W-:Y:S01]  /*a8b60*/  IMAD.WIDE R170, R0.reuse, 0x4, R2 ;  /* 0x0000000400aa7825 */ /* 0x040fe200078e0202 */
[----:B------:R-:W-:Y:S01]  /*a8b70*/  IADD3 R172, R0, c[0x0][0x198], RZ ;  /* 0x0000660000ac7a10 */ /* 0x000fe20007ffe0ff */
[----:B---3--:R1:W-:Y:S03]  /*a8b80*/  @P3 STG.E [R166.64], R179 ;  /* 0x000000b3a6003986 */ /* 0x0083e6000c101904 */
[----:B------:R3:W-:Y:S01]  /*a8b90*/  @P5 STG.E [R170.64], R245 ;  /* 0x000000f5aa005986 */ /* 0x0007e2000c101904 */
[----:B------:R-:W-:Y:S01]  /*a8ba0*/  ISETP.LT.AND P5, PT, R103, c[0x0][0x178], !P0 ;  /* 0x00005e0067007a0c */ /* 0x000fe200047a1270 */
[----:B------:R-:W-:Y:S01]  /*a8bb0*/  IMAD.WIDE R168, R172, 0x4, R164 ;  /* 0x00000004aca87825 */ /* 0x000fe200078e02a4 */
[----:B------:R-:W-:-:S02]  /*a8bc0*/  ISETP.LT.AND P0, PT, R178, c[0x0][0x178], !P0 ;  /* 0x00005e00b2007a0c */ /* 0x000fc40004701270 */
[----:B------:R-:W-:Y:S01]  /*a8bd0*/  ISETP.LT.AND P1, PT, R146, c[0x0][0x178], !P2 ;  /* 0x00005e0092007a0c */ /* 0x000fe20005721270 */
[----:B-1----:R-:W2:Y:S01]  /*a8be0*/  LDL.LU R179, [R1+0x864] ;  /* 0x0008640001b37983 */ /* 0x002ea20000300800 */
[----:B------:R-:W-:-:S03]  /*a8bf0*/  IMAD.WIDE R166, R172, 0x4, R6 ;  /* 0x00000004aca67825 */ /* 0x000fc600078e0206 */
[----:B----4-:R1:W-:Y:S01]  /*a8c00*/  @P6 STG.E [R168.64], R175 ;  /* 0x000000afa8006986 */ /* 0x0103e2000c101904 */
[----:B------:R-:W-:Y:S01]  /*a8c10*/  ISETP.LT.AND P3, PT, R147, c[0x0][0x178], !P2 ;  /* 0x00005e0093007a0c */ /* 0x000fe20005761270 */
[----:B------:R-:W4:Y:S01]  /*a8c20*/  LDL.LU R173, [R1+0x1e90] ;  /* 0x001e900001ad7983 */ /* 0x000f220000300800 */
[----:B------:R-:W-:Y:S01]  /*a8c30*/  ISETP.LT.AND P6, PT, R103, c[0x0][0x178], !P2 ;  /* 0x00005e0067007a0c */ /* 0x000fe200057c1270 */
[----:B------:R1:W-:Y:S01]  /*a8c40*/  @P4 STG.E [R166.64], R251 ;  /* 0x000000fba6004986 */ /* 0x0003e2000c101904 */
[----:B---3--:R-:W-:-:S03]  /*a8c50*/  IADD3 R170, R107, 0x1a4, RZ ;  /* 0x000001a46baa7810 */ /* 0x008fc60007ffe0ff */
[----:B------:R-:W3:Y:S01]  /*a8c60*/  LDL.LU R244, [R1+0x1100] ;  /* 0x0011000001f47983 */ /* 0x000ee20000300800 */
[----:B------:R-:W3:Y:S02]  /*a8c70*/  LDL.LU R245, [R1+0x17f0] ;  /* 0x0017f00001f57983 */ /* 0x000ee40000300800 */
[----:B-1----:R-:W-:-:S04]  /*a8c80*/  IMAD.WIDE R168, R172, 0x4, R2 ;  /* 0x00000004aca87825 */ /* 0x002fc800078e0202 */
[C-C-:B------:R-:W-:Y:S01]  /*a8c90*/  IMAD.WIDE R166, R172.reuse, 0x4, R4.reuse ;  /* 0x00000004aca67825 */ /* 0x140fe200078e0204 */
[----:B------:R-:W-:Y:S02]  /*a8ca0*/  IADD3 R172, R172, c[0x0][0x198], RZ ;  /* 0x00006600acac7a10 */ /* 0x000fe40007ffe0ff */
[----:B------:R-:W-:Y:S02]  /*a8cb0*/  ISETP.GE.AND P4, PT, R170, c[0x0][0x17c], PT ;  /* 0x00005f00aa007a0c */ /* 0x000fe40003f86270 */
[----:B------:R1:W-:Y:S01]  /*a8cc0*/  @P5 STG.E [R166.64], R250 ;  /* 0x000000faa6005986 */ /* 0x0003e2000c101904 */
[----:B------:R1:W-:Y:S02]  /*a8cd0*/  @P0 STG.E [R168.64], R249 ;  /* 0x000000f9a8000986 */ /* 0x0003e4000c101904 */
[----:B------:R-:W-:-:S04]  /*a8ce0*/  IMAD.WIDE R170, R172, 0x4, R4 ;  /* 0x00000004acaa7825 */ /* 0x000fc800078e0204 */
[----:B-1----:R-:W-:-:S04]  /*a8cf0*/  IMAD.WIDE R166, R172, 0x4, R164 ;  /* 0x00000004aca67825 */ /* 0x002fc800078e02a4 */
[----:B------:R-:W-:Y:S01]  /*a8d00*/  IMAD.WIDE R168, R172, 0x4, R6 ;  /* 0x00000004aca87825 */ /* 0x000fe200078e0206 */
[----:B------:R-:W-:Y:S04]  /*a8d10*/  @P1 STG.E [R166.64], R248 ;  /* 0x000000f8a6001986 */ /* 0x000fe8000c101904 */
[----:B------:R1:W-:Y:S02]  /*a8d20*/  @P3 STG.E [R168.64], R176 ;  /* 0x000000b0a8003986 */ /* 0x0003e4000c101904 */
[----:B-1----:R-:W3:Y:S04]  /*a8d30*/  LDL.LU R176, [R1+0xda0] ;  /* 0x000da00001b07983 */ /* 0x002ee80000300800 */
[----:B--2---:R1:W-:Y:S04]  /*a8d40*/  @P6 STG.E [R170.64], R177 ;  /* 0x000000b1aa006986 */ /* 0x0043e8000c101904 */
[----:B-1----:R-:W2:Y:S01]  /*a8d50*/  LDL.LU R177, [R1+0x1e94] ;  /* 0x001e940001b17983 */ /* 0x002ea20000300800 */
[----:B------:R-:W2:Y:S02]  /*a8d60*/  LDL.LU R174, [R1+0x17f4] ;  /* 0x0017f40001ae7983 */ /* 0x000ea40000300800 */
[----:B------:R-:W2:Y:S01]  /*a8d70*/  LDL.LU R248, [R1+0x1104] ;  /* 0x0011040001f87983 */ /* 0x000ea20000300800 */
[----:B------:R-:W-:-:S02]  /*a8d80*/  ISETP.LT.AND P2, PT, R178, c[0x0][0x178], !P2 ;  /* 0x00005e00b2007a0c */ /* 0x000fc40005741270 */
[----:B------:R-:W-:Y:S02]  /*a8d90*/  IADD3 R0, R107, 0x1a5, RZ ;  /* 0x000001a56b007810 */ /* 0x000fe40007ffe0ff */
[----:B------:R-:W-:Y:S01]  /*a8da0*/  ISETP.LT.AND P0, PT, R146, c[0x0][0x178], !P4 ;  /* 0x00005e0092007a0c */ /* 0x000fe20006701270 */
[----:B------:R-:W-:Y:S01]  /*a8db0*/  IMAD.WIDE R166, R172, 0x4, R2 ;  /* 0x00000004aca67825 */ /* 0x000fe200078e0202 */
[----:B------:R-:W-:-:S03]  /*a8dc0*/  ISETP.GE.AND P5, PT, R0, c[0x0][0x17c], PT ;  /* 0x00005f0000007a0c */ /* 0x000fc60003fa6270 */
[----:B------:R-:W-:Y:S01]  /*a8dd0*/  IADD3 R0, R172, c[0x0][0x198], RZ ;  /* 0x00006600ac007a10 */ /* 0x000fe20007ffe0ff */
[----:B------:R-:W-:Y:S02]  /*a8de0*/  ISETP.LT.AND P1, PT, R147, c[0x0][0x178], !P4 ;  /* 0x00005e0093007a0c */ /* 0x000fe40006721270 */
[----:B------:R-:W-:Y:S02]  /*a8df0*/  ISETP.LT.AND P6, PT, R103, c[0x0][0x178], !P4 ;  /* 0x00005e0067007a0c */ /* 0x000fe400067c1270 */
[C---:B------:R-:W-:Y:S01]  /*a8e00*/  IADD3 R170, R107.reuse, 0x1a6, RZ ;  /* 0x000001a66baa7810 */ /* 0x040fe20007ffe0ff */
[----:B------:R1:W-:Y:S01]  /*a8e10*/  @P2 STG.E [R166.64], R179 ;  /* 0x000000b3a6002986 */ /* 0x0003e2000c101904 */
[----:B------:R-:W-:Y:S02]  /*a8e20*/  IMAD.WIDE R168, R0, 0x4, R164 ;  /* 0x0000000400a87825 */ /* 0x000fe400078e02a4 */
[----:B------:R-:W-:Y:S02]  /*a8e30*/  ISETP.GE.AND P3, PT, R170, c[0x0][0x17c], PT ;  /* 0x00005f00aa007a0c */ /* 0x000fe40003f66270 */
[----:B------:R-:W-:Y:S01]  /*a8e40*/  ISETP.LT.AND P4, PT, R178, c[0x0][0x178], !P4 ;  /* 0x00005e00b2007a0c */ /* 0x000fe20006781270 */
[----:B------:R-:W-:Y:S01]  /*a8e50*/  IMAD.WIDE R170, R0, 0x4, R6 ;  /* 0x0000000400aa7825 */ /* 0x000fe200078e0206 */
[----:B-1----:R-:W2:Y:S01]  /*a8e60*/  LDL.LU R179, [R1+0xda4] ;  /* 0x000da40001b37983 */ /* 0x002ea20000300800 */
[----:B------:R-:W-:-:S02]  /*a8e70*/  IADD3 R166, R107, 0x1a7, RZ ;  /* 0x000001a76ba67810 */ /* 0x000fc40007ffe0ff */
[----:B------:R-:W2:Y:S01]  /*a8e80*/  LDL.LU R175, [R1+0x1ea0] ;  /* 0x001ea00001af7983 */ /* 0x000ea20000300800 */
[----:B----4-:R1:W-:Y:S01]  /*a8e90*/  @P0 STG.E [R168.64], R173 ;  /* 0x000000ada8000986 */ /* 0x0103e2000c101904 */
[----:B------:R-:W-:Y:S02]  /*a8ea0*/  ISETP.LT.AND P0, PT, R146, c[0x0][0x178], !P5 ;  /* 0x00005e0092007a0c */ /* 0x000fe40006f01270 */
[----:B------:R-:W-:Y:S01]  /*a8eb0*/  ISETP.GE.AND P2, PT, R166, c[0x0][0x17c], PT ;  /* 0x00005f00a6007a0c */ /* 0x000fe20003f46270 */
[C---:B------:R-:W-:Y:S01]  /*a8ec0*/  IADD3 R166, R0.reuse, c[0x0][0x198], RZ ;  /* 0x0000660000a67a10 */ /* 0x040fe20007ffe0ff */
[----:B------:R-:W4:Y:S04]  /*a8ed0*/  LDL.LU R251, [R1+0x1800] ;  /* 0x0018000001fb7983 */ /* 0x000f280000300800 */
[----:B---3--:R3:W-:Y:S01]  /*a8ee0*/  @P1 STG.E [R170.64], R245 ;  /* 0x000000f5aa001986 */ /* 0x0087e2000c101904 */
[----:B------:R-:W4:Y:S01]  /*a8ef0*/  LDL.LU R250, [R1+0x1360] ;  /* 0x0013600001fa7983 */ /* 0x000f220000300800 */
[----:B------:R-:W-:Y:S01]  /*a8f00*/  ISETP.LT.AND P1, PT, R147, c[0x0][0x178], !P5 ;  /* 0x00005e0093007a0c */ /* 0x000fe20006f21270 */
[----:B------:R-:W4:Y:S02]  /*a8f10*/  LDL.LU R249, [R1+0xdb0] ;  /* 0x000db00001f97983 */ /* 0x000f240000300800 */
[----:B-1----:R-:W-:-:S04]  /*a8f20*/  IMAD.WIDE R172, R0, 0x4, R4 ;  /* 0x0000000400ac7825 */ /* 0x002fc800078e0204 */
[----:B------:R-:W-:Y:S01]  /*a8f30*/  IMAD.WIDE R168, R0, 0x4, R2 ;  /* 0x0000000400a87825 */ /* 0x000fe200078e0202 */
[----:B------:R-:W-:Y:S01]  /*a8f40*/  @P6 STG.E [R172.64], R244 ;  /* 0x000000f4ac006986 */ /* 0x000fe2000c101904 */
[----:B------:R-:W-:Y:S02]  /*a8f50*/  ISETP.LT.AND P6, PT, R103, c[0x0][0x178], !P5 ;  /* 0x00005e0067007a0c */ /* 0x000fe40006fc1270 */
[C---:B---3--:R-:W-:Y:S01]  /*a8f60*/  IMAD.WIDE R170, R166.reuse, 0x4, R164 ;  /* 0x00000004a6aa7825 */ /* 0x048fe200078e02a4 */
[----:B------:R1:W-:Y:S04]  /*a8f70*/  @P4 STG.E [R168.64], R176 ;  /* 0x000000b0a8004986 */ /* 0x0003e8000c101904 */
[----:B-1----:R-:W3:Y:S01]  /*a8f80*/  LDL.LU R176, [R1+0x1ea4] ;  /* 0x001ea40001b07983 */ /* 0x002ee20000300800 */
[----:B------:R-:W-:-:S03]  /*a8f90*/  IMAD.WIDE R168, R166, 0x4, R4 ;  /* 0x00000004a6a87825 */ /* 0x000fc600078e0204 */
[----:B--2---:R1:W-:Y:S02]  /*a8fa0*/  @P0 STG.E [R170.64], R177 ;  /* 0x000000b1aa000986 */ /* 0x0043e4000c101904 */
[----:B-1----:R-:W-:Y:S02]  /*a8fb0*/  IMAD.WIDE R170, R166, 0x4, R6 ;  /* 0x00000004a6aa7825 */ /* 0x002fe400078e0206 */
[----:B------:R-:W2:Y:S04]  /*a8fc0*/  LDL.LU R177, [R1+0x1804] ;  /* 0x0018040001b17983 */ /* 0x000ea80000300800 */
[----:B------:R-:W-:Y:S01]  /*a8fd0*/  @P1 STG.E [R170.64], R174 ;  /* 0x000000aeaa001986 */ /* 0x000fe2000c101904 */
[----:B------:R1:W-:Y:S03]  /*a8fe0*/  @P6 STG.E [R168.64], R248 ;  /* 0x000000f8a8006986 */ /* 0x0003e6000c101904 */
[----:B-1----:R-:W2:Y:S01]  /*a8ff0*/  LDL.LU R248, [R1+0x1364] ;  /* 0x0013640001f87983 */ /* 0x002ea20000300800 */
[----:B------:R-:W-:-:S02]  /*a9000*/  ISETP.LT.AND P5, PT, R178, c[0x0][0x178], !P5 ;  /* 0x00005e00b2007a0c */ /* 0x000fc40006fa1270 */
[----:B------:R-:W-:Y:S02]  /*a9010*/  IADD3 R0, R107, 0x1a8, RZ ;  /* 0x000001a86b007810 */ /* 0x000fe40007ffe0ff */
[----:B------:R-:W-:Y:S02]  /*a9020*/  ISETP.LT.AND P4, PT, R146, c[0x0][0x178], !P3 ;  /* 0x00005e0092007a0c */ /* 0x000fe40005f81270 */
[----:B------:R-:W-:Y:S01]  /*a9030*/  ISETP.GE.AND P0, PT, R0, c[0x0][0x17c], PT ;  /* 0x00005f0000007a0c */ /* 0x000fe20003f06270 */
[C---:B------:R-:W-:Y:S02]  /*a9040*/  IADD3 R0, R166.reuse, c[0x0][0x198], RZ ;  /* 0x00006600a6007a10 */ /* 0x040fe40007ffe0ff */
[----:B------:R-:W-:Y:S01]  /*a9050*/  IMAD.WIDE R166, R166, 0x4, R2 ;  /* 0x00000004a6a67825 */ /* 0x000fe200078e0202 */
[----:B------:R-:W-:-:S03]  /*a9060*/  ISETP.LT.AND P1, PT, R147, c[0x0][0x178], !P3 ;  /* 0x00005e0093007a0c */ /* 0x000fc60005f21270 */
[----:B------:R-:W-:Y:S01]  /*a9070*/  IMAD.WIDE R170, R0, 0x4, R164 ;  /* 0x0000000400aa7825 */ /* 0x000fe200078e02a4 */
[----:B------:R1:W-:Y:S01]  /*a9080*/  @P5 STG.E [R166.64], R179 ;  /* 0x000000b3a6005986 */ /* 0x0003e2000c101904 */
[----:B------:R-:W-:Y:S02]  /*a9090*/  ISETP.LT.AND P5, PT, R103, c[0x0][0x178], !P3 ;  /* 0x00005e0067007a0c */ /* 0x000fe40005fa1270 */
[----:B------:R-:W-:Y:S02]  /*a90a0*/  ISETP.LT.AND P3, PT, R178, c[0x0][0x178], !P3 ;  /* 0x00005e00b2007a0c */ /* 0x000fe40005f61270 */
[----:B------:R4:W-:Y:S01]  /*a90b0*/  @P4 STG.E [R170.64], R175 ;  /* 0x000000afaa004986 */ /* 0x0009e2000c101904 */
[----:B------:R-:W-:Y:S01]  /*a90c0*/  ISETP.LT.AND P6, PT, R146, c[0x0][0x178], !P2 ;  /* 0x00005e0092007a0c */ /* 0x000fe200057c1270 */
[----:B------:R-:W-:Y:S01]  /*a90d0*/  IMAD.WIDE R168, R0, 0x4, R4 ;  /* 0x0000000400a87825 */ /* 0x000fe200078e0204 */
[----:B------:R-:W-:-:S03]  /*a90e0*/  ISETP.LT.AND P4, PT, R147, c[0x0][0x178], !P2 ;  /* 0x00005e0093007a0c */ /* 0x000fc60005781270 */
[C---:B------:R-:W-:Y:S01]  /*a90f0*/  IMAD.WIDE R172, R0.reuse, 0x4, R2 ;  /* 0x0000000400ac7825 */ /* 0x040fe200078e0202 */
[----:B-1----:R-:W2:Y:S01]  /*a9100*/  LDL.LU R179, [R1+0xdb4] ;  /* 0x000db40001b37983 */ /* 0x002ea20000300800 */
[C---:B------:R-:W-:Y:S02]  /*a9110*/  IADD3 R166, R0.reuse, c[0x0][0x198], RZ ;  /* 0x0000660000a67a10 */ /* 0x040fe40007ffe0ff */
[----:B----4-:R-:W4:Y:S02]  /*a9120*/  LDL.LU R175, [R1+0x1370] ;  /* 0x0013700001af7983 */ /* 0x010f240000300800 */
[----:B------:R-:W-:-:S05]  /*a9130*/  IMAD.WIDE R170, R0, 0x4, R6 ;  /* 0x0000000400aa7825 */ /* 0x000fca00078e0206 */
[----:B------:R1:W-:Y:S01]  /*a9140*/  @P1 STG.E [R170.64], R251 ;  /* 0x000000fbaa001986 */ /* 0x0003e2000c101904 */
[----:B------:R1:W-:Y:S02]  /*a9150*/  @P5 STG.E [R168.64], R250 ;  /* 0x000000faa8005986 */ /* 0x0003e4000c101904 */
[----:B------:R-:W-:Y:S01]  /*a9160*/  @P3 STG.E [R172.64], R249 ;  /* 0x000000f9ac003986 */ /* 0x000fe2000c101904 */
[----:B------:R-:W-:Y:S01]  /*a9170*/  ISETP.LT.AND P3, PT, R103, c[0x0][0x178], !P2 ;  /* 0x00005e0067007a0c */ /* 0x000fe20005761270 */
[----:B-1----:R-:W-:-:S04]  /*a9180*/  IMAD.WIDE R170, R166, 0x4, R164 ;  /* 0x00000004a6aa7825 */ /* 0x002fc800078e02a4 */
[C---:B------:R-:W-:Y:S01]  /*a9190*/  IMAD.WIDE R168, R166.reuse, 0x4, R6 ;  /* 0x00000004a6a87825 */ /* 0x040fe200078e0206 */
[----:B------:R-:W4:Y:S04]  /*a91a0*/  LDL.LU R251, [R1+0x1eb4] ;  /* 0x001eb40001fb7983 */ /* 0x000f280000300800 */
[----:B---3--:R1:W-:Y:S04]  /*a91b0*/  @P6 STG.E [R170.64], R176 ;  /* 0x000000b0aa006986 */ /* 0x0083e8000c101904 */
[----:B-1----:R-:W3:Y:S04]  /*a91c0*/  LDL.LU R176, [R1+0x19c4] ;  /* 0x0019c40001b07983 */ /* 0x002ee80000300800 */
[----:B--2---:R1:W-:Y:S02]  /*a91d0*/  @P4 STG.E [R168.64], R177 ;  /* 0x000000b1a8004986 */ /* 0x0043e4000c101904 */
[----:B-1----:R-:W-:-:S02]  /*a91e0*/  IMAD.WIDE R168, R166, 0x4, R4 ;  /* 0x00000004a6a87825 */ /* 0x002fc400078e0204 */
[----:B------:R-:W2:Y:S04]  /*a91f0*/  LDL.LU R177, [R1+0x1374] ;  /* 0x0013740001b17983 */ /* 0x000ea80000300800 */
[----:B------:R1:W-:Y:S04]  /*a9200*/  @P3 STG.E [R168.64], R248 ;  /* 0x000000f8a8003986 */ /* 0x0003e8000c101904 */
[----:B-1----:R-:W2:Y:S01]  /*a9210*/  LDL.LU R168, [R1+0x1eb0] ;  /* 0x001eb00001a87983 */ /* 0x002ea20000300800 */
[----:B------:R-:W3:Y:S01]  /*a9220*/  LDL.LU R169, [R1+0x19c0] ;  /* 0x0019c00001a97983 */ /* 0x000ee20000300800 */
[----:B------:R-:W-:-:S02]  /*a9230*/  ISETP.LT.AND P2, PT, R178, c[0x0][0x178], !P2 ;  /* 0x00005e00b2007a0c */ /* 0x000fc40005741270 */
[----:B------:R-:W-:Y:S02]  /*a9240*/  IADD3 R167, R107, 0x1a9, RZ ;  /* 0x000001a96ba77810 */ /* 0x000fe40007ffe0ff */
[----:B------:R-:W-:Y:S02]  /*a9250*/  ISETP.LT.AND P6, PT, R146, c[0x0][0x178], !P0 ;  /* 0x00005e0092007a0c */ /* 0x000fe400047c1270 */
[----:B------:R-:W-:Y:S02]  /*a9260*/  ISETP.LT.AND P5, PT, R147, c[0x0][0x178], !P0 ;  /* 0x00005e0093007a0c */ /* 0x000fe400047a1270 */
[----:B------:R-:W-:Y:S02]  /*a9270*/  ISETP.LT.AND P4, PT, R103, c[0x0][0x178], !P0 ;  /* 0x00005e0067007a0c */ /* 0x000fe40004781270 */
[----:B------:R-:W-:Y:S02]  /*a9280*/  ISETP.GE.AND P1, PT, R167, c[0x0][0x17c], PT ;  /* 0x00005f00a7007a0c */ /* 0x000fe40003f26270 */
[C---:B------:R-:W-:Y:S01]  /*a9290*/  IADD3 R0, R166.reuse, c[0x0][0x198], RZ ;  /* 0x00006600a6007a10 */ /* 0x040fe20007ffe0ff */
[----:B------:R-:W-:Y:S01]  /*a92a0*/  IMAD.WIDE R166, R166, 0x4, R2 ;  /* 0x00000004a6a67825 */ /* 0x000fe200078e0202 */
[----:B------:R-:W-:-:S03]  /*a92b0*/  IADD3 R174, R107, 0x1aa, RZ ;  /* 0x000001aa6bae7810 */ /* 0x000fc60007ffe0ff */
[----:B------:R-:W-:-:S04]  /*a92c0*/  IMAD.WIDE R170, R0, 0x4, R164 ;  /* 0x0000000400aa7825 */ /* 0x000fc800078e02a4 */
[----:B------:R-:W-:Y:S01]  /*a92d0*/  IMAD.WIDE R172, R0, 0x4, R6 ;  /* 0x0000000400ac7825 */ /* 0x000fe200078e0206 */
[----:B------:R1:W-:Y:S01]  /*a92e0*/  @P2 STG.E [R166.64], R179 ;  /* 0x000000b3a6002986 */ /* 0x0003e2000c101904 */
[----:B------:R-:W-:Y:S02]  /*a92f0*/  ISETP.GE.AND P3, PT, R174, c[0x0][0x17c], PT ;  /* 0x00005f00ae007a0c */ /* 0x000fe40003f66270 */
[C---:B------:R-:W-:Y:S02]  /*a9300*/  IADD3 R174, R0.reuse, c[0x0][0x198], RZ ;  /* 0x0000660000ae7a10 */ /* 0x040fe40007ffe0ff */
[C---:B-1----:R-:W-:Y:S01]  /*a9310*/  IMAD.WIDE R166, R0.reuse, 0x4, R4 ;  /* 0x0000000400a67825 */ /* 0x042fe200078e0204 */
[----:B------:R-:W4:Y:S03]  /*a9320*/  LDL.LU R179, [R1+0x1194] ;  /* 0x0011940001b37983 */ /* 0x000f260000300800 */
[----:B------:R-:W4:Y:S02]  /*a9330*/  LDL.LU R245, [R1+0x1ed0] ;  /* 0x001ed00001f57983 */ /* 0x000f240000300800 */
[----:B------:R-:W4:Y:S02]  /*a9340*/  LDL.LU R244, [R1+0x1b90] ;  /* 0x001b900001f47983 */ /* 0x000f240000300800 */
[----:B------:R-:W4:Y:S01]  /*a9350*/  LDL.LU R250, [R1+0x14d0] ;  /* 0x0014d00001fa7983 */ /* 0x000f220000300800 */
[----:B------:R-:W4:Y:S01]  /*a9360*/  LDL.LU R249, [R1+0x1200] ;  /* 0x0012000001f97983 */ /* 0x000f220000300800 */
[----:B------:R-:W4:Y:S03]  /*a9370*/  LDL.LU R248, [R1+0x1ed4] ;  /* 0x001ed40001f87983 */ /* 0x000f260000300800 */
[----:B--2---:R-:W-:Y:S01]  /*a9380*/  @P6 STG.E [R170.64], R168 ;  /* 0x000000a8aa006986 */ /* 0x004fe2000c101904 */
[----:B---3--:R-:W-:Y:S02]  /*a9390*/  @P5 STG.E [R172.64], R169 ;  /* 0x000000a9ac005986 */ /* 0x008fe4000c101904 */
[----:B----4-:R1:W-:Y:S02]  /*a93a0*/  @P4 STG.E [R166.64], R175 ;  /* 0x000000afa6004986 */ /* 0x0103e4000c101904 */
[----:B-1----:R-:W-:-:S02]  /*a93b0*/  IMAD.WIDE R166, R0, 0x4, R2 ;  /* 0x0000000400a67825 */ /* 0x002fc400078e0202 */
[----:B------:R-:W2:Y:S01]  /*a93c0*/  LDL.LU R0, [R1+0x1190] ;  /* 0x0011900001007983 */ /* 0x000ea20000300800 */
[----:B------:R-:W-:Y:S02]  /*a93d0*/  ISETP.LT.AND P0, PT, R178, c[0x0][0x178], !P0 ;  /* 0x00005e00b2007a0c */ /* 0x000fe40004701270 */
[----:B------:R-:W-:Y:S02]  /*a93e0*/  ISETP.LT.AND P6, PT, R146, c[0x0][0x178], !P1 ;  /* 0x00005e0092007a0c */ /* 0x000fe40004fc1270 */
[----:B------:R-:W-:Y:S02]  /*a93f0*/  ISETP.LT.AND P5, PT, R147, c[0x0][0x178], !P1 ;  /* 0x00005e0093007a0c */ /* 0x000fe40004fa1270 */
[----:B------:R-:W-:Y:S01]  /*a9400*/  ISETP.LT.AND P2, PT, R103, c[0x0][0x178], !P1 ;  /* 0x00005e0067007a0c */ /* 0x000fe20004f41270 */
[----:B------:R-:W-:Y:S01]  /*a9410*/  IMAD.WIDE R168, R174, 0x4, R164 ;  /* 0x00000004aea87825 */ /* 0x000fe200078e02a4 */
[----:B------:R-:W-:-:S03]  /*a9420*/  ISETP.LT.AND P4, PT, R178, c[0x0][0x178], !P1 ;  /* 0x00005e00b2007a0c */ /* 0x000fc60004f81270 */
[----:B------:R-:W-:-:S04]  /*a9430*/  IMAD.WIDE R170, R174, 0x4, R6 ;  /* 0x00000004aeaa7825 */ /* 0x000fc800078e0206 */
[----:B------:R-:W-:Y:S01]  /*a9440*/  IMAD.WIDE R172, R174, 0x4, R4 ;  /* 0x00000004aeac7825 */ /* 0x000fe200078e0204 */
[----:B------:R-:W-:-:S04]  /*a9450*/  IADD3 R175, R107, 0x1ab, RZ ;  /* 0x000001ab6baf7810 */ /* 0x000fc80007ffe0ff */
[----:B------:R-:W-:Y:S01]  /*a9460*/  ISETP.GE.AND P1, PT, R175, c[0x0][0x17c], PT ;  /* 0x00005f00af007a0c */ /* 0x000fe20003f26270 */
[----:B--2---:R1:W-:Y:S01]  /*a9470*/  @P0 STG.E [R166.64], R0 ;  /* 0x00000000a6000986 */ /* 0x0043e2000c101904 */
[----:B------:R-:W-:Y:S02]  /*a9480*/  @P6 STG.E [R168.64], R251 ;  /* 0x000000fba8006986 */ /* 0x000fe4000c101904 */
[----:B------:R-:W-:Y:S02]  /*a9490*/  @P5 STG.E [R170.64], R176 ;  /* 0x000000b0aa005986 */ /* 0x000fe4000c101904 */
[----:B------:R2:W-:Y:S02]  /*a94a0*/  @P2 STG.E [R172.64], R177 ;  /* 0x000000b1ac002986 */ /* 0x0005e4000c101904 */
[----:B-1----:R-:W-:Y:S01]  /*a94b0*/  IMAD.WIDE R166, R174, 0x4, R2 ;  /* 0x00000004aea67825 */ /* 0x002fe200078e0202 */
[----:B--2---:R-:W2:Y:S04]  /*a94c0*/  LDL.LU R177, [R1+0x1b94] ;  /* 0x001b940001b17983 */ /* 0x004ea80000300800 */
[----:B------:R1:W-:Y:S04]  /*a94d0*/  @P4 STG.E [R166.64], R179 ;  /* 0x000000b3a6004986 */ /* 0x0003e8000c101904 */
[----:B-1----:R-:W3:Y:S01]  /*a94e0*/  LDL.LU R179, [R1+0x14d4] ;  /* 0x0014d40001b37983 */ /* 0x002ee20000300800 */
[----:B------:R-:W-:-:S02]  /*a94f0*/  ISETP.LT.AND P5, PT, R146, c[0x0][0x178], !P3 ;  /* 0x00005e0092007a0c */ /* 0x000fc40005fa1270 */
[----:B------:R-:W-:Y:S02]  /*a9500*/  ISETP.LT.AND P0, PT, R147, c[0x0][0x178], !P3 ;  /* 0x00005e0093007a0c */ /* 0x000fe40005f01270 */
[----:B------:R-:W-:Y:S02]  /*a9510*/  ISETP.LT.AND P6, PT, R103, c[0x0][0x178], !P3 ;  /* 0x00005e0067007a0c */ /* 0x000fe40005fc1270 */
[----:B------:R-:W-:Y:S01]  /*a9520*/  IADD3 R174, R174, c[0x0][0x198], RZ ;  /* 0x00006600aeae7a10 */ /* 0x000fe20007ffe0ff */
[----:B------:R-:W-:Y:S01]  /*a9530*/  ISETP.LT.AND P3, PT, R178, c[0x0][0x178], !P3 ;  /* 0x00005e00b2007a0c */ /* 0x000fe20005f61270 */
[----:B------:R-:W-:Y:S02]  /*a9540*/  IADD3 R0, R107, 0x1ac, RZ ;  /* 0x000001ac6b007810 */ /* 0x000fe40007ffe0ff */
[----:B------:R-:W-:Y:S01]  /*a9550*/  ISETP.LT.AND P4, PT, R146, c[0x0][0x178], !P1 ;  /* 0x00005e0092007a0c */ /* 0x000fe20004f81270 */
[----:B------:R-:W4:Y:S01]  /*a9560*/  LDL.LU R176, [R1+0x1204] ;  /* 0x0012040001b07983 */ /* 0x000f220000300800 */
[----:B------:R-:W-:-:S04]  /*a9570*/  IMAD.WIDE R172, R174, 0x4, R164 ;  /* 0x00000004aeac7825 */ /* 0x000fc800078e02a4 */
[----:B------:R-:W-:-:S04]  /*a9580*/  IMAD.WIDE R170, R174, 0x4, R6 ;  /* 0x00000004aeaa7825 */ /* 0x000fc800078e0206 */
[----:B------:R-:W-:-:S04]  /*a9590*/  IMAD.WIDE R168, R174, 0x4, R4 ;  /* 0x00000004aea87825 */ /* 0x000fc800078e0204 */
[----:B------:R-:W-:Y:S01]  /*a95a0*/  IMAD.WIDE R166, R174, 0x4, R2 ;  /* 0x00000004aea67825 */ /* 0x000fe200078e0202 */
[----:B------:R-:W-:-:S03]  /*a95b0*/  ISETP.GE.AND P2, PT, R0, c[0x0][0x17c], PT ;  /* 0x00005f0000007a0c */ /* 0x000fc60003f46270 */
[----:B------:R-:W-:Y:S01]  /*a95c0*/  IADD3 R0, R174, c[0x0][0x198], RZ ;  /* 0x00006600ae007a10 */ /* 0x000fe20007ffe0ff */
[----:B------:R1:W-:Y:S01]  /*a95d0*/  @P5 STG.E [R172.64], R245 ;  /* 0x000000f5ac005986 */ /* 0x0003e2000c101904 */
[----:B------:R-:W-:Y:S03]  /*a95e0*/  @P0 STG.E [R170.64], R244 ;  /* 0x000000f4aa000986 */ /* 0x000fe6000c101904 */
[----:B------:R-:W4:Y:S01]  /*a95f0*/  LDL.LU R175, [R1+0x1ef0] ;  /* 0x001ef00001af7983 */ /* 0x000f220000300800 */
[----:B------:R1:W-:Y:S02]  /*a9600*/  @P6 STG.E [R168.64], R250 ;  /* 0x000000faa8006986 */ /* 0x0003e4000c101904 */
[----:B------:R-:W4:Y:S02]  /*a9610*/  LDL.LU R251, [R1+0x1ec0] ;  /* 0x001ec00001fb7983 */ /* 0x000f240000300800 */
[----:B------:R1:W-:Y:S01]  /*a9620*/  @P3 STG.E [R166.64], R249 ;  /* 0x000000f9a6003986 */ /* 0x0003e2000c101904 */
[----:B------:R-:W-:Y:S01]  /*a9630*/  ISETP.LT.AND P3, PT, R147, c[0x0][0x178], !P1 ;  /* 0x00005e0093007a0c */ /* 0x000fe20004f61270 */
[----:B-1----:R-:W-:-:S04]  /*a9640*/  IMAD.WIDE R172, R0, 0x4, R164 ;  /* 0x0000000400ac7825 */ /* 0x002fc800078e02a4 */
[----:B------:R-:W-:Y:S01]  /*a9650*/  IMAD.WIDE R168, R0, 0x4, R6 ;  /* 0x0000000400a87825 */ /* 0x000fe200078e0206 */
[----:B------:R-:W4:Y:S04]  /*a9660*/  LDL.LU R250, [R1+0x19d0] ;  /* 0x0019d00001fa7983 */ /* 0x000f280000300800 */
[----:B------:R1:W-:Y:S01]  /*a9670*/  @P4 STG.E [R172.64], R248 ;  /* 0x000000f8ac004986 */ /* 0x0003e2000c101904 */
[----:B------:R-:W-:Y:S02]  /*a9680*/  ISETP.LT.AND P4, PT, R103, c[0x0][0x178], !P1 ;  /* 0x00005e0067007a0c */ /* 0x000fe40004f81270 */
[----:B------:R-:W-:Y:S01]  /*a9690*/  IADD3 R166, R107, 0x1ad, RZ ;  /* 0x000001ad6ba67810 */ /* 0x000fe20007ffe0ff */
[----:B------:R-:W4:Y:S01]  /*a96a0*/  LDL.LU R249, [R1+0x1220] ;  /* 0x0012200001f97983 */ /* 0x000f220000300800 */
[----:B------:R-:W-:-:S02]  /*a96b0*/  ISETP.LT.AND P0, PT, R178, c[0x0][0x178], !P1 ;  /* 0x00005e00b2007a0c */ /* 0x000fc40004f01270 */
[----:B------:R-:W-:Y:S01]  /*a96c0*/  ISETP.GE.AND P1, PT, R166, c[0x0][0x17c], PT ;  /* 0x00005f00a6007a0c */ /* 0x000fe20003f26270 */
[----:B------:R-:W-:Y:S01]  /*a96d0*/  IMAD.WIDE R166, R0, 0x4, R4 ;  /* 0x0000000400a67825 */ /* 0x000fe200078e0204 */
[----:B-1----:R-:W4:Y:S04]  /*a96e0*/  LDL.LU R248, [R1+0x1ef4] ;  /* 0x001ef40001f87983 */ /* 0x002f280000300800 */
[----:B--2---:R1:W-:Y:S04]  /*a96f0*/  @P3 STG.E [R168.64], R177 ;  /* 0x000000b1a8003986 */ /* 0x0043e8000c101904 */
[----:B-1----:R-:W2:Y:S04]  /*a9700*/  LDL.LU R177, [R1+0x1ec4] ;  /* 0x001ec40001b17983 */ /* 0x002ea80000300800 */
[----:B---3--:R1:W-:Y:S04]  /*a9710*/  @P4 STG.E [R166.64], R179 ;  /* 0x000000b3a6004986 */ /* 0x0083e8000c101904 */
[----:B-1----:R-:W3:Y:S01]  /*a9720*/  LDL.LU R179, [R1+0x19d4] ;  /* 0x0019d40001b37983 */ /* 0x002ee20000300800 */
[----:B------:R-:W-:-:S02]  /*a9730*/  ISETP.LT.AND P6, PT, R146, c[0x0][0x178], !P2 ;  /* 0x00005e0092007a0c */ /* 0x000fc400057c1270 */
[----:B------:R-:W-:Y:S02]  /*a9740*/  ISETP.LT.AND P5, PT, R147, c[0x0][0x178], !P2 ;  /* 0x00005e0093007a0c */ /* 0x000fe400057a1270 */
[C---:B------:R-:W-:Y:S01]  /*a9750*/  IADD3 R174, R0.reuse, c[0x0][0x198], RZ ;  /* 0x0000660000ae7a10 */ /* 0x040fe20007ffe0ff */
[----:B------:R-:W-:Y:S01]  /*a9760*/  IMAD.WIDE R172, R0, 0x4, R2 ;  /* 0x0000000400ac7825 */ /* 0x000fe200078e0202 */
[----:B------:R-:W-:-:S03]  /*a9770*/  ISETP.LT.AND P3, PT, R103, c[0x0][0x178], !P2 ;  /* 0x00005e0067007a0c */ /* 0x000fc60005761270 */
[----:B------:R-:W-:-:S04]  /*a9780*/  IMAD.WIDE R170, R174, 0x4, R164 ;  /* 0x00000004aeaa7825 */ /* 0x000fc800078e02a4 */
[----:B------:R-:W-:Y:S01]  /*a9790*/  IMAD.WIDE R168, R174, 0x4, R6 ;  /* 0x00000004aea87825 */ /* 0x000fe200078e0206 */
[----:B----4-:R1:W-:Y:S01]  /*a97a0*/  @P0 STG.E [R172.64], R176 ;  /* 0x000000b0ac000986 */ /* 0x0103e2000c101904 */
[----:B------:R-:W-:-:S03]  /*a97b0*/  ISETP.LT.AND P2, PT, R178, c[0x0][0x178], !P2 ;  /* 0x00005e00b2007a0c */ /* 0x000fc60005741270 */
[----:B------:R-:W-:Y:S01]  /*a97c0*/  @P6 STG.E [R170.64], R175 ;  /* 0x000000afaa006986 */ /* 0x000fe2000c101904 */
[----:B------:R4:W-:Y:S01]  /*a97d0*/  @P5 STG.E [R168.64], R251 ;  /* 0x000000fba8005986 */ /* 0x0009e2000c101904 */
[----:B------:R-:W-:Y:S02]  /*a97e0*/  ISETP.LT.AND P5, PT, R146, c[0x0][0x178], !P1 ;  /* 0x00005e0092007a0c */ /* 0x000fe40004fa1270 */
[----:B------:R-:W-:Y:S02]  /*a97f0*/  ISETP.LT.AND P0, PT, R147, c[0x0][0x178], !P1 ;  /* 0x00005e0093007a0c */ /* 0x000fe40004f01270 */
[C---:B------:R-:W-:Y:S01]  /*a9800*/  IADD3 R0, R174.reuse, c[0x0][0x198], RZ ;  /* 0x00006600ae007a10 */ /* 0x040fe20007ffe0ff */
[----:B-1----:R-:W3:Y:S01]  /*a9810*/  LDL.LU R176, [R1+0x1224] ;  /* 0x0012240001b07983 */ /* 0x002ee20000300800 */
[----:B------:R-:W3:Y:S02]  /*a9820*/  LDL.LU R245, [R1+0x1f00] ;  /* 0x001f000001f57983 */ /* 0x000ee40000300800 */
[----:B------:R-:W3:Y:S02]  /*a9830*/  LDL.LU R244, [R1+0x1ee0] ;  /* 0x001ee00001f47983 */ /* 0x000ee40000300800 */
[----:B------:R-:W-:-:S04]  /*a9840*/  IMAD.WIDE R166, R174, 0x4, R4 ;  /* 0x00000004aea67825 */ /* 0x000fc800078e0204 */
[----:B----4-:R-:W-:Y:S01]  /*a9850*/  IMAD.WIDE R168, R174, 0x4, R2 ;  /* 0x00000004aea87825 */ /* 0x010fe200078e0202 */
[----:B------:R-:W-:-:S03]  /*a9860*/  ISETP.LT.AND P4, PT, R103, c[0x0][0x178], !P1 ;  /* 0x00005e0067007a0c */ /* 0x000fc60004f81270 */
[C---:B------:R-:W-:Y:S01]  /*a9870*/  IMAD.WIDE R170, R0.reuse, 0x4, R164 ;  /* 0x0000000400aa7825 */ /* 0x040fe200078e02a4 */
[----:B------:R-:W4:Y:S04]  /*a9880*/  LDL.LU R251, [R1+0x1ba0] ;  /* 0x001ba00001fb7983 */ /* 0x000f280000300800 */
[----:B------:R1:W-:Y:S01]  /*a9890*/  @P3 STG.E [R166.64], R250 ;  /* 0x000000faa6003986 */ /* 0x0003e2000c101904 */
[----:B------:R1:W-:Y:S02]  /*a98a0*/  @P2 STG.E [R168.64], R249 ;  /* 0x000000f9a8002986 */ /* 0x0003e4000c101904 */
[----:B------:R-:W-:Y:S02]  /*a98b0*/  @P5 STG.E [R170.64], R248 ;  /* 0x000000f8aa005986 */ /* 0x000fe4000c101904 */
[----:B-1----:R-:W-:-:S04]  /*a98c0*/  IMAD.WIDE R166, R0, 0x4, R6 ;  /* 0x0000000400a67825 */ /* 0x002fc800078e0206 */
[----:B------:R-:W-:Y:S01]  /*a98d0*/  IMAD.WIDE R168, R0, 0x4, R4 ;  /* 0x0000000400a87825 */ /* 0x000fe200078e0204 */
[----:B--2---:R1:W-:Y:S04]  /*a98e0*/  @P0 STG.E [R166.64], R177 ;  /* 0x000000b1a6000986 */ /* 0x0043e8000c101904 */
[----:B-1----:R-:W2:Y:S01]  /*a98f0*/  LDL.LU R177, [R1+0x1f04] ;  /* 0x001f040001b17983 */ /* 0x002ea20000300800 */
[----:B------:R-:W2:Y:S03]  /*a9900*/  LDL.LU R248, [R1+0x1ee4] ;  /* 0x001ee40001f87983 */ /* 0x000ea60000300800 */
[----:B---3--:R1:W-:Y:S04]  /*a9910*/  @P4 STG.E [R168.64], R179 ;  /* 0x000000b3a8004986 */ /* 0x0083e8000c101904 */
[----:B-1----:R-:W3:Y:S01]  /*a9920*/  LDL.LU R179, [R1+0x1ba4] ;  /* 0x001ba40001b37983 */ /* 0x002ee20000300800 */
[----:B------:R-:W-:-:S02]  /*a9930*/  IADD3 R173, R107, 0x1ae, RZ ;  /* 0x000001ae6bad7810 */ /* 0x000fc40007ffe0ff */
[----:B------:R-:W-:Y:S02]  /*a9940*/  ISETP.LT.AND P1, PT, R178, c[0x0][0x178], !P1 ;  /* 0x00005e00b2007a0c */ /* 0x000fe40004f21270 */
[C---:B------:R-:W-:Y:S02]  /*a9950*/  IADD3 R166, R0.reuse, c[0x0][0x198], RZ ;  /* 0x0000660000a67a10 */ /* 0x040fe40007ffe0ff */
[----:B------:R-:W-:Y:S02]  /*a9960*/  IADD3 R172, R107, 0x1af, RZ ;  /* 0x000001af6bac7810 */ /* 0x000fe40007ffe0ff */
[----:B------:R-:W-:Y:S01]  /*a9970*/  ISETP.GE.AND P6, PT, R173, c[0x0][0x17c], PT ;  /* 0x00005f00ad007a0c */ /* 0x000fe20003fc6270 */
[----:B------:R-:W-:Y:S01]  /*a9980*/  IMAD.WIDE R168, R0, 0x4, R2 ;  /* 0x0000000400a87825 */ /* 0x000fe200078e0202 */
[----:B------:R-:W3:Y:S01]  /*a9990*/  LDL.LU R250, [R1+0x1dd8] ;  /* 0x001dd80001fa7983 */ /* 0x000ee20000300800 */
[----:B------:R-:W-:Y:S02]  /*a99a0*/  ISETP.GE.AND P3, PT, R172, c[0x0][0x17c], PT ;  /* 0x00005f00ac007a0c */ /* 0x000fe40003f66270 */
[----:B------:R-:W-:-:S02]  /*a99b0*/  ISETP.LT.AND P2, PT, R146, c[0x0][0x178], !P6 ;  /* 0x00005e0092007a0c */ /* 0x000fc40007741270 */
[----:B------:R-:W-:Y:S02]  /*a99c0*/  ISETP.LT.AND P5, PT, R147, c[0x0][0x178], !P6 ;  /* 0x00005e0093007a0c */ /* 0x000fe400077a1270 */
[----:B------:R-:W-:Y:S01]  /*a99d0*/  ISETP.LT.AND P4, PT, R103, c[0x0][0x178], !P6 ;  /* 0x00005e0067007a0c */ /* 0x000fe20007781270 */
[----:B------:R-:W-:-:S04]  /*a99e0*/  IMAD.WIDE R170, R166, 0x4, R164 ;  /* 0x00000004a6aa7825 */ /* 0x000fc800078e02a4 */
[----:B------:R-:W-:Y:S01]  /*a99f0*/  IMAD.WIDE R172, R166, 0x4, R6 ;  /* 0x00000004a6ac7825 */ /* 0x000fe200078e0206 */
[----:B------:R-:W-:Y:S01]  /*a9a00*/  ISETP.LT.AND P6, PT, R178, c[0x0][0x178], !P6 ;  /* 0x00005e00b2007a0c */ /* 0x000fe200077c1270 */
[----:B------:R1:W-:Y:S01]  /*a9a10*/  @P1 STG.E [R168.64], R176 ;  /* 0x000000b0a8001986 */ /* 0x0003e2000c101904 */
[----:B------:R-:W-:Y:S02]  /*a9a20*/  ISETP.LT.AND P1, PT, R147, c[0x0][0x178], !P3 ;  /* 0x00005e0093007a0c */ /* 0x000fe40005f21270 */
[----:B------:R-:W-:Y:S01]  /*a9a30*/  IADD3 R167, R107, 0x1b0, RZ ;  /* 0x000001b06ba77810 */ /* 0x000fe20007ffe0ff */
[----:B------:R-:W3:Y:S04]  /*a9a40*/  LDL.LU R249, [R1+0x1638] ;  /* 0x0016380001f97983 */ /* 0x000ee80000300800 */
[----:B------:R4:W-:Y:S01]  /*a9a50*/  @P2 STG.E [R170.64], R245 ;  /* 0x000000f5aa002986 */ /* 0x0009e2000c101904 */
[----:B------:R4:W-:Y:S01]  /*a9a60*/  @P5 STG.E [R172.64], R244 ;  /* 0x000000f4ac005986 */ /* 0x0009e2000c101904 */
[----:B------:R-:W-:Y:S01]  /*a9a70*/  ISETP.LT.AND P5, PT, R146, c[0x0][0x178], !P3 ;  /* 0x00005e0092007a0c */ /* 0x000fe20005fa1270 */
[----:B-1----:R-:W-:Y:S01]  /*a9a80*/  IMAD.WIDE R168, R166, 0x4, R4 ;  /* 0x00000004a6a87825 */ /* 0x002fe200078e0204 */
[----:B------:R-:W-:-:S02]  /*a9a90*/  ISETP.LT.AND P2, PT, R103, c[0x0][0x178], !P3 ;  /* 0x00005e0067007a0c */ /* 0x000fc40005f41270 */
[----:B------:R-:W-:Y:S01]  /*a9aa0*/  ISETP.GE.AND P0, PT, R167, c[0x0][0x17c], PT ;  /* 0x00005f00a7007a0c */ /* 0x000fe20003f06270 */
[----:B------:R-:W3:Y:S01]  /*a9ab0*/  LDL.LU R176, [R1+0xf18] ;  /* 0x000f180001b07983 */ /* 0x000ee20000300800 */
[C---:B----4-:R-:W-:Y:S01]  /*a9ac0*/  IMAD.WIDE R170, R166.reuse, 0x4, R2 ;  /* 0x00000004a6aa7825 */ /* 0x050fe200078e0202 */
[----:B------:R-:W-:Y:S02]  /*a9ad0*/  IADD3 R172, R166, c[0x0][0x198], RZ ;  /* 0x00006600a6ac7a10 */ /* 0x000fe40007ffe0ff */
[----:B------:R-:W-:Y:S02]  /*a9ae0*/  @P4 STG.E [R168.64], R251 ;  /* 0x000000fba8004986 */ /* 0x000fe4000c101904 */
[----:B------:R1:W-:Y:S02]  /*a9af0*/  @P6 STG.E [R170.64], R246 ;  /* 0x000000f6aa006986 */ /* 0x0003e4000c101904 */
[----:B------:R-:W-:-:S04]  /*a9b00*/  IMAD.WIDE R166, R172, 0x4, R6 ;  /* 0x00000004aca67825 */ /* 0x000fc800078e0206 */
[C---:B-1----:R-:W-:Y:S01]  /*a9b10*/  IMAD.WIDE R170, R172.reuse, 0x4, R164 ;  /* 0x00000004acaa7825 */ /* 0x042fe200078e02a4 */
[----:B------:R-:W3:Y:S03]  /*a9b20*/  LDL.LU R246, [R1+0x3a10] ;  /* 0x003a100001f67983 */ /* 0x000ee60000300800 */
[----:B------:R-:W-:Y:S01]  /*a9b30*/  IMAD.WIDE R168, R172, 0x4, R4 ;  /* 0x00000004aca87825 */ /* 0x000fe200078e0204 */
[----:B--2---:R1:W-:Y:S03]  /*a9b40*/  @P5 STG.E [R170.64], R177 ;  /* 0x000000b1aa005986 */ /* 0x0043e6000c101904 */
[----:B------:R2:W-:Y:S01]  /*a9b50*/  @P1 STG.E [R166.64], R248 ;  /* 0x000000f8a6001986 */ /* 0x0005e2000c101904 */
[----:B-1----:R-:W4:Y:S01]  /*a9b60*/  LDL.LU R177, [R1+0x1ddc] ;  /* 0x001ddc0001b17983 */ /* 0x002f220000300800 */
[----:B--2---:R-:W2:Y:S03]  /*a9b70*/  LDL.LU R248, [R1+0x163c] ;  /* 0x00163c0001f87983 */ /* 0x004ea60000300800 */
[----:B---3--:R1:W-:Y:S04]  /*a9b80*/  @P2 STG.E [R168.64], R179 ;  /* 0x000000b3a8002986 */ /* 0x0083e8000c101904 */
[----:B-1----:R-:W3:Y:S01]  /*a9b90*/  LDL.LU R179, [R1+0xf1c] ;  /* 0x000f1c0001b37983 */ /* 0x002ee20000300800 */
        /* <DEDUP_REMOVED lines=8> */
[----:B------:R-:W-:Y:S01]  /*a9c20*/  IMAD.WIDE R168, R0, 0x4, R164 ;  /* 0x0000000400a87825 */ /* 0x000fe200078e02a4 */
[----:B------:R1:W-:Y:S04]  /*a9c30*/  @P3 STG.E [R166.64], R247 ;  /* 0x000000f7a6003986 */ /* 0x0003e8000c101904 */
[----:B------:R1:W-:Y:S01]  /*a9c40*/  @P6 STG.E [R168.64], R250 ;  /* 0x000000faa8006986 */ /* 0x0003e2000c101904 */
[----:B------:R-:W-:-:S02]  /*a9c50*/  ISETP.LT.AND P0, PT, R178, c[0x0][0x178], !P0 ;  /* 0x00005e00b2007a0c */ /* 0x000fc40004701270 */
[----:B------:R-:W-:Y:S01]  /*a9c60*/  ISETP.LT.AND P6, PT, R146, c[0x0][0x178], !P4 ;  /* 0x00005e0092007a0c */ /* 0x000fe200067c1270 */
[C---:B------:R-:W-:Y:S01]  /*a9c70*/  IMAD.WIDE R170, R0.reuse, 0x4, R6 ;  /* 0x0000000400aa7825 */ /* 0x040fe200078e0206 */
[----:B------:R-:W-:Y:S01]  /*a9c80*/  ISETP.LT.AND P3, PT, R147, c[0x0][0x178], !P4 ;  /* 0x00005e0093007a0c */ /* 0x000fe20006761270 */
[----:B-1----:R-:W3:Y:S02]  /*a9c90*/  LDL.LU R247, [R1+0x3a0c] ;  /* 0x003a0c0001f77983 */ /* 0x002ee40000300800 */
[----:B------:R-:W3:Y:S02]  /*a9ca0*/  LDL.LU R244, [R1+0x1de8] ;  /* 0x001de80001f47983 */ /* 0x000ee40000300800 */
[----:B------:R-:W3:Y:S02]  /*a9cb0*/  LDL.LU R251, [R1+0x1648] ;  /* 0x0016480001fb7983 */ /* 0x000ee40000300800 */
[C---:B------:R-:W-:Y:S01]  /*a9cc0*/  IMAD.WIDE R168, R0.reuse, 0x4, R4 ;  /* 0x0000000400a87825 */ /* 0x040fe200078e0204 */
[----:B------:R-:W-:-:S02]  /*a9cd0*/  IADD3 R166, R0, c[0x0][0x198], RZ ;  /* 0x0000660000a67a10 */ /* 0x000fc40007ffe0ff */
[----:B------:R-:W-:Y:S01]  /*a9ce0*/  IADD3 R173, R107, 0x1b2, RZ ;  /* 0x000001b26bad7810 */ /* 0x000fe20007ffe0ff */
[----:B------:R1:W-:Y:S04]  /*a9cf0*/  @P5 STG.E [R170.64], R249 ;  /* 0x000000f9aa005986 */ /* 0x0003e8000c101904 */
[----:B------:R-:W3:Y:S01]  /*a9d00*/  LDL.LU R250, [R1+0xf78] ;  /* 0x000f780001fa7983 */ /* 0x000ee20000300800 */
[----:B------:R-:W-:Y:S01]  /*a9d10*/  ISETP.LT.AND P5, PT, R103, c[0x0][0x178], !P4 ;  /* 0x00005e0067007a0c */ /* 0x000fe200067a1270 */
[----:B------:R1:W-:Y:S01]  /*a9d20*/  @P1 STG.E [R168.64], R176 ;  /* 0x000000b0a8001986 */ /* 0x0003e2000c101904 */
[----:B------:R-:W-:Y:S01]  /*a9d30*/  ISETP.GE.AND P2, PT, R173, c[0x0][0x17c], PT ;  /* 0x00005f00ad007a0c */ /* 0x000fe20003f46270 */
[----:B------:R-:W-:-:S04]  /*a9d40*/  IMAD.WIDE R172, R166, 0x4, R6 ;  /* 0x00000004a6ac7825 */ /* 0x000fc800078e0206 */
[----:B-1----:R-:W-:Y:S01]  /*a9d50*/  IMAD.WIDE R170, R0, 0x4, R2 ;  /* 0x0000000400aa7825 */ /* 0x002fe200078e0202 */
[----:B------:R-:W3:Y:S03]  /*a9d60*/  LDL.LU R249, [R1+0x868] ;  /* 0x0008680001f97983 */ /* 0x000ee60000300800 */
[----:B------:R-:W-:-:S04]  /*a9d70*/  IMAD.WIDE R168, R166, 0x4, R164 ;  /* 0x00000004a6a87825 */ /* 0x000fc800078e02a4 */
[----:B------:R-:W3:Y:S01]  /*a9d80*/  LDL.LU R176, [R1+0x1dec] ;  /* 0x001dec0001b07983 */ /* 0x000ee20000300800 */
[----:B------:R1:W-:Y:S02]  /*a9d90*/  @P0 STG.E [R170.64], R246 ;  /* 0x000000f6aa000986 */ /* 0x0003e4000c101904 */
[----:B-1----:R-:W-:Y:S02]  /*a9da0*/  IMAD.WIDE R170, R166, 0x4, R4 ;  /* 0x00000004a6aa7825 */ /* 0x002fe400078e0204 */
[----:B----4-:R1:W-:Y:S02]  /*a9db0*/  @P6 STG.E [R168.64], R177 ;  /* 0x000000b1a8006986 */ /* 0x0103e4000c101904 */
[----:B--2---:R2:W-:Y:S02]  /*a9dc0*/  @P3 STG.E [R172.64], R248 ;  /* 0x000000f8ac003986 */ /* 0x0045e4000c101904 */
[----:B-1----:R-:W4:Y:S01]  /*a9dd0*/  LDL.LU R177, [R1+0x164c] ;  /* 0x00164c0001b17983 */ /* 0x002f220000300800 */
[----:B--2---:R-:W2:Y:S03]  /*a9de0*/  LDL.LU R248, [R1+0xf7c] ;  /* 0x000f7c0001f87983 */ /* 0x004ea60000300800 */
[----:B---3--:R1:W-:Y:S04]  /*a9df0*/  @P5 STG.E [R170.64], R179 ;  /* 0x000000b3aa005986 */ /* 0x0083e8000c101904 */
[----:B-1----:R-:W3:Y:S01]  /*a9e00*/  LDL.LU R179, [R1+0x86c] ;  /* 0x00086c0001b37983 */ /* 0x002ee20000300800 */
[----:B------:R-:W-:-:S02]  /*a9e10*/  ISETP.LT.AND P4, PT, R178, c[0x0][0x178], !P4 ;  /* 0x00005e00b2007a0c */ /* 0x000fc40006781270 */
[----:B------:R-:W-:Y:S02]  /*a9e20*/  ISETP.LT.AND P0, PT, R146, c[0x0][0x178], !P2 ;  /* 0x00005e0092007a0c */ /* 0x000fe40005701270 */
[----:B------:R-:W-:Y:S02]  /*a9e30*/  ISETP.LT.AND P3, PT, R147, c[0x0][0x178], !P2 ;  /* 0x00005e0093007a0c */ /* 0x000fe40005761270 */
[----:B------:R-:W-:Y:S01]  /*a9e40*/  IADD3 R167, R107, 0x1b3, RZ ;  /* 0x000001b36ba77810 */ /* 0x000fe20007ffe0ff */
[C---:B------:R-:W-:Y:S01]  /*a9e50*/  IMAD.WIDE R168, R166.reuse, 0x4, R2 ;  /* 0x00000004a6a87825 */ /* 0x040fe200078e0202 */
[----:B------:R-:W-:Y:S02]  /*a9e60*/  IADD3 R170, R166, c[0x0][0x198], RZ ;  /* 0x00006600a6aa7a10 */ /* 0x000fe40007ffe0ff */
[----:B------:R-:W-:Y:S02]  /*a9e70*/  ISETP.LT.AND P6, PT, R103, c[0x0][0x178], !P2 ;  /* 0x00005e0067007a0c */ /* 0x000fe400057c1270 */
[----:B------:R-:W-:Y:S01]  /*a9e80*/  ISETP.GE.AND P1, PT, R167, c[0x0][0x17c], PT ;  /* 0x00005f00a7007a0c */ /* 0x000fe20003f26270 */
[----:B------:R-:W-:Y:S01]  /*a9e90*/  ISETP.LT.AND P2, PT, R178, c[0x0][0x178], !P2 ;  /* 0x00005e00b2007a0c */ /* 0x000fe20005741270 */
[----:B------:R-:W3:Y:S01]  /*a9ea0*/  LDL.LU R246, [R1+0x1e98] ;  /* 0x001e980001f67983 */ /* 0x000ee20000300800 */
[----:B------:R-:W-:-:S04]  /*a9eb0*/  IMAD.WIDE R166, R170, 0x4, R164 ;  /* 0x00000004aaa67825 */ /* 0x000fc800078e02a4 */
[----:B------:R-:W3:Y:S01]  /*a9ec0*/  LDL.LU R175, [R1+0x17f8] ;  /* 0x0017f80001af7983 */ /* 0x000ee20000300800 */
[----:B------:R1:W-:Y:S01]  /*a9ed0*/  @P4 STG.E [R168.64], R247 ;  /* 0x000000f7a8004986 */ /* 0x0003e2000c101904 */
[----:B------:R-:W-:Y:S01]  /*a9ee0*/  ISETP.LT.AND P4, PT, R146, c[0x0][0x178], !P1 ;  /* 0x00005e0092007a0c */ /* 0x000fe20004f81270 */
[----:B------:R1:W-:Y:S01]  /*a9ef0*/  @P0 STG.E [R166.64], R244 ;  /* 0x000000f4a6000986 */ /* 0x0003e2000c101904 */
[----:B------:R-:W-:Y:S01]  /*a9f00*/  ISETP.LT.AND P5, PT, R147, c[0x0][0x178], !P1 ;  /* 0x00005e0093007a0c */ /* 0x000fe20004fa1270 */
[----:B------:R-:W3:Y:S01]  /*a9f10*/  LDL.LU R245, [R1+0x1108] ;  /* 0x0011080001f57983 */ /* 0x000ee20000300800 */
[----:B------:R-:W-:Y:S01]  /*a9f20*/  IADD3 R171, R107, 0x1b4, RZ ;  /* 0x000001b46bab7810 */ /* 0x000fe20007ffe0ff */
[----:B-1----:R-:W-:-:S04]  /*a9f30*/  IMAD.WIDE R168, R170, 0x4, R6 ;  /* 0x00000004aaa87825 */ /* 0x002fc800078e0206 */
[C---:B------:R-:W-:Y:S01]  /*a9f40*/  IMAD.WIDE R166, R170.reuse, 0x4, R4 ;  /* 0x00000004aaa67825 */ /* 0x040fe200078e0204 */
[----:B------:R-:W-:Y:S01]  /*a9f50*/  IADD3 R0, R170, c[0x0][0x198], RZ ;  /* 0x00006600aa007a10 */ /* 0x000fe20007ffe0ff */
[----:B------:R1:W-:Y:S01]  /*a9f60*/  @P3 STG.E [R168.64], R251 ;  /* 0x000000fba8003986 */ /* 0x0003e2000c101904 */
[----:B------:R-:W-:Y:S02]  /*a9f70*/  ISETP.LT.AND P3, PT, R103, c[0x0][0x178], !P1 ;  /* 0x00005e0067007a0c */ /* 0x000fe40004f61270 */
[----:B------:R1:W-:Y:S01]  /*a9f80*/  @P6 STG.E [R166.64], R250 ;  /* 0x000000faa6006986 */ /* 0x0003e2000c101904 */
[----:B------:R-:W-:Y:S01]  /*a9f90*/  ISETP.GE.AND P0, PT, R171, c[0x0][0x17c], PT ;  /* 0x00005f00ab007a0c */ /* 0x000fe20003f06270 */
[----:B------:R-:W-:-:S04]  /*a9fa0*/  IMAD.WIDE R172, R0, 0x4, R6 ;  /* 0x0000000400ac7825 */ /* 0x000fc800078e0206 */
[----:B-1----:R-:W-:-:S04]  /*a9fb0*/  IMAD.WIDE R168, R170, 0x4, R2 ;  /* 0x00000004aaa87825 */ /* 0x002fc800078e0202 */
[----:B------:R-:W-:-:S04]  /*a9fc0*/  IMAD.WIDE R170, R0, 0x4, R164 ;  /* 0x0000000400aa7825 */ /* 0x000fc800078e02a4 */
[----:B------:R-:W-:Y:S01]  /*a9fd0*/  IMAD.WIDE R166, R0, 0x4, R4 ;  /* 0x0000000400a67825 */ /* 0x000fe200078e0204 */
[----:B------:R1:W-:Y:S01]  /*a9fe0*/  @P2 STG.E [R168.64], R249 ;  /* 0x000000f9a8002986 */ /* 0x0003e2000c101904 */
[----:B------:R-:W-:Y:S02]  /*a9ff0*/  ISETP.LT.AND P2, PT, R178, c[0x0][0x178], !P1 ;  /* 0x00005e00b2007a0c */ /* 0x000fe40004f41270 */
[----:B------:R1:W-:Y:S02]  /*aa000*/  @P4 STG.E [R170.64], R176 ;  /* 0x000000b0aa004986 */ /* 0x0003e4000c101904 */
[----:B-1----:R-:W3:Y:S01]  /*aa010*/  LDL.LU R249, [R1+0xda8] ;  /* 0x000da80001f97983 */ /* 0x002ee20000300800 */
[----:B------:R-:W3:Y:S03]  /*aa020*/  LDL.LU R176, [R1+0x1e9c] ;  /* 0x001e9c0001b07983 */ /* 0x000ee60000300800 */
[----:B----4-:R1:W-:Y:S01]  /*aa030*/  @P5 STG.E [R172.64], R177 ;  /* 0x000000b1ac005986 */ /* 0x0103e2000c101904 */
[----:B--2---:R2:W-:Y:S03]  /*aa040*/  @P3 STG.E [R166.64], R248 ;  /* 0x000000f8a6003986 */ /* 0x0045e6000c101904 */
[----:B-1----:R-:W4:Y:S01]  /*aa050*/  LDL.LU R177, [R1+0x17fc] ;  /* 0x0017fc0001b17983 */ /* 0x002f220000300800 */
[----:B--2---:R-:W-:-:S04]  /*aa060*/  IMAD.WIDE R166, R0, 0x4, R2 ;  /* 0x0000000400a67825 */ /* 0x004fc800078e0202 */
[----:B------:R-:W2:Y:S01]  /*aa070*/  LDL.LU R248, [R1+0x110c] ;  /* 0x00110c0001f87983 */ /* 0x000ea20000300800 */
[----:B---3--:R1:W-:Y:S04]  /*aa080*/  @P2 STG.E [R166.64], R179 ;  /* 0x000000b3a6002986 */ /* 0x0083e8000c101904 */
[----:B-1----:R-:W3:Y:S01]  /*aa090*/  LDL.LU R179, [R1+0xdac] ;  /* 0x000dac0001b37983 */ /* 0x002ee20000300800 */
[----:B------:R-:W-:Y:S02]  /*aa0a0*/  ISETP.LT.AND P4, PT, R146, c[0x0][0x178], !P0 ;  /* 0x00005e0092007a0c */ /* 0x000fe40004781270 */
[----:B------:R-:W-:Y:S02]  /*aa0b0*/  ISETP.LT.AND P5, PT, R147, c[0x0][0x178], !P0 ;  /* 0x00005e0093007a0c */ /* 0x000fe400047a1270 */
[----:B------:R-:W-:-:S02]  /*aa0c0*/  ISETP.LT.AND P6, PT, R103, c[0x0][0x178], !P0 ;  /* 0x00005e0067007a0c */ /* 0x000fc400047c1270 */
[C---:B------:R-:W-:Y:S02]  /*aa0d0*/  IADD3 R168, R107.reuse, 0x1b5, RZ ;  /* 0x000001b56ba87810 */ /* 0x040fe40007ffe0ff */
[----:B------:R-:W-:Y:S02]  /*aa0e0*/  IADD3 R174, R0, c[0x0][0x198], RZ ;  /* 0x0000660000ae7a10 */ /* 0x000fe40007ffe0ff */
[----:B------:R-:W-:Y:S01]  /*aa0f0*/  IADD3 R170, R107, 0x1b6, RZ ;  /* 0x000001b66baa7810 */ /* 0x000fe20007ffe0ff */
[----:B------:R-:W3:Y:S01]  /*aa100*/  LDL.LU R244, [R1+0x1ea8] ;  /* 0x001ea80001f47983 */ /* 0x000ee20000300800 */
[----:B------:R-:W-:Y:S02]  /*aa110*/  ISETP.GE.AND P1, PT, R168, c[0x0][0x17c], PT ;  /* 0x00005f00a8007a0c */ /* 0x000fe40003f26270 */
[----:B------:R-:W-:Y:S01]  /*aa120*/  ISETP.LT.AND P0, PT, R178, c[0x0][0x178], !P0 ;  /* 0x00005e00b2007a0c */ /* 0x000fe20004701270 */
[----:B------:R-:W-:Y:S01]  /*aa130*/  IMAD.WIDE R168, R174, 0x4, R164 ;  /* 0x00000004aea87825 */ /* 0x000fe200078e02a4 */
[----:B------:R-:W-:-:S03]  /*aa140*/  ISETP.GE.AND P3, PT, R170, c[0x0][0x17c], PT ;  /* 0x00005f00aa007a0c */ /* 0x000fc60003f66270 */
[----:B------:R-:W-:-:S04]  /*aa150*/  IMAD.WIDE R170, R174, 0x4, R6 ;  /* 0x00000004aeaa7825 */ /* 0x000fc800078e0206 */
[----:B------:R-:W-:Y:S01]  /*aa160*/  IMAD.WIDE R172, R174, 0x4, R4 ;  /* 0x00000004aeac7825 */ /* 0x000fe200078e0204 */
[----:B------:R-:W3:Y:S04]  /*aa170*/  LDL.LU R251, [R1+0x1808] ;  /* 0x0018080001fb7983 */ /* 0x000ee80000300800 */
[----:B------:R-:W-:Y:S01]  /*aa180*/  @P4 STG.E [R168.64], R246 ;  /* 0x000000f6a8004986 */ /* 0x000fe2000c101904 */
[----:B------:R1:W-:Y:S02]  /*aa190*/  @P5 STG.E [R170.64], R175 ;  /* 0x000000afaa005986 */ /* 0x0003e4000c101904 */
[----:B------:R-:W-:Y:S01]  /*aa1a0*/  @P6 STG.E [R172.64], R245 ;  /* 0x000000f5ac006986 */ /* 0x000fe2000c101904 */
[----:B------:R-:W-:Y:S02]  /*aa1b0*/  ISETP.LT.AND P4, PT, R146, c[0x0][0x178], !P1 ;  /* 0x00005e0092007a0c */ /* 0x000fe40004f81270 */
[----:B------:R-:W-:-:S02]  /*aa1c0*/  ISETP.LT.AND P6, PT, R147, c[0x0][0x178], !P1 ;  /* 0x00005e0093007a0c */ /* 0x000fc40004fc1270 */
[----:B------:R-:W-:Y:S01]  /*aa1d0*/  ISETP.LT.AND P2, PT, R103, c[0x0][0x178], !P1 ;  /* 0x00005e0067007a0c */ /* 0x000fe20004f41270 */
[----:B------:R-:W-:Y:S01]  /*aa1e0*/  ISETP.LT.AND P1, PT, R178, c[0x0][0x178], !P1 ;  /* 0x00005e00b2007a0c */ /* 0x000fe20004f21270 */
[----:B------:R-:W3:Y:S01]  /*aa1f0*/  LDL.LU R250, [R1+0x1368] ;  /* 0x0013680001fa7983 */ /* 0x000ee20000300800 */
[C---:B-1----:R-:W-:Y:S01]  /*aa200*/  IADD3 R170, R174.reuse, c[0x0][0x198], RZ ;  /* 0x00006600aeaa7a10 */ /* 0x042fe20007ffe0ff */
[----:B------:R-:W-:-:S04]  /*aa210*/  IMAD.WIDE R174, R174, 0x4, R2 ;  /* 0x00000004aeae7825 */ /* 0x000fc800078e0202 */
[----:B------:R-:W-:-:S04]  /*aa220*/  IMAD.WIDE R166, R170, 0x4, R164 ;  /* 0x00000004aaa67825 */ /* 0x000fc800078e02a4 */
[C---:B------:R-:W-:Y:S01]  /*aa230*/  IMAD.WIDE R168, R170.reuse, 0x4, R6 ;  /* 0x00000004aaa87825 */ /* 0x040fe200078e0206 */
[----:B------:R1:W-:Y:S03]  /*aa240*/  @P0 STG.E [R174.64], R249 ;  /* 0x000000f9ae000986 */ /* 0x0003e6000c101904 */
[----:B------:R1:W-:Y:S02]  /*aa250*/  @P4 STG.E [R166.64], R176 ;  /* 0x000000b0a6004986 */ /* 0x0003e4000c101904 */
[----:B-1----:R-:W3:Y:S01]  /*aa260*/  LDL.LU R249, [R1+0xdb8] ;  /* 0x000db80001f97983 */ /* 0x002ee20000300800 */
[----:B------:R-:W-:-:S04]  /*aa270*/  IMAD.WIDE R166, R170, 0x4, R4 ;  /* 0x00000004aaa67825 */ /* 0x000fc800078e0204 */
[----:B------:R-:W3:Y:S01]  /*aa280*/  LDL.LU R176, [R1+0x1eac] ;  /* 0x001eac0001b07983 */ /* 0x000ee20000300800 */
[----:B----4-:R1:W-:Y:S01]  /*aa290*/  @P6 STG.E [R168.64], R177 ;  /* 0x000000b1a8006986 */ /* 0x0103e2000c101904 */
[----:B--2---:R-:W-:Y:S02]  /*aa2a0*/  @P2 STG.E [R166.64], R248 ;  /* 0x000000f8a6002986 */ /* 0x004fe4000c101904 */
[----:B-1----:R-:W-:Y:S01]  /*aa2b0*/  IMAD.WIDE R168, R170, 0x4, R2 ;  /* 0x00000004aaa87825 */ /* 0x002fe200078e0202 */
[----:B------:R-:W2:Y:S04]  /*aa2c0*/  LDL.LU R177, [R1+0x180c] ;  /* 0x00180c0001b17983 */ /* 0x000ea80000300800 */
[----:B---3--:R1:W-:Y:S04]  /*aa2d0*/  @P1 STG.E [R168.64], R179 ;  /* 0x000000b3a8001986 */ /* 0x0083e8000c101904 */
[----:B-1----:R-:W3:Y:S01]  /*aa2e0*/  LDL.LU R179, [R1+0x136c] ;  /* 0x00136c0001b37983 */ /* 0x002ee20000300800 */
[----:B------:R-:W-:-:S02]  /*aa2f0*/  IADD3 R0, R107, 0x1b7, RZ ;  /* 0x000001b76b007810 */ /* 0x000fc40007ffe0ff */
[----:B------:R-:W-:Y:S02]  /*aa300*/  ISETP.LT.AND P5, PT, R146, c[0x0][0x178], !P3 ;  /* 0x00005e0092007a0c */ /* 0x000fe40005fa1270 */
[----:B------:R-:W-:Y:S02]  /*aa310*/  ISETP.LT.AND P6, PT, R147, c[0x0][0x178], !P3 ;  /* 0x00005e0093007a0c */ /* 0x000fe40005fc1270 */
[----:B------:R-:W-:Y:S02]  /*aa320*/  ISETP.LT.AND P4, PT, R103, c[0x0][0x178], !P3 ;  /* 0x00005e0067007a0c */ /* 0x000fe40005f81270 */
[----:B------:R-:W-:Y:S01]  /*aa330*/  ISETP.GE.AND P0, PT, R0, c[0x0][0x17c], PT ;  /* 0x00005f0000007a0c */ /* 0x000fe20003f06270 */
[----:B------:R-:W-:Y:S01]  /*aa340*/  IADD3 R0, R170, c[0x0][0x198], RZ ;  /* 0x00006600aa007a10 */ /* 0x000fe20007ffe0ff */
[----:B------:R-:W-:Y:S01]  /*aa350*/  ISETP.LT.AND P3, PT, R178, c[0x0][0x178], !P3 ;  /* 0x00005e00b2007a0c */ /* 0x000fe20005f61270 */
[----:B------:R-:W4:Y:S01]  /*aa360*/  LDL.LU R248, [R1+0xdbc] ;  /* 0x000dbc0001f87983 */ /* 0x000f220000300800 */
[----:B------:R-:W4:Y:S01]  /*aa370*/  LDL.LU R174, [R1+0x1eb8] ;  /* 0x001eb80001ae7983 */ /* 0x000f220000300800 */
[----:B------:R-:W-:Y:S01]  /*aa380*/  ISETP.LT.AND P2, PT, R146, c[0x0][0x178], !P0 ;  /* 0x00005e0092007a0c */ /* 0x000fe20004741270 */
[----:B------:R-:W-:-:S04]  /*aa390*/  IMAD.WIDE R170, R0, 0x4, R164 ;  /* 0x0000000400aa7825 */ /* 0x000fc800078e02a4 */
[----:B------:R-:W-:-:S04]  /*aa3a0*/  IMAD.WIDE R168, R0, 0x4, R6 ;  /* 0x0000000400a87825 */ /* 0x000fc800078e0206 */
[----:B------:R-:W-:Y:S01]  /*aa3b0*/  IMAD.WIDE R166, R0, 0x4, R4 ;  /* 0x0000000400a67825 */ /* 0x000fe200078e0204 */
[----:B------:R-:W4:Y:S04]  /*aa3c0*/  LDL.LU R175, [R1+0x19c8] ;  /* 0x0019c80001af7983 */ /* 0x000f280000300800 */
[----:B------:R1:W-:Y:S01]  /*aa3d0*/  @P5 STG.E [R170.64], R244 ;  /* 0x000000f4aa005986 */ /* 0x0003e2000c101904 */
[----:B------:R-:W-:Y:S01]  /*aa3e0*/  ISETP.LT.AND P5, PT, R147, c[0x0][0x178], !P0 ;  /* 0x00005e0093007a0c */ /* 0x000fe200047a1270 */
[----:B------:R1:W-:Y:S02]  /*aa3f0*/  @P6 STG.E [R168.64], R251 ;  /* 0x000000fba8006986 */ /* 0x0003e4000c101904 */
[----:B------:R-:W4:Y:S01]  /*aa400*/  LDL.LU R246, [R1+0x1378] ;  /* 0x0013780001f67983 */ /* 0x000f220000300800 */
[----:B------:R-:W-:-:S02]  /*aa410*/  ISETP.LT.AND P6, PT, R103, c[0x0][0x178], !P0 ;  /* 0x00005e0067007a0c */ /* 0x000fc400047c1270 */
[C---:B------:R-:W-:Y:S01]  /*aa420*/  IADD3 R172, R0.reuse, c[0x0][0x198], RZ ;  /* 0x0000660000ac7a10 */ /* 0x040fe20007ffe0ff */
[----:B------:R1:W-:Y:S02]  /*aa430*/  @P4 STG.E [R166.64], R250 ;  /* 0x000000faa6004986 */ /* 0x0003e4000c101904 */
[----:B-1----:R-:W-:Y:S02]  /*aa440*/  IADD3 R170, R107, 0x1b8, RZ ;  /* 0x000001b86baa7810 */ /* 0x002fe40007ffe0ff */
[----:B------:R-:W4:Y:S01]  /*aa450*/  LDL.LU R251, [R1+0x1198] ;  /* 0x0011980001fb7983 */ /* 0x000f220000300800 */
[----:B------:R-:W-:Y:S01]  /*aa460*/  IMAD.WIDE R166, R0, 0x4, R2 ;  /* 0x0000000400a67825 */ /* 0x000fe200078e0202 */
[----:B------:R-:W-:-:S03]  /*aa470*/  ISETP.GE.AND P1, PT, R170, c[0x0][0x17c], PT ;  /* 0x00005f00aa007a0c */ /* 0x000fc60003f26270 */
[----:B------:R-:W-:-:S04]  /*aa480*/  IMAD.WIDE R168, R172, 0x4, R164 ;  /* 0x00000004aca87825 */ /* 0x000fc800078e02a4 */
[C---:B------:R-:W-:Y:S01]  /*aa490*/  IMAD.WIDE R170, R172.reuse, 0x4, R6 ;  /* 0x00000004acaa7825 */ /* 0x040fe200078e0206 */
[----:B------:R1:W-:Y:S03]  /*aa4a0*/  @P3 STG.E [R166.64], R249 ;  /* 0x000000f9a6003986 */ /* 0x0003e6000c101904 */
[----:B------:R-:W-:Y:S02]  /*aa4b0*/  @P2 STG.E [R168.64], R176 ;  /* 0x000000b0a8002986 */ /* 0x000fe4000c101904 */
[----:B-1----:R-:W-:Y:S01]  /*aa4c0*/  IMAD.WIDE R166, R172, 0x4, R4 ;  /* 0x00000004aca67825 */ /* 0x002fe200078e0204 */
[----:B--2---:R-:W-:Y:S04]  /*aa4d0*/  @P5 STG.E [R170.64], R177 ;  /* 0x000000b1aa005986 */ /* 0x004fe8000c101904 */
[----:B---3--:R1:W-:Y:S04]  /*aa4e0*/  @P6 STG.E [R166.64], R179 ;  /* 0x000000b3a6006986 */ /* 0x0083e8000c101904 */
[----:B-1----:R-:W2:Y:S01]  /*aa4f0*/  LDL.LU R179, [R1+0x1ebc] ;  /* 0x001ebc0001b37983 */ /* 0x002ea20000300800 */
[----:B------:R-:W-:-:S02]  /*aa500*/  ISETP.LT.AND P0, PT, R178, c[0x0][0x178], !P0 ;  /* 0x00005e00b2007a0c */ /* 0x000fc40004701270 */
[----:B------:R-:W-:Y:S02]  /*aa510*/  ISETP.LT.AND P5, PT, R146, c[0x0][0x178], !P1 ;  /* 0x00005e0092007a0c */ /* 0x000fe40004fa1270 */
[----:B------:R-:W-:Y:S02]  /*aa520*/  ISETP.LT.AND P3, PT, R147, c[0x0][0x178], !P1 ;  /* 0x00005e0093007a0c */ /* 0x000fe40004f61270 */
[----:B------:R-:W-:Y:S02]  /*aa530*/  IADD3 R173, R107, 0x1b9, RZ ;  /* 0x000001b96bad7810 */ /* 0x000fe40007ffe0ff */
[----:B------:R-:W-:Y:S02]  /*aa540*/  ISETP.LT.AND P2, PT, R103, c[0x0][0x178], !P1 ;  /* 0x00005e0067007a0c */ /* 0x000fe40004f41270 */
[----:B------:R-:W-:Y:S02]  /*aa550*/  IADD3 R0, R172, c[0x0][0x198], RZ ;  /* 0x00006600ac007a10 */ /* 0x000fe40007ffe0ff */
[----:B------:R-:W-:Y:S01]  /*aa560*/  IADD3 R168, R107, 0x1ba, RZ ;  /* 0x000001ba6ba87810 */ /* 0x000fe20007ffe0ff */
[----:B------:R-:W-:Y:S01]  /*aa570*/  ISETP.LT.AND P1, PT, R178, c[0x0][0x178], !P1 ;  /* 0x00005e00b2007a0c */ /* 0x000fe20004f21270 */
[----:B------:R-:W-:Y:S01]  /*aa580*/  ISETP.GE.AND P4, PT, R173, c[0x0][0x17c], PT ;  /* 0x00005f00ad007a0c */ /* 0x000fe20003f86270 */
[----:B------:R-:W-:Y:S01]  /*aa590*/  IMAD.WIDE R172, R172, 0x4, R2 ;  /* 0x00000004acac7825 */ /* 0x000fe200078e0202 */
[----:B------:R-:W3:Y:S01]  /*aa5a0*/  LDL.LU R250, [R1+0x19cc] ;  /* 0x0019cc0001fa7983 */ /* 0x000ee20000300800 */
[----:B------:R-:W-:-:S02]  /*aa5b0*/  ISETP.GE.AND P6, PT, R168, c[0x0][0x17c], PT ;  /* 0x00005f00a8007a0c */ /* 0x000fc40003fc6270 */
[----:B------:R-:W-:-:S04]  /*aa5c0*/  IMAD.WIDE R166, R0, 0x4, R164 ;  /* 0x0000000400a67825 */ /* 0x000fc800078e02a4 */
[----:B------:R-:W3:Y:S02]  /*aa5d0*/  LDL.LU R176, [R1+0x137c] ;  /* 0x00137c0001b07983 */ /* 0x000ee40000300800 */
[----:B------:R-:W-:-:S04]  /*aa5e0*/  IMAD.WIDE R168, R0, 0x4, R6 ;  /* 0x0000000400a87825 */ /* 0x000fc800078e0206 */
[----:B------:R-:W-:Y:S01]  /*aa5f0*/  IMAD.WIDE R170, R0, 0x4, R4 ;  /* 0x0000000400aa7825 */ /* 0x000fe200078e0204 */
[----:B----4-:R1:W-:Y:S04]  /*aa600*/  @P0 STG.E [R172.64], R248 ;  /* 0x000000f8ac000986 */ /* 0x0103e8000c101904 */
[----:B------:R-:W4:Y:S01]  /*aa610*/  LDL.LU R177, [R1+0x119c] ;  /* 0x00119c0001b17983 */ /* 0x000f220000300800 */
[----:B------:R-:W-:Y:S02]  /*aa620*/  @P5 STG.E [R166.64], R174 ;  /* 0x000000aea6005986 */ /* 0x000fe4000c101904 */
[----:B------:R-:W3:Y:S02]  /*aa630*/  LDL.LU R247, [R1+0x1ed8] ;  /* 0x001ed80001f77983 */ /* 0x000ee40000300800 */
[----:B------:R-:W-:Y:S01]  /*aa640*/  @P3 STG.E [R168.64], R175 ;  /* 0x000000afa8003986 */ /* 0x000fe2000c101904 */
[----:B------:R-:W-:Y:S01]  /*aa650*/  @P2 STG.E [R170.64], R246 ;  /* 0x000000f6aa002986 */ /* 0x000fe2000c101904 */
[----:B------:R-:W-:-:S03]  /*aa660*/  ISETP.LT.AND P2, PT, R146, c[0x0][0x178], !P4 ;  /* 0x00005e0092007a0c */ /* 0x000fc60006741270 */
[----:B------:R-:W3:Y:S01]  /*aa670*/  LDL.LU R245, [R1+0x1b98] ;  /* 0x001b980001f57983 */ /* 0x000ee20000300800 */
[----:B------:R-:W3:Y:S02]  /*aa680*/  LDL.LU R244, [R1+0x14d8] ;  /* 0x0014d80001f47983 */ /* 0x000ee40000300800 */
[----:B------:R-:W3:Y:S02]  /*aa690*/  LDL.LU R249, [R1+0x1208] ;  /* 0x0012080001f97983 */ /* 0x000ee40000300800 */
[C---:B-1----:R-:W-:Y:S01]  /*aa6a0*/  IMAD.WIDE R172, R0.reuse, 0x4, R2 ;  /* 0x0000000400ac7825 */ /* 0x042fe200078e0202 */
[----:B------:R-:W4:Y:S04]  /*aa6b0*/  LDL.LU R248, [R1+0x1edc] ;  /* 0x001edc0001f87983 */ /* 0x000f280000300800 */
[----:B------:R1:W-:Y:S02]  /*aa6c0*/  @P1 STG.E [R172.64], R251 ;  /* 0x000000fbac001986 */ /* 0x0003e4000c101904 */
[----:B-1----:R-:W-:-:S05]  /*aa6d0*/  IADD3 R172, R0, c[0x0][0x198], RZ ;  /* 0x0000660000ac7a10 */ /* 0x002fca0007ffe0ff */
[----:B------:R-:W-:-:S05]  /*aa6e0*/  IMAD.WIDE R170, R172, 0x4, R164 ;  /* 0x00000004acaa7825 */ /* 0x000fca00078e02a4 */
[----:B--2---:R1:W-:Y:S04]  /*aa6f0*/  @P2 STG.E [R170.64], R179 ;  /* 0x000000b3aa002986 */ /* 0x0043e8000c101904 */
[----:B-1----:R-:W2:Y:S01]  /*aa700*/  LDL.LU R179, [R1+0x1b9c] ;  /* 0x001b9c0001b37983 */ /* 0x002ea20000300800 */
[----:B------:R-:W-:Y:S02]  /*aa710*/  ISETP.LT.AND P3, PT, R147, c[0x0][0x178], !P4 ;  /* 0x00005e0093007a0c */ /* 0x000fe40006761270 */
[----:B------:R-:W-:Y:S02]  /*aa720*/  ISETP.LT.AND P1, PT, R103, c[0x0][0x178], !P4 ;  /* 0x00005e0067007a0c */ /* 0x000fe40006721270 */
[----:B------:R-:W-:Y:S01]  /*aa730*/  IADD3 R0, R107, 0x1bb, RZ ;  /* 0x000001bb6b007810 */ /* 0x000fe20007ffe0ff */
[----:B------:R-:W-:Y:S01]  /*aa740*/  ISETP.LT.AND P4, PT, R178, c[0x0][0x178], !P4 ;  /* 0x00005e00b2007a0c */ /* 0x000fe20006781270 */
[----:B------:R-:W-:Y:S01]  /*aa750*/  ISETP.LT.AND P5, PT, R146, c[0x0][0x178], !P6 ;  /* 0x00005e0092007a0c */ /* 0x000fe200077a1270 */
[----:B------:R-:W-:Y:S01]  /*aa760*/  IMAD.WIDE R166, R172, 0x4, R6 ;  /* 0x00000004aca67825 */ /* 0x000fe200078e0206 */
[----:B------:R-:W-:-:S03]  /*aa770*/  ISETP.GE.AND P0, PT, R0, c[0x0][0x17c], PT ;  /* 0x00005f0000007a0c */ /* 0x000fc60003f06270 */
[C---:B------:R-:W-:Y:S02]  /*aa780*/  IADD3 R0, R172.reuse, c[0x0][0x198], RZ ;  /* 0x00006600ac007a10 */ /* 0x040fe40007ffe0ff */
[----:B------:R-:W-:-:S04]  /*aa790*/  IMAD.WIDE R168, R172, 0x4, R4 ;  /* 0x00000004aca87825 */ /* 0x000fc800078e0204 */
[----:B------:R-:W-:Y:S01]  /*aa7a0*/  IMAD.WIDE R170, R172, 0x4, R2 ;  /* 0x00000004acaa7825 */ /* 0x000fe200078e0202 */
[----:B---3--:R1:W-:Y:S03]  /*aa7b0*/  @P3 STG.E [R166.64], R250 ;  /* 0x000000faa6003986 */ /* 0x0083e6000c101904 */
[----:B------:R3:W-:Y:S01]  /*aa7c0*/  @P1 STG.E [R168.64], R176 ;  /* 0x000000b0a8001986 */ /* 0x0007e2000c101904 */
[----:B------:R-:W-:Y:S02]  /*aa7d0*/  ISETP.LT.AND P1, PT, R147, c[0x0][0x178], !P6 ;  /* 0x00005e0093007a0c */ /* 0x000fe40007721270 */
[----:B------:R-:W-:Y:S01]  /*aa7e0*/  ISETP.LT.AND P3, PT, R103, c[0x0][0x178], !P6 ;  /* 0x00005e0067007a0c */ /* 0x000fe20007761270 */
[----:B----4-:R4:W-:Y:S01]  /*aa7f0*/  @P4 STG.E [R170.64], R177 ;  /* 0x000000b1aa004986 */ /* 0x0109e2000c101904 */
[----:B-1----:R-:W-:-:S03]  /*aa800*/  IMAD.WIDE R166, R0, 0x4, R164 ;  /* 0x0000000400a67825 */ /* 0x002fc600078e02a4 */
[----:B---3--:R-:W3:Y:S04]  /*aa810*/  LDL.LU R176, [R1+0x14dc] ;  /* 0x0014dc0001b07983 */ /* 0x008ee80000300800 */
[----:B----4-:R-:W4:Y:S01]  /*aa820*/  LDL.LU R177, [R1+0x120c] ;  /* 0x00120c0001b17983 */ /* 0x010f220000300800 */
[----:B------:R-:W-:Y:S02]  /*aa830*/  ISETP.LT.AND P4, PT, R147, c[0x0][0x178], !P0 ;  /* 0x00005e0093007a0c */ /* 0x000fe40004781270 */
[----:B------:R-:W-:Y:S01]  /*aa840*/  IADD3 R170, R107, 0x1bc, RZ ;  /* 0x000001bc6baa7810 */ /* 0x000fe20007ffe0ff */
[----:B------:R1:W-:Y:S01]  /*aa850*/  @P5 STG.E [R166.64], R247 ;  /* 0x000000f7a6005986 */ /* 0x0003e2000c101904 */
[----:B------:R-:W-:Y:S01]  /*aa860*/  ISETP.LT.AND P5, PT, R178, c[0x0][0x178], !P6 ;  /* 0x00005e00b2007a0c */ /* 0x000fe200077a1270 */
[----:B------:R-:W-:-:S02]  /*aa870*/  ISETP.LT.AND P6, PT, R146, c[0x0][0x178], !P0 ;  /* 0x00005e0092007a0c */ /* 0x000fc400047c1270 */
[C---:B------:R-:W-:Y:S01]  /*aa880*/  IMAD.WIDE R168, R0.reuse, 0x4, R6 ;  /* 0x0000000400a87825 */ /* 0x040fe200078e0206 */
[----:B------:R-:W-:Y:S02]  /*aa890*/  IADD3 R172, R0, c[0x0][0x198], RZ ;  /* 0x0000660000ac7a10 */ /* 0x000fe40007ffe0ff */
[----:B------:R-:W-:Y:S01]  /*aa8a0*/  ISETP.GE.AND P2, PT, R170, c[0x0][0x17c], PT ;  /* 0x00005f00aa007a0c */ /* 0x000fe20003f46270 */
[C---:B------:R-:W-:Y:S01]  /*aa8b0*/  IMAD.WIDE R170, R0.reuse, 0x4, R2 ;  /* 0x0000000400aa7825 */ /* 0x040fe200078e0202 */
[----:B------:R-:W4:Y:S04]  /*aa8c0*/  LDL.LU R246, [R1+0x1ef8] ;  /* 0x001ef80001f67983 */ /* 0x000f280000300800 */
[----:B------:R1:W-:Y:S01]  /*aa8d0*/  @P1 STG.E [R168.64], R245 ;  /* 0x000000f5a8001986 */ /* 0x0003e2000c101904 */
[----:B------:R-:W4:Y:S02]  /*aa8e0*/  LDL.LU R251, [R1+0x1ec8] ;  /* 0x001ec80001fb7983 */ /* 0x000f240000300800 */
[----:B------:R-:W4:Y:S02]  /*aa8f0*/  LDL.LU R250, [R1+0x19d8] ;  /* 0x0019d80001fa7983 */ /* 0x000f240000300800 */
[----:B-1----:R-:W-:-:S05]  /*aa900*/  IMAD.WIDE R166, R0, 0x4, R4 ;  /* 0x0000000400a67825 */ /* 0x002fca00078e0204 */
[----:B------:R1:W-:Y:S01]  /*aa910*/  @P3 STG.E [R166.64], R244 ;  /* 0x000000f4a6003986 */ /* 0x0003e2000c101904 */
[----:B------:R-:W-:-:S03]  /*aa920*/  IMAD.WIDE R168, R172, 0x4, R164 ;  /* 0x00000004aca87825 */ /* 0x000fc600078e02a4 */
[----:B------:R1:W-:Y:S04]  /*aa930*/  @P5 STG.E [R170.64], R249 ;  /* 0x000000f9aa005986 */ /* 0x0003e8000c101904 */
[----:B------:R-:W-:Y:S01]  /*aa940*/  @P6 STG.E [R168.64], R248 ;  /* 0x000000f8a8006986 */ /* 0x000fe2000c101904 */
[----:B-1----:R-:W-:-:S03]  /*aa950*/  IMAD.WIDE R166, R172, 0x4, R6 ;  /* 0x00000004aca67825 */ /* 0x002fc600078e0206 */
[----:B------:R-:W4:Y:S04]  /*aa960*/  LDL.LU R249, [R1+0x1228] ;  /* 0x0012280001f97983 */ /* 0x000f280000300800 */
[----:B--2---:R1:W-:Y:S04]  /*aa970*/  @P4 STG.E [R166.64], R179 ;  /* 0x000000b3a6004986 */ /* 0x0043e8000c101904 */
[----:B-1----:R-:W2:Y:S01]  /*aa980*/  LDL.LU R179, [R1+0x1efc] ;  /* 0x001efc0001b37983 */ /* 0x002ea20000300800 */
[----:B------:R-:W2:Y:S01]  /*aa990*/  LDL.LU R248, [R1+0x1ecc] ;  /* 0x001ecc0001f87983 */ /* 0x000ea20000300800 */
[----:B------:R-:W-:Y:S01]  /*aa9a0*/  ISETP.LT.AND P5, PT, R103, c[0x0][0x178], !P0 ;  /* 0x00005e0067007a0c */ /* 0x000fe200047a1270 */
[----:B------:R-:W-:Y:S01]  /*aa9b0*/  ISETP.LT.AND P0, PT, R178, c[0x0][0x178], !P0 ;  /* 0x00005e00b2007a0c */ /* 0x000fe20004701270 */
[----:B------:R-:W-:Y:S01]  /*aa9c0*/  IADD3 R170, R107, 0x1bd, RZ ;  /* 0x000001bd6baa7810 */ /* 0x000fe20007ffe0ff */
[----:B------:R-:W-:Y:S01]  /*aa9d0*/  IMAD.WIDE R166, R172, 0x4, R4 ;  /* 0x00000004aca67825 */ /* 0x000fe200078e0204 */
[----:B------:R-:W-:-:S03]  /*aa9e0*/  ISETP.LT.AND P1, PT, R146, c[0x0][0x178], !P2 ;  /* 0x00005e0092007a0c */ /* 0x000fc60005721270 */
[----:B------:R-:W-:Y:S01]  /*aa9f0*/  IMAD.WIDE R168, R172, 0x4, R2 ;  /* 0x00000004aca87825 */ /* 0x000fe200078e0202 */
[----:B------:R-:W-:Y:S02]  /*aaa00*/  ISETP.GE.AND P4, PT, R170, c[0x0][0x17c], PT ;  /* 0x00005f00aa007a0c */ /* 0x000fe40003f86270 */
[----:B------:R-:W-:Y:S02]  /*aaa10*/  ISETP.LT.AND P3, PT, R147, c[0x0][0x178], !P2 ;  /* 0x00005e0093007a0c */ /* 0x000fe40005761270 */
[----:B------:R-:W-:Y:S02]  /*aaa20*/  IADD3 R172, R172, c[0x0][0x198], RZ ;  /* 0x00006600acac7a10 */ /* 0x000fe40007ffe0ff */
[----:B------:R-:W-:Y:S02]  /*aaa30*/  IADD3 R0, R107, 0x1be, RZ ;  /* 0x000001be6b007810 */ /* 0x000fe40007ffe0ff */
[----:B------:R-:W-:Y:S01]  /*aaa40*/  ISETP.LT.AND P6, PT, R103, c[0x0][0x178], !P2 ;  /* 0x00005e0067007a0c */ /* 0x000fe200057c1270 */
[----:B------:R-:W-:Y:S01]  /*aaa50*/  ISETP.LT.AND P2, PT, R178, c[0x0][0x178], !P2 ;  /* 0x00005e00b2007a0c */ /* 0x000fe20005741270 */
[----:B---3--:R1:W-:Y:S04]  /*aaa60*/  @P5 STG.E [R166.64], R176 ;  /* 0x000000b0a6005986 */ /* 0x0083e8000c101904 */
[----:B----4-:R3:W-:Y:S01]  /*aaa70*/  @P0 STG.E [R168.64], R177 ;  /* 0x000000b1a8000986 */ /* 0x0107e2000c101904 */
[----:B------:R-:W-:-:S02]  /*aaa80*/  ISETP.LT.AND P0, PT, R146, c[0x0][0x178], !P4 ;  /* 0x00005e0092007a0c */ /* 0x000fc40006701270 */
[----:B------:R-:W-:Y:S01]  /*aaa90*/  ISETP.GE.AND P5, PT, R0, c[0x0][0x17c], PT ;  /* 0x00005f0000007a0c */ /* 0x000fe20003fa6270 */
[C---:B------:R-:W-:Y:S01]  /*aaaa0*/  IADD3 R0, R172.reuse, c[0x0][0x198], RZ ;  /* 0x00006600ac007a10 */ /* 0x040fe20007ffe0ff */
[----:B-1----:R-:W4:Y:S04]  /*aaab0*/  LDL.LU R176, [R1+0x19dc] ;  /* 0x0019dc0001b07983 */ /* 0x002f280000300800 */
[----:B---3--:R-:W3:Y:S01]  /*aaac0*/  LDL.LU R177, [R1+0x122c] ;  /* 0x00122c0001b17983 */ /* 0x008ee20000300800 */
[----:B------:R-:W3:Y:S02]  /*aaad0*/  LDL.LU R245, [R1+0x1f08] ;  /* 0x001f080001f57983 */ /* 0x000ee40000300800 */
[----:B------:R-:W-:-:S04]  /*aaae0*/  IMAD.WIDE R166, R172, 0x4, R164 ;  /* 0x00000004aca67825 */ /* 0x000fc800078e02a4 */
[----:B------:R-:W-:-:S04]  /*aaaf0*/  IMAD.WIDE R168, R172, 0x4, R6 ;  /* 0x00000004aca87825 */ /* 0x000fc800078e0206 */
[----:B------:R-:W-:-:S04]  /*aab00*/  IMAD.WIDE R170, R172, 0x4, R4 ;  /* 0x00000004acaa7825 */ /* 0x000fc800078e0204 */
[----:B------:R-:W-:Y:S01]  /*aab10*/  IMAD.WIDE R172, R172, 0x4, R2 ;  /* 0x00000004acac7825 */ /* 0x000fe200078e0202 */
[----:B------:R-:W3:Y:S04]  /*aab20*/  LDL.LU R244, [R1+0x1ee8] ;  /* 0x001ee80001f47983 */ /* 0x000ee80000300800 */
[----:B------:R1:W-:Y:S01]  /*aab30*/  @P1 STG.E [R166.64], R246 ;  /* 0x000000f6a6001986 */ /* 0x0003e2000c101904 */
[----:B------:R1:W-:Y:S02]  /*aab40*/  @P3 STG.E [R168.64], R251 ;  /* 0x000000fba8003986 */ /* 0x0003e4000c101904 */
[----:B------:R1:W-:Y:S02]  /*aab50*/  @P6 STG.E [R170.64], R250 ;  /* 0x000000faaa006986 */ /* 0x0003e4000c101904 */
[----:B-1----:R-:W-:Y:S01]  /*aab60*/  IMAD.WIDE R166, R0, 0x4, R164 ;  /* 0x0000000400a67825 */ /* 0x002fe200078e02a4 */
[----:B------:R-:W3:Y:S03]  /*aab70*/  LDL.LU R251, [R1+0x1ba8] ;  /* 0x001ba80001fb7983 */ /* 0x000ee60000300800 */
[----:B------:R-:W3:Y:S01]  /*aab80*/  LDL.LU R250, [R1+0x14e8] ;  /* 0x0014e80001fa7983 */ /* 0x000ee20000300800 */
[----:B------:R-:W-:Y:S01]  /*aab90*/  @P2 STG.E [R172.64], R249 ;  /* 0x000000f9ac002986 */ /* 0x000fe2000c101904 */
[----:B------:R-:W-:-:S03]  /*aaba0*/  ISETP.LT.AND P1, PT, R147, c[0x0][0x178], !P4 ;  /* 0x00005e0093007a0c */ /* 0x000fc60006721270 */
[----:B--2---:R1:W-:Y:S04]  /*aabb0*/  @P0 STG.E [R166.64], R179 ;  /* 0x000000b3a6000986 */ /* 0x0043e8000c101904 */
[----:B-1----:R-:W2:Y:S01]  /*aabc0*/  LDL.LU R179, [R1+0x1f0c] ;  /* 0x001f0c0001b37983 */ /* 0x002ea20000300800 */
[----:B------:R-:W-:-:S04]  /*aabd0*/  IMAD.WIDE R166, R0, 0x4, R6 ;  /* 0x0000000400a67825 */ /* 0x000fc800078e0206 */
[----:B------:R-:W2:Y:S01]  /*aabe0*/  LDL.LU R249, [R1+0x1eec] ;  /* 0x001eec0001f97983 */ /* 0x000ea20000300800 */
[----:B------:R1:W-:Y:S04]  /*aabf0*/  @P1 STG.E [R166.64], R248 ;  /* 0x000000f8a6001986 */ /* 0x0003e8000c101904 */
[----:B-1----:R-:W2:Y:S01]  /*aac00*/  LDL.LU R248, [R1+0x1bac] ;  /* 0x001bac0001f87983 */ /* 0x002ea20000300800 */
[----:B------:R-:W-:Y:S01]  /*aac10*/  ISETP.LT.AND P6, PT, R103, c[0x0][0x178], !P4 ;  /* 0x00005e0067007a0c */ /* 0x000fe200067c1270 */
[----:B------:R-:W-:Y:S01]  /*aac20*/  ISETP.LT.AND P4, PT, R178, c[0x0][0x178], !P4 ;  /* 0x00005e00b2007a0c */ /* 0x000fe20006781270 */
[----:B------:R-:W-:Y:S02]  /*aac30*/  IADD3 R168, R107, 0x1bf, RZ ;  /* 0x000001bf6ba87810 */ /* 0x000fe40007ffe0ff */
[----:B------:R-:W-:-:S02]  /*aac40*/  ISETP.LT.AND P0, PT, R146, c[0x0][0x178], !P5 ;  /* 0x00005e0092007a0c */ /* 0x000fc40006f01270 */
[----:B------:R-:W-:Y:S02]  /*aac50*/  IADD3 R170, R107, 0x1c0, RZ ;  /* 0x000001c06baa7810 */ /* 0x000fe40007ffe0ff */
[----:B------:R-:W-:Y:S02]  /*aac60*/  IADD3 R172, R0, c[0x0][0x198], RZ ;  /* 0x0000660000ac7a10 */ /* 0x000fe40007ffe0ff */
[----:B------:R-:W-:Y:S01]  /*aac70*/  ISETP.GE.AND P3, PT, R168, c[0x0][0x17c], PT ;  /* 0x00005f00a8007a0c */ /* 0x000fe20003f66270 */
[----:B------:R-:W-:Y:S01]  /*aac80*/  IMAD.WIDE R168, R0, 0x4, R4 ;  /* 0x0000000400a87825 */ /* 0x000fe200078e0204 */
[----:B------:R-:W-:-:S03]  /*aac90*/  ISETP.GE.AND P2, PT, R170, c[0x0][0x17c], PT ;  /* 0x00005f00aa007a0c */ /* 0x000fc60003f46270 */
[----:B------:R-:W-:Y:S01]  /*aaca0*/  IMAD.WIDE R170, R0, 0x4, R2 ;  /* 0x0000000400aa7825 */ /* 0x000fe200078e0202 */
[----:B------:R-:W-:-:S03]  /*aacb0*/  ISETP.LT.AND P1, PT, R147, c[0x0][0x178], !P5 ;  /* 0x00005e0093007a0c */ /* 0x000fc60006f21270 */
[----:B------:R-:W-:Y:S01]  /*aacc0*/  IMAD.WIDE R166, R172, 0x4, R164 ;  /* 0x00000004aca67825 */ /* 0x000fe200078e02a4 */
[----:B------:R-:W-:Y:S01]  /*aacd0*/  IADD3 R0, R107, 0x1c1, RZ ;  /* 0x000001c16b007810 */ /* 0x000fe20007ffe0ff */
[----:B----4-:R1:W-:Y:S01]  /*aace0*/  @P6 STG.E [R168.64], R176 ;  /* 0x000000b0a8006986 */ /* 0x0103e2000c101904 */
[----:B------:R-:W-:-:S03]  /*aacf0*/  ISETP.LT.AND P6, PT, R103, c[0x0][0x178], !P5 ;  /* 0x00005e0067007a0c */ /* 0x000fc60006fc1270 */
[----:B---3--:R3:W-:Y:S01]  /*aad00*/  @P4 STG.E [R170.64], R177 ;  /* 0x000000b1aa004986 */ /* 0x0087e2000c101904 */
[----:B------:R-:W-:Y:S02]  /*aad10*/  ISETP.LT.AND P5, PT, R178, c[0x0][0x178], !P5 ;  /* 0x00005e00b2007a0c */ /* 0x000fe40006fa1270 */
[----:B------:R-:W-:Y:S01]  /*aad20*/  ISETP.LT.AND P4, PT, R146, c[0x0][0x178], !P3 ;  /* 0x00005e0092007a0c */ /* 0x000fe20005f81270 */
[----:B------:R4:W-:Y:S01]  /*aad30*/  @P0 STG.E [R166.64], R245 ;  /* 0x000000f5a6000986 */ /* 0x0009e2000c101904 */
[----:B------:R-:W-:Y:S01]  /*aad40*/  ISETP.GE.AND P0, PT, R0, c[0x0][0x17c], PT ;  /* 0x00005f0000007a0c */ /* 0x000fe20003f06270 */
[C---:B------:R-:W-:Y:S02]  /*aad50*/  IADD3 R0, R172.reuse, c[0x0][0x198], RZ ;  /* 0x00006600ac007a10 */ /* 0x040fe40007ffe0ff */
[----:B-1----:R-:W2:Y:S04]  /*aad60*/  LDL.LU R176, [R1+0x14ec] ;  /* 0x0014ec0001b07983 */ /* 0x002ea80000300800 */
[----:B---3--:R-:W3:Y:S01]  /*aad70*/  LDL.LU R177, [R1+0x850] ;  /* 0x0008500001b17983 */ /* 0x008ee20000300800 */
[----:B------:R-:W-:-:S04]  /*aad80*/  IMAD.WIDE R168, R172, 0x4, R6 ;  /* 0x00000004aca87825 */ /* 0x000fc800078e0206 */
[----:B----4-:R-:W-:-:S04]  /*aad90*/  IMAD.WIDE R166, R172, 0x4, R4 ;  /* 0x00000004aca67825 */ /* 0x010fc800078e0204 */
[----:B------:R-:W-:Y:S01]  /*aada0*/  IMAD.WIDE R172, R172, 0x4, R2 ;  /* 0x00000004acac7825 */ /* 0x000fe200078e0202 */
[----:B------:R1:W-:Y:S03]  /*aadb0*/  @P1 STG.E [R168.64], R244 ;  /* 0x000000f4a8001986 */ /* 0x0003e6000c101904 */
[----:B------:R4:W-:Y:S02]  /*aadc0*/  @P6 STG.E [R166.64], R251 ;  /* 0x000000fba6006986 */ /* 0x0009e4000c101904 */
[----:B------:R-:W-:Y:S02]  /*aadd0*/  @P5 STG.E [R172.64], R250 ;  /* 0x000000faac005986 */ /* 0x000fe4000c101904 */
[C---:B-1----:R-:W-:Y:S01]  /*aade0*/  IMAD.WIDE R168, R0.reuse, 0x4, R164 ;  /* 0x0000000400a87825 */ /* 0x042fe200078e02a4 */
[----:B------:R-:W-:Y:S02]  /*aadf0*/  ISETP.LT.AND P1, PT, R147, c[0x0][0x178], !P3 ;  /* 0x00005e0093007a0c */ /* 0x000fe40005f21270 */
[----:B------:R-:W-:Y:S01]  /*aae00*/  ISETP.LT.AND P5, PT, R103, c[0x0][0x178], !P3 ;  /* 0x00005e0067007a0c */ /* 0x000fe20005fa1270 */
[C---:B----4-:R-:W-:Y:S01]  /*aae10*/  IMAD.WIDE R166, R0.reuse, 0x4, R4 ;  /* 0x0000000400a67825 */ /* 0x050fe200078e0204 */
[----:B--2---:R1:W-:Y:S04]  /*aae20*/  @P4 STG.E [R168.64], R179 ;  /* 0x000000b3a8004986 */ /* 0x0043e8000c101904 */
[----:B-1----:R-:W2:Y:S01]  /*aae30*/  LDL.LU R179, [R1+0x854] ;  /* 0x0008540001b37983 */ /* 0x002ea20000300800 */
[----:B------:R-:W-:-:S05]  /*aae40*/  IMAD.WIDE R168, R0, 0x4, R6 ;  /* 0x0000000400a87825 */ /* 0x000fca00078e0206 */
[----:B------:R-:W-:Y:S01]  /*aae50*/  @P1 STG.E [R168.64], R249 ;  /* 0x000000f9a8001986 */ /* 0x000fe2000c101904 */
[----:B------:R1:W-:Y:S03]  /*aae60*/  @P5 STG.E [R166.64], R248 ;  /* 0x000000f8a6005986 */ /* 0x0003e6000c101904 */
[----:B-1----:R-:W4:Y:S01]  /*aae70*/  LDL.LU R248, [R1+0x85c] ;  /* 0x00085c0001f87983 */ /* 0x002f220000300800 */
[----:B------:R-:W4:Y:S01]  /*aae80*/  LDL.LU R249, [R1+0x858] ;  /* 0x0008580001f97983 */ /* 0x000f220000300800 */
[----:B------:R-:W-:Y:S02]  /*aae90*/  ISETP.LT.AND P3, PT, R178, c[0x0][0x178], !P3 ;  /* 0x00005e00b2007a0c */ /* 0x000fe40005f61270 */
[----:B------:R-:W-:Y:S02]  /*aaea0*/  ISETP.LT.AND P6, PT, R146, c[0x0][0x178], !P2 ;  /* 0x00005e0092007a0c */ /* 0x000fe400057c1270 */
[----:B------:R-:W-:-:S02]  /*aaeb0*/  IADD3 R172, R0, c[0x0][0x198], RZ ;  /* 0x0000660000ac7a10 */ /* 0x000fc40007ffe0ff */
[----:B------:R-:W-:Y:S01]  /*aaec0*/  ISETP.LT.AND P4, PT, R147, c[0x0][0x178], !P2 ;  /* 0x00005e0093007a0c */ /* 0x000fe20005781270 */
[----:B------:R-:W-:-:S04]  /*aaed0*/  IMAD.WIDE R170, R0, 0x4, R2 ;  /* 0x0000000400aa7825 */ /* 0x000fc800078e0202 */
[----:B------:R-:W-:-:S04]  /*aaee0*/  IMAD.WIDE R168, R172, 0x4, R164 ;  /* 0x00000004aca87825 */ /* 0x000fc800078e02a4 */
[----:B------:R-:W-:Y:S01]  /*aaef0*/  IMAD.WIDE R166, R172, 0x4, R6 ;  /* 0x00000004aca67825 */ /* 0x000fe200078e0206 */
[----:B------:R-:W-:Y:S01]  /*aaf00*/  ISETP.LT.AND P5, PT, R147, c[0x0][0x178], !P0 ;  /* 0x00005e0093007a0c */ /* 0x000fe200047a1270 */
[----:B------:R1:W-:Y:S01]  /*aaf10*/  @P3 STG.E [R170.64], R176 ;  /* 0x000000b0aa003986 */ /* 0x0003e2000c101904 */
[----:B------:R-:W-:Y:S01]  /*aaf20*/  ISETP.LT.AND P3, PT, R103, c[0x0][0x178], !P2 ;  /* 0x00005e0067007a0c */ /* 0x000fe20005761270 */
[----:B---3--:R3:W-:Y:S01]  /*aaf30*/  @P6 STG.E [R168.64], R177 ;  /* 0x000000b1a8006986 */ /* 0x0087e2000c101904 */
[----:B------:R-:W-:Y:S02]  /*aaf40*/  ISETP.LT.AND P2, PT, R178, c[0x0][0x178], !P2 ;  /* 0x00005e00b2007a0c */ /* 0x000fe40005741270 */
[----:B------:R-:W-:Y:S02]  /*aaf50*/  ISETP.LT.AND P6, PT, R146, c[0x0][0x178], !P0 ;  /* 0x00005e0092007a0c */ /* 0x000fe400047c1270 */
[----:B------:R-:W-:Y:S02]  /*aaf60*/  IADD3 R175, R172, c[0x0][0x198], RZ ;  /* 0x00006600acaf7a10 */ /* 0x000fe40007ffe0ff */
[----:B------:R-:W-:Y:S01]  /*aaf70*/  IADD3 R173, R107, 0x1c2, RZ ;  /* 0x000001c26bad7810 */ /* 0x000fe20007ffe0ff */
[----:B------:R3:W-:Y:S01]  /*aaf80*/  @P4 STG.E [R166.64], R212 ;  /* 0x000000d4a6004986 */ /* 0x0007e2000c101904 */
[----:B------:R-:W-:-:S02]  /*aaf90*/  ISETP.LT.AND P4, PT, R103, c[0x0][0x178], !P0 ;  /* 0x00005e0067007a0c */ /* 0x000fc40004781270 */
[----:B------:R-:W-:Y:S01]  /*aafa0*/  ISETP.GE.AND P1, PT, R173, c[0x0][0x17c], PT ;  /* 0x00005f00ad007a0c */ /* 0x000fe20003f26270 */
[----:B-1----:R-:W-:-:S04]  /*aafb0*/  IMAD.WIDE R170, R175, 0x4, R164 ;  /* 0x00000004afaa7825 */ /* 0x002fc800078e02a4 */
[----:B---3--:R-:W-:-:S04]  /*aafc0*/  IMAD.WIDE R168, R172, 0x4, R2 ;  /* 0x00000004aca87825 */ /* 0x008fc800078e0202 */
[----:B------:R-:W-:-:S04]  /*aafd0*/  IMAD.WIDE R166, R172, 0x4, R4 ;  /* 0x00000004aca67825 */ /* 0x000fc800078e0204 */
[----:B------:R-:W-:Y:S01]  /*aafe0*/  IMAD.WIDE R172, R175, 0x4, R6 ;  /* 0x00000004afac7825 */ /* 0x000fe200078e0206 */
[----:B------:R-:W-:-:S03]  /*aaff0*/  ISETP.LT.AND P0, PT, R178, c[0x0][0x178], !P0 ;  /* 0x00005e00b2007a0c */ /* 0x000fc60004701270 */
[----:B------:R-:W-:Y:S01]  /*ab000*/  IMAD.WIDE R176, R175, 0x4, R4 ;  /* 0x00000004afb07825 */ /* 0x000fe200078e0204 */
[----:B------:R-:W-:Y:S03]  /*ab010*/  @P3 STG.E [R166.64], R64 ;  /* 0x00000040a6003986 */ /* 0x000fe6000c101904 */
[----:B------:R-:W-:Y:S01]  /*ab020*/  @P2 STG.E [R168.64], R96 ;  /* 0x00000060a8002986 */ /* 0x000fe2000c101904 */
[----:B------:R-:W-:Y:S02]  /*ab030*/  ISETP.LT.AND P2, PT, R103, c[0x0][0x178], !P1 ;  /* 0x00005e0067007a0c */ /* 0x000fe40004f41270 */
[----:B------:R-:W-:-:S04]  /*ab040*/  IADD3 R0, R107, 0x1c3, RZ ;  /* 0x000001c36b007810 */ /* 0x000fc80007ffe0ff */
[----:B------:R-:W-:Y:S01]  /*ab050*/  ISETP.GE.AND P3, PT, R0, c[0x0][0x17c], PT ;  /* 0x00005f0000007a0c */ /* 0x000fe20003f66270 */
[----:B------:R-:W-:Y:S01]  /*ab060*/  IADD3 R0, R107, 0x1c4, RZ ;  /* 0x000001c46b007810 */ /* 0x000fe20007ffe0ff */
[----:B--2---:R1:W-:Y:S01]  /*ab070*/  @P6 STG.E [R170.64], R179 ;  /* 0x000000b3aa006986 */ /* 0x0043e2000c101904 */
[----:B------:R-:W-:Y:S01]  /*ab080*/  @P5 STG.E [R172.64], R213 ;  /* 0x000000d5ac005986 */ /* 0x000fe2000c101904 */
[----:B------:R-:W-:Y:S02]  /*ab090*/  ISETP.LT.AND P6, PT, R146, c[0x0][0x178], !P1 ;  /* 0x00005e0092007a0c */ /* 0x000fe40004fc1270 */
[----:B------:R-:W-:Y:S01]  /*ab0a0*/  ISETP.LT.AND P5, PT, R147, c[0x0][0x178], !P1 ;  /* 0x00005e0093007a0c */ /* 0x000fe20004fa1270 */
[----:B------:R2:W-:Y:S01]  /*ab0b0*/  @P4 STG.E [R176.64], R65 ;  /* 0x00000041b0004986 */ /* 0x0005e2000c101904 */
[----:B------:R-:W-:Y:S02]  /*ab0c0*/  ISETP.LT.AND P4, PT, R178, c[0x0][0x178], !P1 ;  /* 0x00005e00b2007a0c */ /* 0x000fe40004f81270 */
[C---:B-1----:R-:W-:Y:S01]  /*ab0d0*/  IADD3 R179, R175.reuse, c[0x0][0x198], RZ ;  /* 0x00006600afb37a10 */ /* 0x042fe20007ffe0ff */
[----:B--2---:R-:W-:-:S04]  /*ab0e0*/  IMAD.WIDE R64, R175, 0x4, R2 ;  /* 0x00000004af407825 */ /* 0x004fc800078e0202 */
[----:B------:R-:W-:-:S04]  /*ab0f0*/  IMAD.WIDE R166, R179, 0x4, R164 ;  /* 0x00000004b3a67825 */ /* 0x000fc800078e02a4 */
[----:B------:R-:W-:-:S04]  /*ab100*/  IMAD.WIDE R168, R179, 0x4, R6 ;  /* 0x00000004b3a87825 */ /* 0x000fc800078e0206 */
[----:B------:R-:W-:-:S04]  /*ab110*/  IMAD.WIDE R170, R179, 0x4, R4 ;  /* 0x00000004b3aa7825 */ /* 0x000fc800078e0204 */
[----:B------:R-:W-:Y:S01]  /*ab120*/  IMAD.WIDE R172, R179, 0x4, R2 ;  /* 0x00000004b3ac7825 */ /* 0x000fe200078e0202 */
[----:B------:R-:W-:Y:S03]  /*ab130*/  @P0 STG.E [R64.64], R97 ;  /* 0x0000006140000986 */ /* 0x000fe6000c101904 */
[----:B------:R1:W-:Y:S02]  /*ab140*/  @P6 STG.E [R166.64], R236 ;  /* 0x000000eca6006986 */ /* 0x0003e4000c101904 */
[----:B------:R2:W-:Y:S01]  /*ab150*/  @P5 STG.E [R168.64], R32 ;  /* 0x00000020a8005986 */ /* 0x0005e2000c101904 */
[----:B------:R-:W-:Y:S02]  /*ab160*/  ISETP.GE.AND P1, PT, R0, c[0x0][0x17c], PT ;  /* 0x00005f0000007a0c */ /* 0x000fe40003f26270 */
[----:B------:R-:W-:Y:S02]  /*ab170*/  ISETP.LT.AND P5, PT, R146, c[0x0][0x178], !P3 ;  /* 0x00005e0092007a0c */ /* 0x000fe40005fa1270 */
[----:B------:R-:W-:Y:S01]  /*ab180*/  ISETP.LT.AND P0, PT, R147, c[0x0][0x178], !P3 ;  /* 0x00005e0093007a0c */ /* 0x000fe20005f01270 */
[----:B------:R3:W-:Y:S01]  /*ab190*/  @P2 STG.E [R170.64], R60 ;  /* 0x0000003caa002986 */ /* 0x0007e2000c101904 */
[----:B------:R-:W-:-:S02]  /*ab1a0*/  ISETP.LT.AND P6, PT, R103, c[0x0][0x178], !P3 ;  /* 0x00005e0067007a0c */ /* 0x000fc40005fc1270 */
[----:B------:R-:W-:Y:S01]  /*ab1b0*/  IADD3 R179, R179, c[0x0][0x198], RZ ;  /* 0x00006600b3b37a10 */ /* 0x000fe20007ffe0ff */
[----:B------:R-:W-:Y:S01]  /*ab1c0*/  ISETP.LT.AND P3, PT, R178, c[0x0][0x178], !P3 ;  /* 0x00005e00b2007a0c */ /* 0x000fe20005f61270 */
[----:B------:R-:W-:Y:S01]  /*ab1d0*/  @P4 STG.E [R172.64], R92 ;  /* 0x0000005cac004986 */ /* 0x000fe2000c101904 */
[----:B------:R-:W-:Y:S02]  /*ab1e0*/  ISETP.LT.AND P4, PT, R146, c[0x0][0x178], !P1 ;  /* 0x00005e0092007a0c */ /* 0x000fe40004f81270 */
[C---:B------:R-:W-:Y:S01]  /*ab1f0*/  IADD3 R175, R179.reuse, c[0x0][0x198], RZ ;  /* 0x00006600b3af7a10 */ /* 0x040fe20007ffe0ff */
[----:B-1----:R-:W-:-:S04]  /*ab200*/  IMAD.WIDE R166, R179, 0x4, R6 ;  /* 0x00000004b3a67825 */ /* 0x002fc800078e0206 */
[----:B--2---:R-:W-:-:S04]  /*ab210*/  IMAD.WIDE R168, R179, 0x4, R164 ;  /* 0x00000004b3a87825 */ /* 0x004fc800078e02a4 */
[----:B------:R-:W-:-:S04]  /*ab220*/  IMAD.WIDE R96, R179, 0x4, R4 ;  /* 0x00000004b3607825 */ /* 0x000fc800078e0204 */
[----:B------:R-:W-:Y:S01]  /*ab230*/  IMAD.WIDE R64, R179, 0x4, R2 ;  /* 0x00000004b3407825 */ /* 0x000fe200078e0202 */
[----:B------:R-:W-:-:S03]  /*ab240*/  IADD3 R0, R107, 0x1c5, RZ ;  /* 0x000001c56b007810 */ /* 0x000fc60007ffe0ff */
[----:B---3--:R-:W-:Y:S01]  /*ab250*/  IMAD.WIDE R170, R175, 0x4, R164 ;  /* 0x00000004afaa7825 */ /* 0x008fe200078e02a4 */
[----:B------:R1:W-:Y:S03]  /*ab260*/  @P5 STG.E [R168.64], R237 ;  /* 0x000000eda8005986 */ /* 0x0003e6000c101904 */
[----:B------:R2:W-:Y:S02]  /*ab270*/  @P0 STG.E [R166.64], R33 ;  /* 0x00000021a6000986 */ /* 0x0005e4000c101904 */
[----:B------:R3:W-:Y:S01]  /*ab280*/  @P6 STG.E [R96.64], R61 ;  /* 0x0000003d60006986 */ /* 0x0007e2000c101904 */
[----:B------:R-:W-:Y:S01]  /*ab290*/  ISETP.GE.AND P2, PT, R0, c[0x0][0x17c], PT ;  /* 0x00005f0000007a0c */ /* 0x000fe20003f46270 */
[----:B------:R4:W-:Y:S01]  /*ab2a0*/  @P3 STG.E [R64.64], R93 ;  /* 0x0000005d40003986 */ /* 0x0009e2000c101904 */
[----:B------:R-:W-:Y:S01]  /*ab2b0*/  ISETP.LT.AND P3, PT, R147, c[0x0][0x178], !P1 ;  /* 0x00005e0093007a0c */ /* 0x000fe20004f61270 */
[----:B------:R-:W-:Y:S01]  /*ab2c0*/  @P4 STG.E [R170.64], R228 ;  /* 0x000000e4aa004986 */ /* 0x000fe2000c101904 */
[----:B------:R-:W-:-:S02]  /*ab2d0*/  ISETP.LT.AND P4, PT, R103, c[0x0][0x178], !P1 ;  /* 0x00005e0067007a0c */ /* 0x000fc40004f81270 */
[----:B------:R-:W-:Y:S02]  /*ab2e0*/  ISETP.LT.AND P0, PT, R178, c[0x0][0x178], !P1 ;  /* 0x00005e00b2007a0c */ /* 0x000fe40004f01270 */
[----:B------:R-:W-:Y:S02]  /*ab2f0*/  ISETP.LT.AND P6, PT, R146, c[0x0][0x178], !P2 ;  /* 0x00005e0092007a0c */ /* 0x000fe400057c1270 */
[----:B------:R-:W-:Y:S02]  /*ab300*/  ISETP.LT.AND P5, PT, R147, c[0x0][0x178], !P2 ;  /* 0x00005e0093007a0c */ /* 0x000fe400057a1270 */
[C---:B-1----:R-:W-:Y:S01]  /*ab310*/  IADD3 R169, R175.reuse, c[0x0][0x198], RZ ;  /* 0x00006600afa97a10 */ /* 0x042fe20007ffe0ff */
[----:B--2---:R-:W-:-:S04]  /*ab320*/  IMAD.WIDE R32, R175, 0x4, R6 ;  /* 0x00000004af207825 */ /* 0x004fc800078e0206 */
[----:B---3--:R-:W-:Y:S01]  /*ab330*/  IMAD.WIDE R60, R175, 0x4, R4 ;  /* 0x00000004af3c7825 */ /* 0x008fe200078e0204 */
[----:B------:R-:W-:-:S03]  /*ab340*/  IADD3 R0, R107, 0x1c6, RZ ;  /* 0x000001c66b007810 */ /* 0x000fc60007ffe0ff */
[----:B----4-:R-:W-:-:S04]  /*ab350*/  IMAD.WIDE R64, R175, 0x4, R2 ;  /* 0x00000004af407825 */ /* 0x010fc800078e0202 */
[----:B------:R-:W-:-:S04]  /*ab360*/  IMAD.WIDE R92, R169, 0x4, R164 ;  /* 0x00000004a95c7825 */ /* 0x000fc800078e02a4 */
[----:B------:R-:W-:Y:S01]  /*ab370*/  IMAD.WIDE R96, R169, 0x4, R6 ;  /* 0x00000004a9607825 */ /* 0x000fe200078e0206 */
[----:B------:R1:W-:Y:S01]  /*ab380*/  @P3 STG.E [R32.64], R28 ;  /* 0x0000001c20003986 */ /* 0x0003e2000c101904 */
[----:B------:R-:W-:Y:S02]  /*ab390*/  ISETP.GE.AND P1, PT, R0, c[0x0][0x17c], PT ;  /* 0x00005f0000007a0c */ /* 0x000fe40003f26270 */
[----:B------:R2:W-:Y:S02]  /*ab3a0*/  @P4 STG.E [R60.64], R56 ;  /* 0x000000383c004986 */ /* 0x0005e4000c101904 */
[----:B------:R3:W-:Y:S01]  /*ab3b0*/  @P0 STG.E [R64.64], R88 ;  /* 0x0000005840000986 */ /* 0x0007e2000c101904 */
[----:B------:R-:W-:Y:S01]  /*ab3c0*/  @P6 STG.E [R92.64], R229 ;  /* 0x000000e55c006986 */ /* 0x000fe2000c101904 */
[----:B------:R-:W-:Y:S01]  /*ab3d0*/  ISETP.LT.AND P3, PT, R103, c[0x0][0x178], !P2 ;  /* 0x00005e0067007a0c */ /* 0x000fe20005761270 */
[----:B------:R4:W-:Y:S01]  /*ab3e0*/  @P5 STG.E [R96.64], R29 ;  /* 0x0000001d60005986 */ /* 0x0009e2000c101904 */
[----:B------:R-:W-:-:S02]  /*ab3f0*/  ISETP.LT.AND P2, PT, R178, c[0x0][0x178], !P2 ;  /* 0x00005e00b2007a0c */ /* 0x000fc40005741270 */
[----:B------:R-:W-:Y:S02]  /*ab400*/  ISETP.LT.AND P5, PT, R146, c[0x0][0x178], !P1 ;  /* 0x00005e0092007a0c */ /* 0x000fe40004fa1270 */
[----:B------:R-:W-:Y:S02]  /*ab410*/  IADD3 R167, R169, c[0x0][0x198], RZ ;  /* 0x00006600a9a77a10 */ /* 0x000fe40007ffe0ff */
[----:B------:R-:W-:Y:S01]  /*ab420*/  IADD3 R166, R107, 0x1c7, RZ ;  /* 0x000001c76ba67810 */ /* 0x000fe20007ffe0ff */
[----:B-1----:R-:W-:-:S04]  /*ab430*/  IMAD.WIDE R32, R169, 0x4, R4 ;  /* 0x00000004a9207825 */ /* 0x002fc800078e0204 */
[----:B--2---:R-:W-:-:S04]  /*ab440*/  IMAD.WIDE R60, R169, 0x4, R2 ;  /* 0x00000004a93c7825 */ /* 0x004fc800078e0202 */
[----:B---3--:R-:W-:Y:S01]  /*ab450*/  IMAD.WIDE R64, R167, 0x4, R164 ;  /* 0x00000004a7407825 */ /* 0x008fe200078e02a4 */
[----:B------:R-:W-:Y:S02]  /*ab460*/  ISETP.LT.AND P0, PT, R147, c[0x0][0x178], !P1 ;  /* 0x00005e0093007a0c */ /* 0x000fe40004f01270 */
[----:B------:R-:W-:Y:S02]  /*ab470*/  ISETP.GE.AND P6, PT, R166, c[0x0][0x17c], PT ;  /* 0x00005f00a6007a0c */ /* 0x000fe40003fc6270 */
[----:B------:R-:W-:Y:S01]  /*ab480*/  ISETP.LT.AND P4, PT, R103, c[0x0][0x178], !P1 ;  /* 0x00005e0067007a0c */ /* 0x000fe20004f81270 */
[----:B------:R1:W-:Y:S01]  /*ab490*/  @P3 STG.E [R32.64], R57 ;  /* 0x0000003920003986 */ /* 0x0003e2000c101904 */
[----:B------:R2:W-:Y:S01]  /*ab4a0*/  @P2 STG.E [R60.64], R89 ;  /* 0x000000593c002986 */ /* 0x0005e2000c101904 */
[----:B------:R-:W-:Y:S01]  /*ab4b0*/  ISETP.LT.AND P1, PT, R178, c[0x0][0x178], !P1 ;  /* 0x00005e00b2007a0c */ /* 0x000fe20004f21270 */
[----:B------:R3:W-:Y:S01]  /*ab4c0*/  @P5 STG.E [R64.64], R220 ;  /* 0x000000dc40005986 */ /* 0x0007e2000c101904 */
[----:B------:R-:W-:-:S02]  /*ab4d0*/  ISETP.LT.AND P2, PT, R146, c[0x0][0x178], !P6 ;  /* 0x00005e0092007a0c */ /* 0x000fc40007741270 */
[----:B------:R-:W-:Y:S02]  /*ab4e0*/  ISETP.LT.AND P5, PT, R147, c[0x0][0x178], !P6 ;  /* 0x00005e0093007a0c */ /* 0x000fe400077a1270 */
[C---:B----4-:R-:W-:Y:S01]  /*ab4f0*/  IADD3 R97, R167.reuse, c[0x0][0x198], RZ ;  /* 0x00006600a7617a10 */ /* 0x050fe20007ffe0ff */
[----:B------:R-:W-:-:S04]  /*ab500*/  IMAD.WIDE R28, R167, 0x4, R6 ;  /* 0x00000004a71c7825 */ /* 0x000fc800078e0206 */
[----:B------:R-:W-:Y:S01]  /*ab510*/  IMAD.WIDE R92, R167, 0x4, R4 ;  /* 0x00000004a75c7825 */ /* 0x000fe200078e0204 */
[----:B------:R-:W-:-:S03]  /*ab520*/  IADD3 R0, R107, 0x1c8, RZ ;  /* 0x000001c86b007810 */ /* 0x000fc60007ffe0ff */
[----:B-1----:R-:W-:-:S04]  /*ab530*/  IMAD.WIDE R32, R167, 0x4, R2 ;  /* 0x00000004a7207825 */ /* 0x002fc800078e0202 */
[C---:B------:R-:W-:Y:S01]  /*ab540*/  IMAD.WIDE R56, R97.reuse, 0x4, R164 ;  /* 0x0000000461387825 */ /* 0x040fe200078e02a4 */
[----:B------:R1:W-:Y:S03]  /*ab550*/  @P0 STG.E [R28.64], R24 ;  /* 0x000000181c000986 */ /* 0x0003e6000c101904 */
[----:B--2---:R-:W-:-:S04]  /*ab560*/  IMAD.WIDE R60, R97, 0x4, R6 ;  /* 0x00000004613c7825 */ /* 0x004fc800078e0206 */
[----:B------:R-:W-:Y:S01]  /*ab570*/  @P4 STG.E [R92.64], R52 ;  /* 0x000000345c004986 */ /* 0x000fe2000c101904 */
[----:B------:R-:W-:Y:S02]  /*ab580*/  ISETP.GE.AND P3, PT, R0, c[0x0][0x17c], PT ;  /* 0x00005f0000007a0c */ /* 0x000fe40003f66270 */
[----:B------:R-:W-:Y:S01]  /*ab590*/  ISETP.LT.AND P4, PT, R103, c[0x0][0x178], !P6 ;  /* 0x00005e0067007a0c */ /* 0x000fe20007781270 */
[----:B------:R-:W-:Y:S01]  /*ab5a0*/  ISETP.LT.AND P6, PT, R178, c[0x0][0x178], !P6 ;  /* 0x00005e00b2007a0c */ /* 0x000fe200077c1270 */
[----:B------:R-:W-:Y:S01]  /*ab5b0*/  @P1 STG.E [R32.64], R84 ;  /* 0x0000005420001986 */ /* 0x000fe2000c101904 */
[----:B------:R-:W-:Y:S02]  /*ab5c0*/  @P2 STG.E [R56.64], R221 ;  /* 0x000000dd38002986 */ /* 0x000fe4000c101904 */
[----:B------:R2:W-:Y:S01]  /*ab5d0*/  @P5 STG.E [R60.64], R25 ;  /* 0x000000193c005986 */ /* 0x0005e2000c101904 */
[----:B------:R-:W-:Y:S01]  /*ab5e0*/  ISETP.LT.AND P5, PT, R146, c[0x0][0x178], !P3 ;  /* 0x00005e0092007a0c */ /* 0x000fe20005fa1270 */
[----:B---3--:R-:W-:-:S04]  /*ab5f0*/  IMAD.WIDE R64, R97, 0x4, R2 ;  /* 0x0000000461407825 */ /* 0x008fc800078e0202 */
[----:B-1----:R-:W-:Y:S01]  /*ab600*/  IMAD.WIDE R28, R97, 0x4, R4 ;  /* 0x00000004611c7825 */ /* 0x002fe200078e0204 */
[----:B------:R-:W-:Y:S02]  /*ab610*/  IADD3 R0, R107, 0x1c9, RZ ;  /* 0x000001c96b007810 */ /* 0x000fe40007ffe0ff */
[----:B------:R-:W-:Y:S02]  /*ab620*/  IADD3 R97, R97, c[0x0][0x198], RZ ;  /* 0x0000660061617a10 */ /* 0x000fe40007ffe0ff */
[----:B------:R-:W-:Y:S02]  /*ab630*/  ISETP.LT.AND P1, PT, R147, c[0x0][0x178], !P3 ;  /* 0x00005e0093007a0c */ /* 0x000fe40005f21270 */
[----:B------:R-:W-:Y:S02]  /*ab640*/  ISETP.GE.AND P0, PT, R0, c[0x0][0x17c], PT ;  /* 0x00005f0000007a0c */ /* 0x000fe40003f06270 */
[----:B------:R-:W-:Y:S01]  /*ab650*/  ISETP.LT.AND P2, PT, R103, c[0x0][0x178], !P3 ;  /* 0x00005e0067007a0c */ /* 0x000fe20005f41270 */
[----:B------:R1:W-:Y:S01]  /*ab660*/  @P4 STG.E [R28.64], R53 ;  /* 0x000000351c004986 */ /* 0x0003e2000c101904 */
[----:B--2---:R-:W-:-:S04]  /*ab670*/  IMAD.WIDE R24, R97, 0x4, R164 ;  /* 0x0000000461187825 */ /* 0x004fc800078e02a4 */
[----:B------:R2:W-:Y:S01]  /*ab680*/  @P6 STG.E [R64.64], R85 ;  /* 0x0000005540006986 */ /* 0x0005e2000c101904 */
[----:B------:R-:W-:Y:S02]  /*ab690*/  ISETP.LT.AND P3, PT, R178, c[0x0][0x178], !P3 ;  /* 0x00005e00b2007a0c */ /* 0x000fe40005f61270 */
[----:B------:R-:W-:Y:S02]  /*ab6a0*/  ISETP.LT.AND P6, PT, R146, c[0x0][0x178], !P0 ;  /* 0x00005e0092007a0c */ /* 0x000fe400047c1270 */
[----:B------:R-:W-:Y:S01]  /*ab6b0*/  IADD3 R89, R97, c[0x0][0x198], RZ ;  /* 0x0000660061597a10 */ /* 0x000fe20007ffe0ff */
[----:B------:R3:W-:Y:S01]  /*ab6c0*/  @P5 STG.E [R24.64], R240 ;  /* 0x000000f018005986 */ /* 0x0007e2000c101904 */
[----:B------:R-:W-:Y:S01]  /*ab6d0*/  ISETP.LT.AND P5, PT, R147, c[0x0][0x178], !P0 ;  /* 0x00005e0093007a0c */ /* 0x000fe200047a1270 */
[----:B------:R-:W-:Y:S01]  /*ab6e0*/  IMAD.WIDE R32, R97, 0x4, R6 ;  /* 0x0000000461207825 */ /* 0x000fe200078e0206 */
[----:B------:R-:W-:-:S03]  /*ab6f0*/  IADD3 R0, R107, 0x1ca, RZ ;  /* 0x000001ca6b007810 */ /* 0x000fc60007ffe0ff */
[----:B------:R-:W-:-:S04]  /*ab700*/  IMAD.WIDE R56, R97, 0x4, R4 ;  /* 0x0000000461387825 */ /* 0x000fc800078e0204 */
[----:B-1----:R-:W-:-:S04]  /*ab710*/  IMAD.WIDE R28, R97, 0x4, R2 ;  /* 0x00000004611c7825 */ /* 0x002fc800078e0202 */
[C---:B------:R-:W-:Y:S01]  /*ab720*/  IMAD.WIDE R52, R89.reuse, 0x4, R164 ;  /* 0x0000000459347825 */ /* 0x040fe200078e02a4 */
[----:B------:R-:W-:Y:S01]  /*ab730*/  ISETP.GE.AND P4, PT, R0, c[0x0][0x17c], PT ;  /* 0x00005f0000007a0c */ /* 0x000fe20003f86270 */
[----:B------:R1:W-:Y:S02]  /*ab740*/  @P1 STG.E [R32.64], R20 ;  /* 0x0000001420001986 */ /* 0x0003e4000c101904 */
[----:B------:R-:W-:Y:S02]  /*ab750*/  @P2 STG.E [R56.64], R48 ;  /* 0x0000003038002986 */ /* 0x000fe4000c101904 */
[----:B------:R-:W-:Y:S01]  /*ab760*/  IMAD.WIDE R60, R89, 0x4, R6 ;  /* 0x00000004593c7825 */ /* 0x000fe200078e0206 */
[----:B------:R-:W-:Y:S01]  /*ab770*/  ISETP.LT.AND P1, PT, R103, c[0x0][0x178], !P0 ;  /* 0x00005e0067007a0c */ /* 0x000fe20004721270 */
[----:B------:R4:W-:Y:S02]  /*ab780*/  @P3 STG.E [R28.64], R80 ;  /* 0x000000501c003986 */ /* 0x0009e4000c101904 */
[----:B------:R-:W-:Y:S01]  /*ab790*/  @P6 STG.E [R52.64], R241 ;  /* 0x000000f134006986 */ /* 0x000fe2000c101904 */
[----:B------:R-:W-:-:S02]  /*ab7a0*/  ISETP.LT.AND P0, PT, R178, c[0x0][0x178], !P0 ;  /* 0x00005e00b2007a0c */ /* 0x000fc40004701270 */
[----:B------:R-:W-:Y:S02]  /*ab7b0*/  ISETP.LT.AND P6, PT, R146, c[0x0][0x178], !P4 ;  /* 0x00005e0092007a0c */ /* 0x000fe400067c1270 */
[----:B------:R-:W-:Y:S01]  /*ab7c0*/  ISETP.LT.AND P3, PT, R147, c[0x0][0x178], !P4 ;  /* 0x00005e0093007a0c */ /* 0x000fe20006761270 */
[----:B------:R4:W-:Y:S01]  /*ab7d0*/  @P5 STG.E [R60.64], R21 ;  /* 0x000000153c005986 */ /* 0x0009e2000c101904 */
[----:B--2---:R-:W-:Y:S02]  /*ab7e0*/  IADD3 R65, R89, c[0x0][0x198], RZ ;  /* 0x0000660059417a10 */ /* 0x004fe40007ffe0ff */
[----:B------:R-:W-:Y:S01]  /*ab7f0*/  ISETP.LT.AND P5, PT, R103, c[0x0][0x178], !P4 ;  /* 0x00005e0067007a0c */ /* 0x000fe200067a1270 */
[----:B------:R-:W-:Y:S01]  /*ab800*/  ISETP.LT.AND P4, PT, R178, c[0x0][0x178], !P4 ;  /* 0x00005e00b2007a0c */ /* 0x000fe20006781270 */
[----:B------:R-:W-:Y:S01]  /*ab810*/  IADD3 R0, R107, 0x1cb, RZ ;  /* 0x000001cb6b007810 */ /* 0x000fe20007ffe0ff */
[----:B---3--:R-:W-:-:S04]  /*ab820*/  IMAD.WIDE R24, R89, 0x4, R4 ;  /* 0x0000000459187825 */ /* 0x008fc800078e0204 */
[----:B-1----:R-:W-:-:S04]  /*ab830*/  IMAD.WIDE R32, R89, 0x4, R2 ;  /* 0x0000000459207825 */ /* 0x002fc800078e0202 */
[----:B----4-:R-:W-:Y:S01]  /*ab840*/  IMAD.WIDE R28, R65, 0x4, R164 ;  /* 0x00000004411c7825 */ /* 0x010fe200078e02a4 */
[----:B------:R-:W-:-:S03]  /*ab850*/  ISETP.GE.AND P2, PT, R0, c[0x0][0x17c], PT ;  /* 0x00005f0000007a0c */ /* 0x000fc60003f46270 */
[----:B------:R-:W-:Y:S01]  /*ab860*/  IADD3 R0, R107, 0x1cc, RZ ;  /* 0x000001cc6b007810 */ /* 0x000fe20007ffe0ff */
[----:B------:R1:W-:Y:S01]  /*ab870*/  @P1 STG.E [R24.64], R49 ;  /* 0x0000003118001986 */ /* 0x0003e2000c101904 */
[----:B------:R-:W-:-:S04]  /*ab880*/  IMAD.WIDE R20, R65, 0x4, R6 ;  /* 0x0000000441147825 */ /* 0x000fc800078e0206 */
[C---:B------:R-:W-:Y:S01]  /*ab890*/  IMAD.WIDE R52, R65.reuse, 0x4, R4 ;  /* 0x0000000441347825 */ /* 0x040fe200078e0204 */
[----:B------:R-:W-:Y:S03]  /*ab8a0*/  @P0 STG.E [R32.64], R81 ;  /* 0x0000005120000986 */ /* 0x000fe6000c101904 */
[----:B------:R-:W-:-:S04]  /*ab8b0*/  IMAD.WIDE R56, R65, 0x4, R2 ;  /* 0x0000000441387825 */ /* 0x000fc800078e0202 */
[----:B------:R-:W-:Y:S01]  /*ab8c0*/  @P6 STG.E [R28.64], R232 ;  /* 0x000000e81c006986 */ /* 0x000fe2000c101904 */
[----:B------:R-:W-:Y:S02]  /*ab8d0*/  ISETP.GE.AND P1, PT, R0, c[0x0][0x17c], PT ;  /* 0x00005f0000007a0c */ /* 0x000fe40003f26270 */
[----:B------:R-:W-:Y:S01]  /*ab8e0*/  ISETP.LT.AND P0, PT, R146, c[0x0][0x178], !P2 ;  /* 0x00005e0092007a0c */ /* 0x000fe20005701270 */
[----:B------:R2:W-:Y:S01]  /*ab8f0*/  @P3 STG.E [R20.64], R16 ;  /* 0x0000001014003986 */ /* 0x0005e2000c101904 */
[----:B------:R-:W-:Y:S01]  /*ab900*/  ISETP.LT.AND P3, PT, R147, c[0x0][0x178], !P2 ;  /* 0x00005e0093007a0c */ /* 0x000fe20005761270 */
[----:B------:R3:W-:Y:S01]  /*ab910*/  @P5 STG.E [R52.64], R44 ;  /* 0x0000002c34005986 */ /* 0x0007e2000c101904 */
[----:B------:R-:W-:Y:S02]  /*ab920*/  ISETP.LT.AND P6, PT, R103, c[0x0][0x178], !P2 ;  /* 0x00005e0067007a0c */ /* 0x000fe400057c1270 */
[----:B------:R-:W-:Y:S01]  /*ab930*/  IADD3 R65, R65, c[0x0][0x198], RZ ;  /* 0x0000660041417a10 */ /* 0x000fe20007ffe0ff */
[----:B------:R-:W-:Y:S01]  /*ab940*/  @P4 STG.E [R56.64], R76 ;  /* 0x0000004c38004986 */ /* 0x000fe2000c101904 */
[----:B------:R-:W-:-:S02]  /*ab950*/  ISETP.LT.AND P2, PT, R178, c[0x0][0x178], !P2 ;  /* 0x00005e00b2007a0c */ /* 0x000fc40005741270 */
[----:B------:R-:W-:Y:S02]  /*ab960*/  ISETP.LT.AND P4, PT, R146, c[0x0][0x178], !P1 ;  /* 0x00005e0092007a0c */ /* 0x000fe40004f81270 */
[----:B------:R-:W-:Y:S02]  /*ab970*/  ISETP.LT.AND P5, PT, R147, c[0x0][0x178], !P1 ;  /* 0x00005e0093007a0c */ /* 0x000fe40004fa1270 */
[C---:B------:R-:W-:Y:S01]  /*ab980*/  IADD3 R61, R65.reuse, c[0x0][0x198], RZ ;  /* 0x00006600413d7a10 */ /* 0x040fe20007ffe0ff */
[----:B-1----:R-:W-:-:S04]  /*ab990*/  IMAD.WIDE R24, R65, 0x4, R164 ;  /* 0x0000000441187825 */ /* 0x002fc800078e02a4 */
[----:B--2---:R-:W-:Y:S01]  /*ab9a0*/  IMAD.WIDE R20, R65, 0x4, R6 ;  /* 0x0000000441147825 */ /* 0x004fe200078e0206 */
[----:B------:R-:W-:-:S03]  /*ab9b0*/  IADD3 R0, R107, 0x1cd, RZ ;  /* 0x000001cd6b007810 */ /* 0x000fc60007ffe0ff */
[----:B------:R-:W-:-:S04]  /*ab9c0*/  IMAD.WIDE R28, R65, 0x4, R4 ;  /* 0x00000004411c7825 */ /* 0x000fc800078e0204 */
[----:B------:R-:W-:-:S04]  /*ab9d0*/  IMAD.WIDE R32, R65, 0x4, R2 ;  /* 0x0000000441207825 */ /* 0x000fc800078e0202 */
[C---:B------:R-:W-:Y:S01]  /*ab9e0*/  IMAD.WIDE R48, R61.reuse, 0x4, R164 ;  /* 0x000000043d307825 */ /* 0x040fe200078e02a4 */
[----:B------:R-:W-:Y:S03]  /*ab9f0*/  @P0 STG.E [R24.64], R233 ;  /* 0x000000e918000986 */ /* 0x000fe6000c101904 */
[----:B---3--:R-:W-:Y:S01]  /*aba00*/  IMAD.WIDE R52, R61, 0x4, R6 ;  /* 0x000000043d347825 */ /* 0x008fe200078e0206 */
[----:B------:R-:W-:-:S03]  /*aba10*/  ISETP.GE.AND P0, PT, R0, c[0x0][0x17c], PT ;  /* 0x00005f0000007a0c */ /* 0x000fc60003f06270 */
[----:B------:R-:W-:Y:S01]  /*aba20*/  @P3 STG.E [R20.64], R17 ;  /* 0x0000001114003986 */ /* 0x000fe2000c101904 */
[----:B------:R1:W-:Y:S01]  /*aba30*/  @P6 STG.E [R28.64], R45 ;  /* 0x0000002d1c006986 */ /* 0x0003e2000c101904 */
[----:B------:R-:W-:Y:S01]  /*aba40*/  ISETP.LT.AND P3, PT, R103, c[0x0][0x178], !P1 ;  /* 0x00005e0067007a0c */ /* 0x000fe20004f61270 */
[----:B------:R2:W-:Y:S02]  /*aba50*/  @P2 STG.E [R32.64], R77 ;  /* 0x0000004d20002986 */ /* 0x0005e4000c101904 */
[----:B------:R3:W-:Y:S01]  /*aba60*/  @P4 STG.E [R48.64], R224 ;  /* 0x000000e030004986 */ /* 0x0007e2000c101904 */
[----:B------:R-:W-:Y:S01]  /*aba70*/  ISETP.LT.AND P2, PT, R178, c[0x0][0x178], !P1 ;  /* 0x00005e00b2007a0c */ /* 0x000fe20004f41270 */
[----:B------:R-:W-:Y:S01]  /*aba80*/  @P5 STG.E [R52.64], R12 ;  /* 0x0000000c34005986 */ /* 0x000fe2000c101904 */
[----:B------:R-:W-:Y:S02]  /*aba90*/  ISETP.LT.AND P4, PT, R146, c[0x0][0x178], !P0 ;  /* 0x00005e0092007a0c */ /* 0x000fe40004781270 */
[----:B------:R-:W-:-:S02]  /*abaa0*/  ISETP.LT.AND P5, PT, R147, c[0x0][0x178], !P0 ;  /* 0x00005e0093007a0c */ /* 0x000fc400047a1270 */
[----:B------:R-:W-:Y:S02]  /*abab0*/  ISETP.LT.AND P6, PT, R103, c[0x0][0x178], !P0 ;  /* 0x00005e0067007a0c */ /* 0x000fe400047c1270 */
[C---:B-1----:R-:W-:Y:S01]  /*abac0*/  IADD3 R45, R61.reuse, c[0x0][0x198], RZ ;  /* 0x000066003d2d7a10 */ /* 0x042fe20007ffe0ff */
[----:B------:R-:W-:Y:S01]  /*abad0*/  IMAD.WIDE R16, R61, 0x4, R4 ;  /* 0x000000043d107825 */ /* 0x000fe200078e0204 */
[----:B------:R-:W-:-:S03]  /*abae0*/  IADD3 R0, R107, 0x1ce, RZ ;  /* 0x000001ce6b007810 */ /* 0x000fc60007ffe0ff */
[----:B------:R-:W-:-:S04]  /*abaf0*/  IMAD.WIDE R20, R61, 0x4, R2 ;  /* 0x000000043d147825 */ /* 0x000fc800078e0202 */
[----:B------:R-:W-:-:S04]  /*abb00*/  IMAD.WIDE R24, R45, 0x4, R164 ;  /* 0x000000042d187825 */ /* 0x000fc800078e02a4 */
[----:B------:R-:W-:-:S04]  /*abb10*/  IMAD.WIDE R28, R45, 0x4, R6 ;  /* 0x000000042d1c7825 */ /* 0x000fc800078e0206 */
[----:B--2---:R-:W-:Y:S01]  /*abb20*/  IMAD.WIDE R32, R45, 0x4, R4 ;  /* 0x000000042d207825 */ /* 0x004fe200078e0204 */
[----:B------:R-:W-:Y:S01]  /*abb30*/  ISETP.GE.AND P1, PT, R0, c[0x0][0x17c], PT ;  /* 0x00005f0000007a0c */ /* 0x000fe20003f26270 */
[----:B------:R1:W-:Y:S01]  /*abb40*/  @P3 STG.E [R16.64], R40 ;  /* 0x0000002810003986 */ /* 0x0003e2000c101904 */
[----:B------:R-:W-:Y:S01]  /*abb50*/  IADD3 R0, R107, 0x1cf, RZ ;  /* 0x000001cf6b007810 */ /* 0x000fe20007ffe0ff */
[----:B------:R2:W-:Y:S02]  /*abb60*/  @P2 STG.E [R20.64], R72 ;  /* 0x0000004814002986 */ /* 0x0005e4000c101904 */
[----:B------:R-:W-:Y:S01]  /*abb70*/  @P4 STG.E [R24.64], R225 ;  /* 0x000000e118004986 */ /* 0x000fe2000c101904 */
[----:B------:R-:W-:Y:S01]  /*abb80*/  ISETP.LT.AND P0, PT, R178, c[0x0][0x178], !P0 ;  /* 0x00005e00b2007a0c */ /* 0x000fe20004701270 */
[----:B------:R4:W-:Y:S01]  /*abb90*/  @P5 STG.E [R28.64], R13 ;  /* 0x0000000d1c005986 */ /* 0x0009e2000c101904 */
[----:B------:R4:W-:Y:S01]  /*abba0*/  @P6 STG.E [R32.64], R41 ;  /* 0x0000002920006986 */ /* 0x0009e2000c101904 */
[----:B------:R-:W-:-:S02]  /*abbb0*/  ISETP.LT.AND P4, PT, R146, c[0x0][0x178], !P1 ;  /* 0x00005e0092007a0c */ /* 0x000fc40004f81270 */
[----:B------:R-:W-:Y:S02]  /*abbc0*/  ISETP.GE.AND P3, PT, R0, c[0x0][0x17c], PT ;  /* 0x00005f0000007a0c */ /* 0x000fe40003f66270 */
[----:B------:R-:W-:Y:S02]  /*abbd0*/  ISETP.LT.AND P6, PT, R147, c[0x0][0x178], !P1 ;  /* 0x00005e0093007a0c */ /* 0x000fe40004fc1270 */
[----:B---3--:R-:W-:Y:S02]  /*abbe0*/  IADD3 R49, R45, c[0x0][0x198], RZ ;  /* 0x000066002d317a10 */ /* 0x008fe40007ffe0ff */
[----:B------:R-:W-:Y:S01]  /*abbf0*/  ISETP.LT.AND P2, PT, R103, c[0x0][0x178], !P1 ;  /* 0x00005e0067007a0c */ /* 0x000fe20004f41270 */
[----:B------:R-:W-:Y:S01]  /*abc00*/  ISETP.LT.AND P1, PT, R178, c[0x0][0x178], !P1 ;  /* 0x00005e00b2007a0c */ /* 0x000fe20004f21270 */
[----:B------:R-:W-:Y:S01]  /*abc10*/  ISETP.LT.AND P5, PT, R146, c[0x0][0x178], !P3 ;  /* 0x00005e0092007a0c */ /* 0x000fe20005fa1270 */
[----:B-1----:R-:W-:-:S04]  /*abc20*/  IMAD.WIDE R16, R45, 0x4, R2 ;  /* 0x000000042d107825 */ /* 0x002fc800078e0202 */
[----:B--2---:R-:W-:-:S04]  /*abc30*/  IMAD.WIDE R20, R49, 0x4, R164 ;  /* 0x0000000431147825 */ /* 0x004fc800078e02a4 */
[C---:B----4-:R-:W-:Y:S01]  /*abc40*/  IMAD.WIDE R12, R49.reuse, 0x4, R6 ;  /* 0x00000004310c7825 */ /* 0x050fe200078e0206 */
[----:B------:R-:W-:Y:S02]  /*abc50*/  IADD3 R41, R49, c[0x0][0x198], RZ ;  /* 0x0000660031297a10 */ /* 0x000fe40007ffe0ff */
[----:B------:R-:W-:Y:S01]  /*abc60*/  IADD3 R0, R107, 0x1d0, RZ ;  /* 0x000001d06b007810 */ /* 0x000fe20007ffe0ff */
[C---:B------:R-:W-:Y:S01]  /*abc70*/  IMAD.WIDE R24, R49.reuse, 0x4, R4 ;  /* 0x0000000431187825 */ /* 0x040fe200078e0204 */
[----:B------:R1:W-:Y:S03]  /*abc80*/  @P0 STG.E [R16.64], R73 ;  /* 0x0000004910000986 */ /* 0x0003e6000c101904 */
[----:B------:R-:W-:-:S04]  /*abc90*/  IMAD.WIDE R28, R49, 0x4, R2 ;  /* 0x00000004311c7825 */ /* 0x000fc800078e0202 */
[----:B------:R-:W-:Y:S02]  /*abca0*/  @P4 STG.E [R20.64], R216 ;  /* 0x000000d814004986 */ /* 0x000fe4000c101904 */
[----:B------:R-:W-:Y:S01]  /*abcb0*/  IMAD.WIDE R32, R41, 0x4, R164 ;  /* 0x0000000429207825 */ /* 0x000fe200078e02a4 */
[----:B------:R-:W-:Y:S01]  /*abcc0*/  ISETP.GE.AND P0, PT, R0, c[0x0][0x17c], PT ;  /* 0x00005f0000007a0c */ /* 0x000fe20003f06270 */
[----:B------:R2:W-:Y:S01]  /*abcd0*/  @P6 STG.E [R12.64], R8 ;  /* 0x000000080c006986 */ /* 0x0005e2000c101904 */
[----:B------:R-:W-:Y:S02]  /*abce0*/  ISETP.LT.AND P6, PT, R147, c[0x0][0x178], !P3 ;  /* 0x00005e0093007a0c */ /* 0x000fe40005fc1270 */
[----:B------:R-:W-:Y:S01]  /*abcf0*/  ISETP.LT.AND P4, PT, R103, c[0x0][0x178], !P3 ;  /* 0x00005e0067007a0c */ /* 0x000fe20005f81270 */
[----:B------:R3:W-:Y:S01]  /*abd00*/  @P2 STG.E [R24.64], R36 ;  /* 0x0000002418002986 */ /* 0x0007e2000c101904 */
[----:B------:R4:W-:Y:S01]  /*abd10*/  @P1 STG.E [R28.64], R68 ;  /* 0x000000441c001986 */ /* 0x0009e2000c101904 */
[----:B------:R-:W-:Y:S01]  /*abd20*/  ISETP.LT.AND P3, PT, R178, c[0x0][0x178], !P3 ;  /* 0x00005e00b2007a0c */ /* 0x000fe20005f61270 */
[----:B------:R4:W-:Y:S01]  /*abd30*/  @P5 STG.E [R32.64], R217 ;  /* 0x000000d920005986 */ /* 0x0009e2000c101904 */
[----:B------:R-:W-:-:S02]  /*abd40*/  ISETP.LT.AND P2, PT, R146, c[0x0][0x178], !P0 ;  /* 0x00005e0092007a0c */ /* 0x000fc40004741270 */
[----:B------:R-:W-:Y:S02]  /*abd50*/  ISETP.LT.AND P5, PT, R147, c[0x0][0x178], !P0 ;  /* 0x00005e0093007a0c */ /* 0x000fe400047a1270 */
[C---:B------:R-:W-:Y:S01]  /*abd60*/  IADD3 R45, R41.reuse, c[0x0][0x198], RZ ;  /* 0x00006600292d7a10 */ /* 0x040fe20007ffe0ff */
[----:B-1----:R-:W-:-:S04]  /*abd70*/  IMAD.WIDE R16, R41, 0x4, R4 ;  /* 0x0000000429107825 */ /* 0x002fc800078e0204 */
[----:B--2---:R-:W-:Y:S01]  /*abd80*/  IMAD.WIDE R12, R41, 0x4, R6 ;  /* 0x00000004290c7825 */ /* 0x004fe200078e0206 */
[----:B------:R-:W-:-:S03]  /*abd90*/  IADD3 R0, R107, 0x1d1, RZ ;  /* 0x000001d16b007810 */ /* 0x000fc60007ffe0ff */
[----:B------:R-:W-:-:S04]  /*abda0*/  IMAD.WIDE R20, R41, 0x4, R2 ;  /* 0x0000000429147825 */ /* 0x000fc800078e0202 */
[----:B---3--:R-:W-:-:S04]  /*abdb0*/  IMAD.WIDE R24, R45, 0x4, R164 ;  /* 0x000000042d187825 */ /* 0x008fc800078e02a4 */
[----:B----4-:R-:W-:Y:S01]  /*abdc0*/  IMAD.WIDE R28, R45, 0x4, R6 ;  /* 0x000000042d1c7825 */ /* 0x010fe200078e0206 */
[----:B------:R1:W-:Y:S01]  /*abdd0*/  @P6 STG.E [R12.64], R9 ;  /* 0x000000090c006986 */ /* 0x0003e2000c101904 */
[----:B------:R-:W-:Y:S02]  /*abde0*/  ISETP.GE.AND P1, PT, R0, c[0x0][0x17c], PT ;  /* 0x00005f0000007a0c */ /* 0x000fe40003f26270 */
[----:B------:R2:W-:Y:S02]  /*abdf0*/  @P4 STG.E [R16.64], R37 ;  /* 0x0000002510004986 */ /* 0x0005e4000c101904 */
[----:B------:R3:W-:Y:S01]  /*abe00*/  @P3 STG.E [R20.64], R69 ;  /* 0x0000004514003986 */ /* 0x0007e2000c101904 */
[----:B------:R-:W-:Y:S01]  /*abe10*/  ISETP.LT.AND P6, PT, R103, c[0x0][0x178], !P0 ;  /* 0x00005e0067007a0c */ /* 0x000fe200047c1270 */
[----:B------:R4:W-:Y:S01]  /*abe20*/  @P2 STG.E [R24.64], R249 ;  /* 0x000000f918002986 */ /* 0x0009e2000c101904 */
[----:B------:R4:W-:Y:S01]  /*abe30*/  @P5 STG.E [R28.64], R214 ;  /* 0x000000d61c005986 */ /* 0x0009e2000c101904 */
[----:B------:R-:W-:-:S02]  /*abe40*/  ISETP.LT.AND P0, PT, R178, c[0x0][0x178], !P0 ;  /* 0x00005e00b2007a0c */ /* 0x000fc40004701270 */
[----:B------:R-:W-:Y:S02]  /*abe50*/  ISETP.LT.AND P5, PT, R146, c[0x0][0x178], !P1 ;  /* 0x00005e0092007a0c */ /* 0x000fe40004fa1270 */
[----:B------:R-:W-:Y:S02]  /*abe60*/  ISETP.LT.AND P3, PT, R147, c[0x0][0x178], !P1 ;  /* 0x00005e0093007a0c */ /* 0x000fe40004f61270 */
[----:B------:R-:W-:Y:S02]  /*abe70*/  ISETP.LT.AND P2, PT, R103, c[0x0][0x178], !P1 ;  /* 0x00005e0067007a0c */ /* 0x000fe40004f41270 */
[C---:B------:R-:W-:Y:S01]  /*abe80*/  IADD3 R33, R45.reuse, c[0x0][0x198], RZ ;  /* 0x000066002d217a10 */ /* 0x040fe20007ffe0ff */
[----:B------:R-:W-:Y:S02]  /*abe90*/  ISETP.LT.AND P1, PT, R178, c[0x0][0x178], !P1 ;  /* 0x00005e00b2007a0c */ /* 0x000fe40004f21270 */
[----:B-1----:R-:W-:Y:S01]  /*abea0*/  IMAD.WIDE R8, R45, 0x4, R4 ;  /* 0x000000042d087825 */ /* 0x002fe200078e0204 */
[----:B------:R-:W-:-:S03]  /*abeb0*/  IADD3 R0, R107, 0x1d2, RZ ;  /* 0x000001d26b007810 */ /* 0x000fc60007ffe0ff */
[----:B------:R-:W-:-:S04]  /*abec0*/  IMAD.WIDE R12, R45, 0x4, R2 ;  /* 0x000000042d0c7825 */ /* 0x000fc800078e0202 */
[----:B--2---:R-:W-:-:S04]  /*abed0*/  IMAD.WIDE R16, R33, 0x4, R164 ;  /* 0x0000000421107825 */ /* 0x004fc800078e02a4 */
[----:B---3--:R-:W-:-:S04]  /*abee0*/  IMAD.WIDE R20, R33, 0x4, R6 ;  /* 0x0000000421147825 */ /* 0x008fc800078e0206 */
[----:B----4-:R-:W-:Y:S01]  /*abef0*/  IMAD.WIDE R24, R33, 0x4, R4 ;  /* 0x0000000421187825 */ /* 0x010fe200078e0204 */
[----:B------:R-:W-:Y:S01]  /*abf00*/  ISETP.GE.AND P4, PT, R0, c[0x0][0x17c], PT ;  /* 0x00005f0000007a0c */ /* 0x000fe20003f86270 */
[----:B------:R1:W-:Y:S01]  /*abf10*/  @P6 STG.E [R8.64], R66 ;  /* 0x0000004208006986 */ /* 0x0003e2000c101904 */
[----:B------:R-:W-:Y:S01]  /*abf20*/  IADD3 R0, R107, 0x1d3, RZ ;  /* 0x000001d36b007810 */ /* 0x000fe20007ffe0ff */
[----:B------:R2:W-:Y:S02]  /*abf30*/  @P0 STG.E [R12.64], R98 ;  /* 0x000000620c000986 */ /* 0x0005e4000c101904 */
[----:B------:R-:W-:Y:S01]  /*abf40*/  IMAD.WIDE R28, R33, 0x4, R2 ;  /* 0x00000004211c7825 */ /* 0x000fe200078e0202 */
[----:B------:R3:W-:Y:S03]  /*abf50*/  @P5 STG.E [R16.64], R248 ;  /* 0x000000f810005986 */ /* 0x0007e6000c101904 */
[----:B------:R4:W-:Y:S02]  /*abf60*/  @P3 STG.E [R20.64], R215 ;  /* 0x000000d714003986 */ /* 0x0009e4000c101904 */
[----:B------:R2:W-:Y:S01]  /*abf70*/  @P2 STG.E [R24.64], R67 ;  /* 0x0000004318002986 */ /* 0x0005e2000c101904 */
[----:B------:R-:W-:-:S02]  /*abf80*/  ISETP.GE.AND P6, PT, R0, c[0x0][0x17c], PT ;  /* 0x00005f0000007a0c */ /* 0x000fc40003fc6270 */
[----:B------:R-:W-:Y:S01]  /*abf90*/  ISETP.LT.AND P2, PT, R146, c[0x0][0x178], !P4 ;  /* 0x00005e0092007a0c */ /* 0x000fe20006741270 */
[----:B------:R-:W-:Y:S01]  /*abfa0*/  @P1 STG.E [R28.64], R99 ;  /* 0x000000631c001986 */ /* 0x000fe2000c101904 */
[----:B------:R-:W-:Y:S02]  /*abfb0*/  ISETP.LT.AND P3, PT, R147, c[0x0][0x178], !P4 ;  /* 0x00005e0093007a0c */ /* 0x000fe40006761270 */
[----:B------:R-:W-:Y:S02]  /*abfc0*/  ISETP.LT.AND P1, PT, R103, c[0x0][0x178], !P4 ;  /* 0x00005e0067007a0c */ /* 0x000fe40006721270 */
[----:B------:R-:W-:Y:S01]  /*abfd0*/  IADD3 R33, R33, c[0x0][0x198], RZ ;  /* 0x0000660021217a10 */ /* 0x000fe20007ffe0ff */
[----:B------:R-:W-:Y:S01]  /*abfe0*/  ISETP.LT.AND P4, PT, R178, c[0x0][0x178], !P4 ;  /* 0x00005e00b2007a0c */ /* 0x000fe20006781270 */
[----:B------:R-:W-:Y:S02]  /*abff0*/  ISETP.LT.AND P5, PT, R146, c[0x0][0x178], !P6 ;  /* 0x00005e0092007a0c */ /* 0x000fe400077a1270 */
[C---:B------:R-:W-:Y:S01]  /*ac000*/  IADD3 R37, R33.reuse, c[0x0][0x198], RZ ;  /* 0x0000660021257a10 */ /* 0x040fe20007ffe0ff */
[----:B-1----:R-:W-:-:S04]  /*ac010*/  IMAD.WIDE R8, R33, 0x4, R164 ;  /* 0x0000000421087825 */ /* 0x002fc800078e02a4 */
[----:B--2---:R-:W-:-:S04]  /*ac020*/  IMAD.WIDE R12, R33, 0x4, R6 ;  /* 0x00000004210c7825 */ /* 0x004fc800078e0206 */
[----:B---3--:R-:W-:-:S04]  /*ac030*/  IMAD.WIDE R16, R33, 0x4, R4 ;  /* 0x0000000421107825 */ /* 0x008fc800078e0204 */
[----:B----4-:R-:W-:-:S04]  /*ac040*/  IMAD.WIDE R20, R33, 0x4, R2 ;  /* 0x0000000421147825 */ /* 0x010fc800078e0202 */
[----:B------:R-:W-:Y:S01]  /*ac050*/  IMAD.WIDE R24, R37, 0x4, R164 ;  /* 0x0000000425187825 */ /* 0x000fe200078e02a4 */
[----:B------:R1:W-:Y:S01]  /*ac060*/  @P2 STG.E [R8.64], R238 ;  /* 0x000000ee08002986 */ /* 0x0003e2000c101904 */
[----:B------:R-:W-:Y:S02]  /*ac070*/  IADD3 R0, R107, 0x1d4, RZ ;  /* 0x000001d46b007810 */ /* 0x000fe40007ffe0ff */
[----:B------:R2:W-:Y:S02]  /*ac080*/  @P3 STG.E [R12.64], R34 ;  /* 0x000000220c003986 */ /* 0x0005e4000c101904 */
[----:B------:R3:W-:Y:S01]  /*ac090*/  @P1 STG.E [R16.64], R62 ;  /* 0x0000003e10001986 */ /* 0x0007e2000c101904 */
[----:B------:R-:W-:Y:S01]  /*ac0a0*/  ISETP.LT.AND P1, PT, R147, c[0x0][0x178], !P6 ;  /* 0x00005e0093007a0c */ /* 0x000fe20007721270 */
[----:B------:R4:W-:Y:S01]  /*ac0b0*/  @P4 STG.E [R20.64], R94 ;  /* 0x0000005e14004986 */ /* 0x0009e2000c101904 */
[----:B------:R-:W-:Y:S01]  /*ac0c0*/  ISETP.LT.AND P3, PT, R103, c[0x0][0x178], !P6 ;  /* 0x00005e0067007a0c */ /* 0x000fe20007761270 */
[----:B------:R4:W-:Y:S01]  /*ac0d0*/  @P5 STG.E [R24.64], R239 ;  /* 0x000000ef18005986 */ /* 0x0009e2000c101904 */
[----:B------:R-:W-:-:S02]  /*ac0e0*/  ISETP.GE.AND P0, PT, R0, c[0x0][0x17c], PT ;  /* 0x00005f0000007a0c */ /* 0x000fc40003f06270 */
[----:B------:R-:W-:Y:S02]  /*ac0f0*/  ISETP.LT.AND P5, PT, R178, c[0x0][0x178], !P6 ;  /* 0x00005e00b2007a0c */ /* 0x000fe400077a1270 */
[----:B------:R-:W-:Y:S01]  /*ac100*/  ISETP.LT.AND P6, PT, R146, c[0x0][0x178], !P0 ;  /* 0x00005e0092007a0c */ /* 0x000fe200047c1270 */
[C---:B-1----:R-:W-:Y:S01]  /*ac110*/  IMAD.WIDE R8, R37.reuse, 0x4, R6 ;  /* 0x0000000425087825 */ /* 0x042fe200078e0206 */
[----:B------:R-:W-:-:S03]  /*ac120*/  IADD3 R29, R37, c[0x0][0x198], RZ ;  /* 0x00006600251d7a10 */ /* 0x000fc60007ffe0ff */
[----:B--2---:R-:W-:Y:S01]  /*ac130*/  IMAD.WIDE R12, R37, 0x4, R4 ;  /* 0x00000004250c7825 */ /* 0x004fe200078e0204 */
[----:B------:R-:W-:-:S03]  /*ac140*/  IADD3 R0, R107, 0x1d5, RZ ;  /* 0x000001d56b007810 */ /* 0x000fc60007ffe0ff */
[----:B---3--:R-:W-:Y:S01]  /*ac150*/  IMAD.WIDE R16, R37, 0x4, R2 ;  /* 0x0000000425107825 */ /* 0x008fe200078e0202 */
[----:B------:R1:W-:Y:S01]  /*ac160*/  @P1 STG.E [R8.64], R35 ;  /* 0x0000002308001986 */ /* 0x0003e2000c101904 */
[----:B------:R-:W-:Y:S02]  /*ac170*/  ISETP.LT.AND P4, PT, R147, c[0x0][0x178], !P0 ;  /* 0x00005e0093007a0c */ /* 0x000fe40004781270 */
[----:B------:R-:W-:Y:S01]  /*ac180*/  ISETP.GE.AND P2, PT, R0, c[0x0][0x17c], PT ;  /* 0x00005f0000007a0c */ /* 0x000fe20003f46270 */
[----:B----4-:R-:W-:Y:S01]  /*ac190*/  IMAD.WIDE R20, R29, 0x4, R164 ;  /* 0x000000041d147825 */ /* 0x010fe200078e02a4 */
[----:B------:R2:W-:Y:S03]  /*ac1a0*/  @P3 STG.E [R12.64], R63 ;  /* 0x0000003f0c003986 */ /* 0x0005e6000c101904 */
[----:B------:R3:W-:Y:S01]  /*ac1b0*/  @P5 STG.E [R16.64], R95 ;  /* 0x0000005f10005986 */ /* 0x0007e2000c101904 */
[----:B------:R-:W-:Y:S01]  /*ac1c0*/  ISETP.LT.AND P5, PT, R103, c[0x0][0x178], !P0 ;  /* 0x00005e0067007a0c */ /* 0x000fe200047a1270 */
[----:B------:R-:W-:Y:S01]  /*ac1d0*/  ISETP.LT.AND P0, PT, R178, c[0x0][0x178], !P0 ;  /* 0x00005e00b2007a0c */ /* 0x000fe20004701270 */
[----:B------:R-:W-:Y:S01]  /*ac1e0*/  ISETP.LT.AND P1, PT, R146, c[0x0][0x178], !P2 ;  /* 0x00005e0092007a0c */ /* 0x000fe20005721270 */
[----:B------:R4:W-:Y:S01]  /*ac1f0*/  @P6 STG.E [R20.64], R230 ;  /* 0x000000e614006986 */ /* 0x0009e2000c101904 */
[----:B------:R-:W-:Y:S01]  /*ac200*/  ISETP.LT.AND P3, PT, R147, c[0x0][0x178], !P2 ;  /* 0x00005e0093007a0c */ /* 0x000fe20005761270 */
[----:B------:R-:W-:-:S04]  /*ac210*/  IMAD.WIDE R24, R29, 0x4, R6 ;  /* 0x000000041d187825 */ /* 0x000fc800078e0206 */
[----:B-1----:R-:W-:Y:S01]  /*ac220*/  IMAD.WIDE R8, R29, 0x4, R4 ;  /* 0x000000041d087825 */ /* 0x002fe200078e0204 */
[----:B------:R-:W-:-:S03]  /*ac230*/  ISETP.LT.AND P6, PT, R103, c[0x0][0x178], !P2 ;  /* 0x00005e0067007a0c */ /* 0x000fc600057c1270 */
[C---:B--2---:R-:W-:Y:S01]  /*ac240*/  IMAD.WIDE R12, R29.reuse, 0x4, R2 ;  /* 0x000000041d0c7825 */ /* 0x044fe200078e0202 */
[----:B------:R-:W-:Y:S02]  /*ac250*/  IADD3 R29, R29, c[0x0][0x198], RZ ;  /* 0x000066001d1d7a10 */ /* 0x000fe40007ffe0ff */
[----:B------:R-:W-:Y:S01]  /*ac260*/  IADD3 R28, R107, 0x1d6, RZ ;  /* 0x000001d66b1c7810 */ /* 0x000fe20007ffe0ff */
[----:B------:R1:W-:Y:S02]  /*ac270*/  @P4 STG.E [R24.64], R30 ;  /* 0x0000001e18004986 */ /* 0x0003e4000c101904 */
[----:B---3--:R-:W-:-:S04]  /*ac280*/  IMAD.WIDE R16, R29, 0x4, R164 ;  /* 0x000000041d107825 */ /* 0x008fc800078e02a4 */
[C---:B----4-:R-:W-:Y:S01]  /*ac290*/  IMAD.WIDE R20, R29.reuse, 0x4, R6 ;  /* 0x000000041d147825 */ /* 0x050fe200078e0206 */
[----:B------:R-:W-:Y:S01]  /*ac2a0*/  ISETP.GE.AND P4, PT, R28, c[0x0][0x17c], PT ;  /* 0x00005f001c007a0c */ /* 0x000fe20003f86270 */
[----:B------:R2:W-:Y:S02]  /*ac2b0*/  @P5 STG.E [R8.64], R58 ;  /* 0x0000003a08005986 */ /* 0x0005e4000c101904 */
[----:B------:R3:W-:Y:S01]  /*ac2c0*/  @P0 STG.E [R12.64], R90 ;  /* 0x0000005a0c000986 */ /* 0x0007e2000c101904 */
[----:B------:R-:W-:Y:S01]  /*ac2d0*/  ISETP.LT.AND P2, PT, R178, c[0x0][0x178], !P2 ;  /* 0x00005e00b2007a0c */ /* 0x000fe20005741270 */
[----:B------:R4:W-:Y:S02]  /*ac2e0*/  @P1 STG.E [R16.64], R231 ;  /* 0x000000e710001986 */ /* 0x0009e4000c101904 */
[----:B-1----:R-:W-:Y:S01]  /*ac2f0*/  IMAD.WIDE R24, R29, 0x4, R4 ;  /* 0x000000041d187825 */ /* 0x002fe200078e0204 */
[----:B------:R-:W-:Y:S01]  /*ac300*/  ISETP.LT.AND P0, PT, R146, c[0x0][0x178], !P4 ;  /* 0x00005e0092007a0c */ /* 0x000fe20006701270 */
[----:B------:R1:W-:Y:S03]  /*ac310*/  @P3 STG.E [R20.64], R31 ;  /* 0x0000001f14003986 */ /* 0x0003e6000c101904 */
[----:B------:R1:W-:Y:S01]  /*ac320*/  @P6 STG.E [R24.64], R59 ;  /* 0x0000003b18006986 */ /* 0x0003e2000c101904 */
[----:B------:R-:W-:-:S02]  /*ac330*/  ISETP.LT.AND P1, PT, R147, c[0x0][0x178], !P4 ;  /* 0x00005e0093007a0c */ /* 0x000fc40006721270 */
[----:B------:R-:W-:Y:S02]  /*ac340*/  ISETP.LT.AND P6, PT, R103, c[0x0][0x178], !P4 ;  /* 0x00005e0067007a0c */ /* 0x000fe400067c1270 */
[----:B------:R-:W-:Y:S02]  /*ac350*/  IADD3 R33, R29, c[0x0][0x198], RZ ;  /* 0x000066001d217a10 */ /* 0x000fe40007ffe0ff */
[----:B------:R-:W-:Y:S01]  /*ac360*/  IADD3 R0, R107, 0x1d7, RZ ;  /* 0x000001d76b007810 */ /* 0x000fe20007ffe0ff */
[----:B--2---:R-:W-:-:S04]  /*ac370*/  IMAD.WIDE R8, R29, 0x4, R2 ;  /* 0x000000041d087825 */ /* 0x004fc800078e0202 */
[----:B---3--:R-:W-:-:S04]  /*ac380*/  IMAD.WIDE R12, R33, 0x4, R164 ;  /* 0x00000004210c7825 */ /* 0x008fc800078e02a4 */
[----:B----4-:R-:W-:Y:S01]  /*ac390*/  IMAD.WIDE R16, R33, 0x4, R6 ;  /* 0x0000000421107825 */ /* 0x010fe200078e0206 */
[----:B------:R-:W-:-:S03]  /*ac3a0*/  ISETP.GE.AND P5, PT, R0, c[0x0][0x17c], PT ;  /* 0x00005f0000007a0c */ /* 0x000fc60003fa6270 */
[----:B-1----:R-:W-:Y:S01]  /*ac3b0*/  IMAD.WIDE R20, R33, 0x4, R4 ;  /* 0x0000000421147825 */ /* 0x002fe200078e0204 */
[----:B------:R1:W-:Y:S01]  /*ac3c0*/  @P2 STG.E [R8.64], R91 ;  /* 0x0000005b08002986 */ /* 0x0003e2000c101904 */
[----:B------:R-:W-:Y:S02]  /*ac3d0*/  ISETP.LT.AND P4, PT, R178, c[0x0][0x178], !P4 ;  /* 0x00005e00b2007a0c */ /* 0x000fe40006781270 */
[----:B------:R2:W-:Y:S01]  /*ac3e0*/  @P0 STG.E [R12.64], R222 ;  /* 0x000000de0c000986 */ /* 0x0005e2000c101904 */
[----:B------:R-:W-:Y:S01]  /*ac3f0*/  ISETP.LT.AND P0, PT, R146, c[0x0][0x178], !P5 ;  /* 0x00005e0092007a0c */ /* 0x000fe20006f01270 */
[----:B------:R3:W-:Y:S01]  /*ac400*/  @P1 STG.E [R16.64], R26 ;  /* 0x0000001a10001986 */ /* 0x0007e2000c101904 */
[----:B------:R4:W-:Y:S01]  /*ac410*/  @P6 STG.E [R20.64], R54 ;  /* 0x0000003614006986 */ /* 0x0009e2000c101904 */
[----:B------:R-:W-:Y:S02]  /*ac420*/  ISETP.LT.AND P1, PT, R147, c[0x0][0x178], !P5 ;  /* 0x00005e0093007a0c */ /* 0x000fe40006f21270 */
[----:B------:R-:W-:-:S02]  /*ac430*/  ISETP.LT.AND P6, PT, R103, c[0x0][0x178], !P5 ;  /* 0x00005e0067007a0c */ /* 0x000fc40006fc1270 */
[----:B------:R-:W-:Y:S01]  /*ac440*/  IADD3 R29, R33, c[0x0][0x198], RZ ;  /* 0x00006600211d7a10 */ /* 0x000fe20007ffe0ff */
[----:B------:R-:W-:Y:S01]  /*ac450*/  ISETP.LT.AND P5, PT, R178, c[0x0][0x178], !P5 ;  /* 0x00005e00b2007a0c */ /* 0x000fe20006fa1270 */
[----:B------:R-:W-:Y:S01]  /*ac460*/  IADD3 R0, R107, 0x1d8, RZ ;  /* 0x000001d86b007810 */ /* 0x000fe20007ffe0ff */
[----:B------:R-:W-:-:S04]  /*ac470*/  IMAD.WIDE R24, R33, 0x4, R2 ;  /* 0x0000000421187825 */ /* 0x000fc800078e0202 */
[----:B-1----:R-:W-:-:S04]  /*ac480*/  IMAD.WIDE R8, R29, 0x4, R164 ;  /* 0x000000041d087825 */ /* 0x002fc800078e02a4 */
[----:B--2---:R-:W-:-:S04]  /*ac490*/  IMAD.WIDE R12, R29, 0x4, R6 ;  /* 0x000000041d0c7825 */ /* 0x004fc800078e0206 */
[----:B---3--:R-:W-:Y:S01]  /*ac4a0*/  IMAD.WIDE R16, R29, 0x4, R4 ;  /* 0x000000041d107825 */ /* 0x008fe200078e0204 */
[----:B------:R-:W-:-:S03]  /*ac4b0*/  ISETP.GE.AND P3, PT, R0, c[0x0][0x17c], PT ;  /* 0x00005f0000007a0c */ /* 0x000fc60003f66270 */
[----:B----4-:R-:W-:Y:S01]  /*ac4c0*/  IMAD.WIDE R20, R29, 0x4, R2 ;  /* 0x000000041d147825 */ /* 0x010fe200078e0202 */
[----:B------:R-:W-:Y:S01]  /*ac4d0*/  IADD3 R0, R107, 0x1d9, RZ ;  /* 0x000001d96b007810 */ /* 0x000fe20007ffe0ff */
[----:B------:R1:W-:Y:S02]  /*ac4e0*/  @P4 STG.E [R24.64], R86 ;  /* 0x0000005618004986 */ /* 0x0003e4000c101904 */
[----:B------:R-:W-:Y:S02]  /*ac4f0*/  @P0 STG.E [R8.64], R223 ;  /* 0x000000df08000986 */ /* 0x000fe4000c101904 */
[----:B------:R2:W-:Y:S01]  /*ac500*/  @P1 STG.E [R12.64], R27 ;  /* 0x0000001b0c001986 */ /* 0x0005e2000c101904 */
[----:B------:R-:W-:Y:S01]  /*ac510*/  ISETP.LT.AND P4, PT, R146, c[0x0][0x178], !P3 ;  /* 0x00005e0092007a0c */ /* 0x000fe20005f81270 */
[----:B------:R3:W-:Y:S01]  /*ac520*/  @P6 STG.E [R16.64], R55 ;  /* 0x0000003710006986 */ /* 0x0007e2000c101904 */
[----:B------:R-:W-:Y:S02]  /*ac530*/  ISETP.GE.AND P2, PT, R0, c[0x0][0x17c], PT ;  /* 0x00005f0000007a0c */ /* 0x000fe40003f46270 */
[----:B------:R-:W-:Y:S01]  /*ac540*/  ISETP.LT.AND P1, PT, R147, c[0x0][0x178], !P3 ;  /* 0x00005e0093007a0c */ /* 0x000fe20005f21270 */
[----:B------:R4:W-:Y:S01]  /*ac550*/  @P5 STG.E [R20.64], R87 ;  /* 0x0000005714005986 */ /* 0x0009e2000c101904 */
[----:B------:R-:W-:-:S02]  /*ac560*/  ISETP.LT.AND P5, PT, R103, c[0x0][0x178], !P3 ;  /* 0x00005e0067007a0c */ /* 0x000fc40005fa1270 */
[----:B------:R-:W-:Y:S01]  /*ac570*/  IADD3 R31, R29, c[0x0][0x198], RZ ;  /* 0x000066001d1f7a10 */ /* 0x000fe20007ffe0ff */
[----:B------:R-:W-:Y:S01]  /*ac580*/  ISETP.LT.AND P3, PT, R178, c[0x0][0x178], !P3 ;  /* 0x00005e00b2007a0c */ /* 0x000fe20005f61270 */
[----:B------:R-:W-:-:S03]  /*ac590*/  ISETP.LT.AND P6, PT, R146, c[0x0][0x178], !P2 ;  /* 0x00005e0092007a0c */ /* 0x000fc600057c1270 */
[C---:B-1----:R-:W-:Y:S01]  /*ac5a0*/  IMAD.WIDE R24, R31.reuse, 0x4, R164 ;  /* 0x000000041f187825 */ /* 0x042fe200078e02a4 */
[----:B--2---:R-:W-:-:S03]  /*ac5b0*/  IADD3 R27, R31, c[0x0][0x198], RZ ;  /* 0x000066001f1b7a10 */ /* 0x004fc60007ffe0ff */
[----:B------:R-:W-:-:S04]  /*ac5c0*/  IMAD.WIDE R8, R31, 0x4, R6 ;  /* 0x000000041f087825 */ /* 0x000fc800078e0206 */
[----:B------:R-:W-:Y:S01]  /*ac5d0*/  IMAD.WIDE R12, R31, 0x4, R4 ;  /* 0x000000041f0c7825 */ /* 0x000fe200078e0204 */
[----:B------:R-:W-:-:S03]  /*ac5e0*/  IADD3 R0, R107, 0x1da, RZ ;  /* 0x000001da6b007810 */ /* 0x000fc60007ffe0ff */
[----:B---3--:R-:W-:Y:S01]  /*ac5f0*/  IMAD.WIDE R16, R31, 0x4, R2 ;  /* 0x000000041f107825 */ /* 0x008fe200078e0202 */
[----:B------:R1:W-:Y:S03]  /*ac600*/  @P4 STG.E [R24.64], R242 ;  /* 0x000000f218004986 */ /* 0x0003e6000c101904 */
[----:B----4-:R-:W-:-:S04]  /*ac610*/  IMAD.WIDE R20, R27, 0x4, R164 ;  /* 0x000000041b147825 */ /* 0x010fc800078e02a4 */
[----:B------:R2:W-:Y:S01]  /*ac620*/  @P1 STG.E [R8.64], R22 ;  /* 0x0000001608001986 */ /* 0x0005e2000c101904 */
[----:B------:R-:W-:Y:S01]  /*ac630*/  ISETP.GE.AND P0, PT, R0, c[0x0][0x17c], PT ;  /* 0x00005f0000007a0c */ /* 0x000fe20003f06270 */
[----:B------:R3:W-:Y:S01]  /*ac640*/  @P5 STG.E [R12.64], R50 ;  /* 0x000000320c005986 */ /* 0x0007e2000c101904 */
[----:B------:R-:W-:Y:S01]  /*ac650*/  ISETP.LT.AND P4, PT, R147, c[0x0][0x178], !P2 ;  /* 0x00005e0093007a0c */ /* 0x000fe20005781270 */
[----:B------:R4:W-:Y:S01]  /*ac660*/  @P3 STG.E [R16.64], R82 ;  /* 0x0000005210003986 */ /* 0x0009e2000c101904 */
[----:B------:R-:W-:Y:S01]  /*ac670*/  ISETP.LT.AND P3, PT, R103, c[0x0][0x178], !P2 ;  /* 0x00005e0067007a0c */ /* 0x000fe20005761270 */
[----:B------:R4:W-:Y:S01]  /*ac680*/  @P6 STG.E [R20.64], R243 ;  /* 0x000000f314006986 */ /* 0x0009e2000c101904 */
[----:B------:R-:W-:Y:S02]  /*ac690*/  ISETP.LT.AND P2, PT, R178, c[0x0][0x178], !P2 ;  /* 0x00005e00b2007a0c */ /* 0x000fe40005741270 */
[----:B------:R-:W-:Y:S02]  /*ac6a0*/  ISETP.LT.AND P6, PT, R146, c[0x0][0x178], !P0 ;  /* 0x00005e0092007a0c */ /* 0x000fe400047c1270 */
[----:B------:R-:W-:-:S02]  /*ac6b0*/  ISETP.LT.AND P5, PT, R147, c[0x0][0x178], !P0 ;  /* 0x00005e0093007a0c */ /* 0x000fc400047a1270 */
[C---:B------:R-:W-:Y:S01]  /*ac6c0*/  IADD3 R29, R27.reuse, c[0x0][0x198], RZ ;  /* 0x000066001b1d7a10 */ /* 0x040fe20007ffe0ff */
[----:B-1----:R-:W-:Y:S01]  /*ac6d0*/  IMAD.WIDE R24, R27, 0x4, R6 ;  /* 0x000000041b187825 */ /* 0x002fe200078e0206 */
[----:B------:R-:W-:-:S03]  /*ac6e0*/  IADD3 R0, R107, 0x1db, RZ ;  /* 0x000001db6b007810 */ /* 0x000fc60007ffe0ff */
[----:B--2---:R-:W-:-:S04]  /*ac6f0*/  IMAD.WIDE R8, R27, 0x4, R4 ;  /* 0x000000041b087825 */ /* 0x004fc800078e0204 */
[----:B---3--:R-:W-:-:S04]  /*ac700*/  IMAD.WIDE R12, R27, 0x4, R2 ;  /* 0x000000041b0c7825 */ /* 0x008fc800078e0202 */
[----:B----4-:R-:W-:-:S04]  /*ac710*/  IMAD.WIDE R16, R29, 0x4, R164 ;  /* 0x000000041d107825 */ /* 0x010fc800078e02a4 */
[----:B------:R-:W-:Y:S01]  /*ac720*/  IMAD.WIDE R20, R29, 0x4, R6 ;  /* 0x000000041d147825 */ /* 0x000fe200078e0206 */
[----:B------:R-:W-:Y:S01]  /*ac730*/  ISETP.GE.AND P1, PT, R0, c[0x0][0x17c], PT ;  /* 0x00005f0000007a0c */ /* 0x000fe20003f26270 */
[----:B------:R1:W-:Y:S02]  /*ac740*/  @P4 STG.E [R24.64], R23 ;  /* 0x0000001718004986 */ /* 0x0003e4000c101904 */
[----:B------:R2:W-:Y:S01]  /*ac750*/  @P3 STG.E [R8.64], R51 ;  /* 0x0000003308003986 */ /* 0x0005e2000c101904 */
[----:B------:R-:W-:Y:S01]  /*ac760*/  ISETP.LT.AND P4, PT, R103, c[0x0][0x178], !P0 ;  /* 0x00005e0067007a0c */ /* 0x000fe20004781270 */
[----:B------:R3:W-:Y:S01]  /*ac770*/  @P2 STG.E [R12.64], R83 ;  /* 0x000000530c002986 */ /* 0x0007e2000c101904 */
[----:B------:R4:W-:Y:S01]  /*ac780*/  @P6 STG.E [R16.64], R234 ;  /* 0x000000ea10006986 */ /* 0x0009e2000c101904 */
[----:B------:R-:W-:Y:S01]  /*ac790*/  ISETP.LT.AND P0, PT, R178, c[0x0][0x178], !P0 ;  /* 0x00005e00b2007a0c */ /* 0x000fe20004701270 */
[----:B------:R4:W-:Y:S01]  /*ac7a0*/  @P5 STG.E [R20.64], R18 ;  /* 0x0000001214005986 */ /* 0x0009e2000c101904 */
[----:B------:R-:W-:-:S02]  /*ac7b0*/  ISETP.LT.AND P6, PT, R146, c[0x0][0x178], !P1 ;  /* 0x00005e0092007a0c */ /* 0x000fc40004fc1270 */
[----:B------:R-:W-:Y:S02]  /*ac7c0*/  ISETP.LT.AND P5, PT, R147, c[0x0][0x178], !P1 ;  /* 0x00005e0093007a0c */ /* 0x000fe40004fa1270 */
[----:B------:R-:W-:Y:S01]  /*ac7d0*/  ISETP.LT.AND P2, PT, R103, c[0x0][0x178], !P1 ;  /* 0x00005e0067007a0c */ /* 0x000fe20004f41270 */
[----:B------:R-:W4:Y:S01]  /*ac7e0*/  S2R R248, SR_TID.X ;  /* 0x0000000000f87919 */ /* 0x000f220000002100 */
[C---:B-1----:R-:W-:Y:S01]  /*ac7f0*/  IADD3 R25, R29.reuse, c[0x0][0x198], RZ ;  /* 0x000066001d197a10 */ /* 0x042fe20007ffe0ff */
[----:B------:R-:W-:-:S04]  /*ac800*/  IMAD.WIDE R22, R29, 0x4, R4 ;  /* 0x000000041d167825 */ /* 0x000fc800078e0204 */
[----:B--2---:R-:W-:Y:S01]  /*ac810*/  IMAD.WIDE R8, R29, 0x4, R2 ;  /* 0x000000041d087825 */ /* 0x004fe200078e0202 */
[----:B------:R-:W-:-:S03]  /*ac820*/  IADD3 R0, R107, 0x1dc, RZ ;  /* 0x000001dc6b007810 */ /* 0x000fc60007ffe0ff */
[----:B---3--:R-:W-:-:S04]  /*ac830*/  IMAD.WIDE R12, R25, 0x4, R164 ;  /* 0x00000004190c7825 */ /* 0x008fc800078e02a4 */
[----:B----4-:R-:W-:-:S04]  /*ac840*/  IMAD.WIDE R16, R25, 0x4, R6 ;  /* 0x0000000419107825 */ /* 0x010fc800078e0206 */
[----:B------:R-:W-:Y:S01]  /*ac850*/  IMAD.WIDE R20, R25, 0x4, R4 ;  /* 0x0000000419147825 */ /* 0x000fe200078e0204 */
[----:B------:R1:W-:Y:S01]  /*ac860*/  @P4 STG.E [R22.64], R46 ;  /* 0x0000002e16004986 */ /* 0x0003e2000c101904 */
[----:B------:R-:W-:Y:S02]  /*ac870*/  ISETP.GE.AND P3, PT, R0, c[0x0][0x17c], PT ;  /* 0x00005f0000007a0c */ /* 0x000fe40003f66270 */
[----:B------:R2:W-:Y:S02]  /*ac880*/  @P0 STG.E [R8.64], R78 ;  /* 0x0000004e08000986 */ /* 0x0005e4000c101904 */
[----:B------:R3:W-:Y:S01]  /*ac890*/  @P6 STG.E [R12.64], R235 ;  /* 0x000000eb0c006986 */ /* 0x0007e2000c101904 */
[----:B------:R4:W-:Y:S01]  /*ac8a0*/  @P5 STG.E [R16.64], R19 ;  /* 0x0000001310005986 */ /* 0x0009e2000c101904 */
[----:B------:R-:W-:Y:S01]  /*ac8b0*/  ISETP.LT.AND P4, PT, R178, c[0x0][0x178], !P1 ;  /* 0x00005e00b2007a0c */ /* 0x000fe20004f81270 */
[----:B------:R2:W-:Y:S01]  /*ac8c0*/  @P2 STG.E [R20.64], R47 ;  /* 0x0000002f14002986 */ /* 0x0005e2000c101904 */
[----:B------:R-:W-:-:S02]  /*ac8d0*/  ISETP.LT.AND P2, PT, R146, c[0x0][0x178], !P3 ;  /* 0x00005e0092007a0c */ /* 0x000fc40005f41270 */
[----:B------:R-:W-:Y:S01]  /*ac8e0*/  IADD3 R0, R107, 0x1dd, RZ ;  /* 0x000001dd6b007810 */ /* 0x000fe20007ffe0ff */
[C---:B-1----:R-:W-:Y:S01]  /*ac8f0*/  IMAD.WIDE R22, R25.reuse, 0x4, R2 ;  /* 0x0000000419167825 */ /* 0x042fe200078e0202 */
[----:B------:R-:W-:Y:S02]  /*ac900*/  IADD3 R25, R25, c[0x0][0x198], RZ ;  /* 0x0000660019197a10 */ /* 0x000fe40007ffe0ff */
[----:B------:R-:W-:Y:S02]  /*ac910*/  ISETP.LT.AND P0, PT, R147, c[0x0][0x178], !P3 ;  /* 0x00005e0093007a0c */ /* 0x000fe40005f01270 */
[----:B------:R-:W-:Y:S01]  /*ac920*/  ISETP.LT.AND P5, PT, R103, c[0x0][0x178], !P3 ;  /* 0x00005e0067007a0c */ /* 0x000fe20005fa1270 */
[----:B------:R-:W-:Y:S01]  /*ac930*/  ISETP.LT.AND P3, PT, R178, c[0x0][0x178], !P3 ;  /* 0x00005e00b2007a0c */ /* 0x000fe20005f61270 */
[----:B------:R-:W-:Y:S01]  /*ac940*/  ISETP.GE.AND P1, PT, R0, c[0x0][0x17c], PT ;  /* 0x00005f0000007a0c */ /* 0x000fe20003f26270 */
[C---:B--2---:R-:W-:Y:S01]  /*ac950*/  IMAD.WIDE R8, R25.reuse, 0x4, R164 ;  /* 0x0000000419087825 */ /* 0x044fe200078e02a4 */
[----:B------:R-:W-:Y:S03]  /*ac960*/  @P4 STG.E [R22.64], R79 ;  /* 0x0000004f16004986 */ /* 0x000fe6000c101904 */
[----:B------:R-:W-:Y:S01]  /*ac970*/  IMAD.SHL.U32 R250, R248, 0x400, RZ ;  /* 0x00000400f8fa7824 */ /* 0x000fe200078e00ff */
[----:B------:R-:W-:Y:S01]  /*ac980*/  ISETP.LT.AND P4, PT, R146, c[0x0][0x178], !P1 ;  /* 0x00005e0092007a0c */ /* 0x000fe20004f81270 */
[----:B---3--:R-:W-:Y:S01]  /*ac990*/  IMAD.WIDE R12, R25, 0x4, R6 ;  /* 0x00000004190c7825 */ /* 0x008fe200078e0206 */
[----:B------:R1:W-:Y:S01]  /*ac9a0*/  @P2 STG.E [R8.64], R226 ;  /* 0x000000e208002986 */ /* 0x0003e2000c101904 */
[----:B------:R-:W-:-:S02]  /*ac9b0*/  ISETP.LT.AND P2, PT, R147, c[0x0][0x178], !P1 ;  /* 0x00005e0093007a0c */ /* 0x000fc40004f41270 */
[C---:B----4-:R-:W-:Y:S01]  /*ac9c0*/  IMAD.WIDE R16, R25.reuse, 0x4, R4 ;  /* 0x0000000419107825 */ /* 0x050fe200078e0204 */
[----:B------:R-:W-:-:S03]  /*ac9d0*/  IADD3 R27, R25, c[0x0][0x198], RZ ;  /* 0x00006600191b7a10 */ /* 0x000fc60007ffe0ff */
[----:B------:R-:W-:Y:S01]  /*ac9e0*/  IMAD.WIDE R18, R25, 0x4, R2 ;  /* 0x0000000419127825 */ /* 0x000fe200078e0202 */
[----:B------:R-:W-:Y:S02]  /*ac9f0*/  IADD3 R0, R107, 0x1de, RZ ;  /* 0x000001de6b007810 */ /* 0x000fe40007ffe0ff */
[----:B------:R-:W-:Y:S02]  /*aca00*/  LOP3.LUT R251, R248, 0x3f, RZ, 0xc0, !PT ;  /* 0x0000003ff8fb7812 */ /* 0x000fe400078ec0ff */
[----:B------:R-:W-:Y:S01]  /*aca10*/  LOP3.LUT R250, R250, 0x1800, RZ, 0xc0, !PT ;  /* 0x00001800fafa7812 */ /* 0x000fe200078ec0ff */
[----:B------:R-:W-:Y:S01]  /*aca20*/  @P0 STG.E [R12.64], R14 ;  /* 0x0000000e0c000986 */ /* 0x000fe2000c101904 */
[----:B------:R2:W-:Y:S01]  /*aca30*/  @P5 STG.E [R16.64], R42 ;  /* 0x0000002a10005986 */ /* 0x0005e2000c101904 */
[----:B------:R-:W-:Y:S01]  /*aca40*/  ISETP.GE.AND P6, PT, R0, c[0x0][0x17c], PT ;  /* 0x00005f0000007a0c */ /* 0x000fe20003fc6270 */
[----:B------:R-:W-:Y:S01]  /*aca50*/  IMAD.WIDE R20, R27, 0x4, R164 ;  /* 0x000000041b147825 */ /* 0x000fe200078e02a4 */
[----:B------:R3:W-:Y:S01]  /*aca60*/  @P3 STG.E [R18.64], R74 ;  /* 0x0000004a12003986 */ /* 0x0007e2000c101904 */
[----:B------:R-:W-:-:S02]  /*aca70*/  ISETP.LT.AND P3, PT, R103, c[0x0][0x178], !P1 ;  /* 0x00005e0067007a0c */ /* 0x000fc40004f61270 */
[----:B-1----:R-:W-:-:S04]  /*aca80*/  IMAD.WIDE R8, R27, 0x4, R6 ;  /* 0x000000041b087825 */ /* 0x002fc800078e0206 */
[----:B------:R-:W-:Y:S01]  /*aca90*/  IMAD R250, R251, 0x10, R250 ;  /* 0x00000010fbfa7824 */ /* 0x000fe200078e02fa */
[----:B------:R-:W-:Y:S02]  /*acaa0*/  ISETP.LT.AND P1, PT, R178, c[0x0][0x178], !P1 ;  /* 0x00005e00b2007a0c */ /* 0x000fe40004f21270 */
[----:B------:R-:W-:Y:S01]  /*acab0*/  ISETP.LT.AND P5, PT, R146, c[0x0][0x178], !P6 ;  /* 0x00005e0092007a0c */ /* 0x000fe200077a1270 */
[----:B------:R1:W-:Y:S01]  /*acac0*/  @P4 STG.E [R20.64], R227 ;  /* 0x000000e314004986 */ /* 0x0003e2000c101904 */
[----:B------:R4:W-:Y:S01]  /*acad0*/  @P2 STG.E [R8.64], R15 ;  /* 0x0000000f08002986 */ /* 0x0009e2000c101904 */
[----:B------:R-:W-:Y:S01]  /*acae0*/  IADD3 R25, R27, c[0x0][0x198], RZ ;  /* 0x000066001b197a10 */ /* 0x000fe20007ffe0ff */
[----:B------:R-:W4:Y:S01]  /*acaf0*/  LDS.128 R12, [R250] ;  /* 0x00000000fa0c7984 */ /* 0x000f220000000c00 */
[----:B------:R-:W-:-:S03]  /*acb00*/  IADD3 R0, R107, 0x1df, RZ ;  /* 0x000001df6b007810 */ /* 0x000fc60007ffe0ff */
[----:B--2---:R-:W-:-:S04]  /*acb10*/  IMAD.WIDE R16, R27, 0x4, R4 ;  /* 0x000000041b107825 */ /* 0x004fc800078e0204 */
[----:B---3--:R-:W-:Y:S01]  /*acb20*/  IMAD.WIDE R18, R27, 0x4, R2 ;  /* 0x000000041b127825 */ /* 0x008fe200078e0202 */
[----:B------:R-:W-:Y:S02]  /*acb30*/  ISETP.LT.AND P4, PT, R147, c[0x0][0x178], !P6 ;  /* 0x00005e0093007a0c */ /* 0x000fe40007781270 */
[----:B------:R-:W-:Y:S01]  /*acb40*/  ISETP.GE.AND P0, PT, R0, c[0x0][0x17c], PT ;  /* 0x00005f0000007a0c */ /* 0x000fe20003f06270 */
[----:B------:R2:W-:Y:S01]  /*acb50*/  @P3 STG.E [R16.64], R43 ;  /* 0x0000002b10003986 */ /* 0x0005e2000c101904 */
[----:B-1----:R-:W-:Y:S01]  /*acb60*/  IMAD.WIDE R20, R25, 0x4, R164 ;  /* 0x0000000419147825 */ /* 0x002fe200078e02a4 */
[----:B------:R-:W-:Y:S02]  /*acb70*/  ISETP.LT.AND P3, PT, R103, c[0x0][0x178], !P6 ;  /* 0x00005e0067007a0c */ /* 0x000fe40007761270 */
[----:B------:R1:W-:Y:S01]  /*acb80*/  @P1 STG.E [R18.64], R75 ;  /* 0x0000004b12001986 */ /* 0x0003e2000c101904 */
[----:B------:R-:W-:Y:S01]  /*acb90*/  ISETP.LT.AND P6, PT, R178, c[0x0][0x178], !P6 ;  /* 0x00005e00b2007a0c */ /* 0x000fe200077c1270 */
[----:B------:R3:W-:Y:S01]  /*acba0*/  @P5 STG.E [R20.64], R218 ;  /* 0x000000da14005986 */ /* 0x0007e2000c101904 */
[----:B------:R-:W-:Y:S01]  /*acbb0*/  ISETP.LT.AND P2, PT, R146, c[0x0][0x178], !P0 ;  /* 0x00005e0092007a0c */ /* 0x000fe20004741270 */
[----:B------:R-:W-:Y:S01]  /*acbc0*/  IMAD.SHL.U32 R249, R248, 0x400, RZ ;  /* 0x00000400f8f97824 */ /* 0x000fe200078e00ff */
[----:B------:R-:W-:-:S02]  /*acbd0*/  ISETP.LT.AND P5, PT, R147, c[0x0][0x178], !P0 ;  /* 0x00005e0093007a0c */ /* 0x000fc400047a1270 */
[C---:B------:R-:W-:Y:S01]  /*acbe0*/  IADD3 R27, R25.reuse, c[0x0][0x198], RZ ;  /* 0x00006600191b7a10 */ /* 0x040fe20007ffe0ff */
[----:B------:R-:W-:Y:S01]  /*acbf0*/  IMAD.WIDE R22, R25, 0x4, R6 ;  /* 0x0000000419167825 */ /* 0x000fe200078e0206 */
[----:B------:R-:W-:Y:S02]  /*acc00*/  ISETP.LT.AND P1, PT, R103, c[0x0][0x178], !P0 ;  /* 0x00005e0067007a0c */ /* 0x000fe40004721270 */
[----:B------:R-:W-:Y:S02]  /*acc10*/  LOP3.LUT R249, R249, 0x1800, RZ, 0xc0, !PT ;  /* 0x00001800f9f97812 */ /* 0x000fe400078ec0ff */
[----:B------:R-:W-:Y:S01]  /*acc20*/  IADD3 R24, R107, 0x1e0, RZ ;  /* 0x000001e06b187810 */ /* 0x000fe20007ffe0ff */
[----:B----4-:R-:W-:-:S04]  /*acc30*/  IMAD.WIDE R8, R25, 0x4, R4 ;  /* 0x0000000419087825 */ /* 0x010fc800078e0204 */
[----:B--2---:R-:W-:-:S04]  /*acc40*/  IMAD.WIDE R16, R25, 0x4, R2 ;  /* 0x0000000419107825 */ /* 0x004fc800078e0202 */
[C---:B-1----:R-:W-:Y:S01]  /*acc50*/  IMAD.WIDE R18, R27.reuse, 0x4, R164 ;  /* 0x000000041b127825 */ /* 0x042fe200078e02a4 */
[----:B------:R1:W-:Y:S03]  /*acc60*/  @P4 STG.E [R22.64], R10 ;  /* 0x0000000a16004986 */ /* 0x0003e6000c101904 */
[----:B---3--:R-:W-:Y:S01]  /*acc70*/  IMAD.WIDE R20, R27, 0x4, R6 ;  /* 0x000000041b147825 */ /* 0x008fe200078e0206 */
[----:B------:R-:W-:-:S03]  /*acc80*/  ISETP.GE.AND P4, PT, R24, c[0x0][0x17c], PT ;  /* 0x00005f0018007a0c */ /* 0x000fc60003f86270 */
[----:B------:R-:W-:Y:S01]  /*acc90*/  IMAD R249, R251, 0x10, R249 ;  /* 0x00000010fbf97824 */ /* 0x000fe200078e02f9 */
[----:B------:R2:W-:Y:S01]  /*acca0*/  @P3 STG.E [R8.64], R38 ;  /* 0x0000002608003986 */ /* 0x0005e2000c101904 */
[----:B------:R3:W-:Y:S01]  /*accb0*/  @P6 STG.E [R16.64], R70 ;  /* 0x0000004610006986 */ /* 0x0007e2000c101904 */
[----:B------:R-:W-:Y:S01]  /*accc0*/  ISETP.LT.AND P0, PT, R178, c[0x0][0x178], !P0 ;  /* 0x00005e00b2007a0c */ /* 0x000fe20004701270 */
[----:B------:R4:W-:Y:S01]  /*accd0*/  @P2 STG.E [R18.64], R219 ;  /* 0x000000db12002986 */ /* 0x0009e2000c101904 */
[----:B------:R3:W-:Y:S01]  /*acce0*/  @P5 STG.E [R20.64], R11 ;  /* 0x0000000b14005986 */ /* 0x0007e2000c101904 */
[----:B------:R-:W-:Y:S02]  /*accf0*/  ISETP.LT.AND P2, PT, R146, c[0x0][0x178], !P4 ;  /* 0x00005e0092007a0c */ /* 0x000fe40006741270 */
[----:B------:R-:W-:Y:S01]  /*acd00*/  ISETP.LT.AND P5, PT, R147, c[0x0][0x178], !P4 ;  /* 0x00005e0093007a0c */ /* 0x000fe200067a1270 */
[----:B-1----:R-:W-:Y:S01]  /*acd10*/  IMAD.WIDE R22, R27, 0x4, R4 ;  /* 0x000000041b167825 */ /* 0x002fe200078e0204 */
[----:B------:R-:W-:-:S02]  /*acd20*/  LOP3.LUT R249, R249, 0x20, RZ, 0x3c, !PT ;  /* 0x00000020f9f97812 */ /* 0x000fc400078e3cff */
[----:B------:R-:W-:Y:S02]  /*acd30*/  ISETP.LT.AND P6, PT, R103, c[0x0][0x178], !P4 ;  /* 0x00005e0067007a0c */ /* 0x000fe400067c1270 */
[----:B--2---:R-:W-:Y:S02]  /*acd40*/  IADD3 R8, R107, 0x1e2, RZ ;  /* 0x000001e26b087810 */ /* 0x004fe40007ffe0ff */
[----:B------:R-:W-:Y:S01]  /*acd50*/  IADD3 R29, R27, c[0x0][0x198], RZ ;  /* 0x000066001b1d7a10 */ /* 0x000fe20007ffe0ff */
[----:B------:R-:W-:Y:S01]  /*acd60*/  ISETP.LT.AND P4, PT, R178, c[0x0][0x178], !P4 ;  /* 0x00005e00b2007a0c */ /* 0x000fe20006781270 */
[----:B------:R1:W-:Y:S01]  /*acd70*/  @P1 STG.E [R22.64], R39 ;  /* 0x0000002716001986 */ /* 0x0003e2000c101904 */
[----:B------:R-:W-:Y:S02]  /*acd80*/  ISETP.GE.AND P1, PT, R8, c[0x0][0x17c], PT ;  /* 0x00005f0008007a0c */ /* 0x000fe40003f26270 */
[----:B------:R-:W2:Y:S01]  /*acd90*/  LDS.128 R8, [R249] ;  /* 0x00000000f9087984 */ /* 0x000ea20000000c00 */
[----:B------:R-:W-:-:S03]  /*acda0*/  IADD3 R0, R107, 0x1e1, RZ ;  /* 0x000001e16b007810 */ /* 0x000fc60007ffe0ff */
[----:B------:R-:W-:-:S04]  /*acdb0*/  IMAD.WIDE R24, R27, 0x4, R2 ;  /* 0x000000041b187825 */ /* 0x000fc800078e0202 */
[----:B---3--:R-:W-:-:S04]  /*acdc0*/  IMAD.WIDE R16, R29, 0x4, R164 ;  /* 0x000000041d107825 */ /* 0x008fc800078e02a4 */
[----:B----4-:R-:W-:-:S04]  /*acdd0*/  IMAD.WIDE R18, R29, 0x4, R6 ;  /* 0x000000041d127825 */ /* 0x010fc800078e0206 */
[C---:B------:R-:W-:Y:S01]  /*acde0*/  IMAD.WIDE R20, R29.reuse, 0x4, R4 ;  /* 0x000000041d147825 */ /* 0x040fe200078e0204 */
[----:B------:R-:W-:Y:S01]  /*acdf0*/  ISETP.GE.AND P3, PT, R0, c[0x0][0x17c], PT ;  /* 0x00005f0000007a0c */ /* 0x000fe20003f66270 */
[----:B------:R3:W-:Y:S02]  /*ace00*/  @P0 STG.E [R24.64], R71 ;  /* 0x0000004718000986 */ /* 0x0007e4000c101904 */
[----:B------:R-:W-:Y:S02]  /*ace10*/  @P2 STG.E [R16.64], R128 ;  /* 0x0000008010002986 */ /* 0x000fe4000c101904 */
[----:B-1----:R-:W-:-:S04]  /*ace20*/  IMAD.WIDE R22, R29, 0x4, R2 ;  /* 0x000000041d167825 */ /* 0x002fc800078e0202 */
[----:B------:R-:W-:Y:S01]  /*ace30*/  IMAD.SHL.U32 R248, R248, 0x400, RZ ;  /* 0x00000400f8f87824 */ /* 0x000fe200078e00ff */
[----:B------:R-:W-:Y:S01]  /*ace40*/  @P5 STG.E [R18.64], R160 ;  /* 0x000000a012005986 */ /* 0x000fe2000c101904 */
[----:B------:R-:W-:Y:S01]  /*ace50*/  ISETP.LT.AND P2, PT, R146, c[0x0][0x178], !P3 ;  /* 0x00005e0092007a0c */ /* 0x000fe20005f41270 */
[----:B------:R1:W-:Y:S01]  /*ace60*/  @P6 STG.E [R20.64], R180 ;  /* 0x000000b414006986 */ /* 0x0003e2000c101904 */
[----:B------:R-:W-:Y:S01]  /*ace70*/  ISETP.LT.AND P6, PT, R147, c[0x0][0x178], !P3 ;  /* 0x00005e0093007a0c */ /* 0x000fe20005fc1270 */
[----:B------:R4:W-:Y:S01]  /*ace80*/  @P4 STG.E [R22.64], R12 ;  /* 0x0000000c16004986 */ /* 0x0009e2000c101904 */
[----:B------:R-:W-:Y:S02]  /*ace90*/  ISETP.LT.AND P4, PT, R103, c[0x0][0x178], !P3 ;  /* 0x00005e0067007a0c */ /* 0x000fe40005f81270 */
[----:B------:R-:W-:Y:S01]  /*acea0*/  IADD3 R31, R29, c[0x0][0x198], RZ ;  /* 0x000066001d1f7a10 */ /* 0x000fe20007ffe0ff */
[----:B------:R-:W-:Y:S01]  /*aceb0*/  ISETP.LT.AND P3, PT, R178, c[0x0][0x178], !P3 ;  /* 0x00005e00b2007a0c */ /* 0x000fe20005f61270 */
[----:B------:R-:W-:-:S02]  /*acec0*/  LOP3.LUT R248, R248, 0x1800, RZ, 0xc0, !PT ;  /* 0x00001800f8f87812 */ /* 0x000fc400078ec0ff */
[----:B------:R-:W-:Y:S02]  /*aced0*/  ISETP.LT.AND P5, PT, R146, c[0x0][0x178], !P1 ;  /* 0x00005e0092007a0c */ /* 0x000fe40004fa1270 */
[C---:B------:R-:W-:Y:S01]  /*acee0*/  IADD3 R33, R31.reuse, c[0x0][0x198], RZ ;  /* 0x000066001f217a10 */ /* 0x040fe20007ffe0ff */
[----:B---3--:R-:W-:-:S04]  /*acef0*/  IMAD.WIDE R24, R31, 0x4, R164 ;  /* 0x000000041f187825 */ /* 0x008fc800078e02a4 */
[----:B------:R-:W-:Y:S02]  /*acf00*/  IMAD R248, R251, 0x10, R248 ;  /* 0x00000010fbf87824 */ /* 0x000fe400078e02f8 */
[----:B------:R-:W-:-:S04]  /*acf10*/  IMAD.WIDE R26, R31, 0x4, R6 ;  /* 0x000000041f1a7825 */ /* 0x000fc800078e0206 */
[----:B-1----:R-:W-:Y:S01]  /*acf20*/  IMAD.WIDE R20, R31, 0x4, R4 ;  /* 0x000000041f147825 */ /* 0x002fe200078e0204 */
[----:B------:R-:W-:-:S03]  /*acf30*/  IADD3 R0, R107, 0x1e3, RZ ;  /* 0x000001e36b007810 */ /* 0x000fc60007ffe0ff */
[----:B------:R-:W-:Y:S01]  /*acf40*/  IMAD.WIDE R28, R31, 0x4, R2 ;  /* 0x000000041f1c7825 */ /* 0x000fe200078e0202 */
[----:B------:R1:W-:Y:S01]  /*acf50*/  @P2 STG.E [R24.64], R129 ;  /* 0x0000008118002986 */ /* 0x0003e2000c101904 */
[----:B------:R-:W-:Y:S02]  /*acf60*/  LOP3.LUT R248, R248, 0x40, RZ, 0x3c, !PT ;  /* 0x00000040f8f87812 */ /* 0x000fe400078e3cff */
[----:B----4-:R-:W-:-:S04]  /*acf70*/  IMAD.WIDE R22, R33, 0x4, R164 ;  /* 0x0000000421167825 */ /* 0x010fc800078e02a4 */
[----:B------:R-:W-:Y:S01]  /*acf80*/  @P6 STG.E [R26.64], R161 ;  /* 0x000000a11a006986 */ /* 0x000fe2000c101904 */
[----:B------:R-:W-:Y:S01]  /*acf90*/  ISETP.GE.AND P0, PT, R0, c[0x0][0x17c], PT ;  /* 0x00005f0000007a0c */ /* 0x000fe20003f06270 */
[----:B------:R-:W-:Y:S01]  /*acfa0*/  @P4 STG.E [R20.64], R181 ;  /* 0x000000b514004986 */ /* 0x000fe2000c101904 */
[----:B------:R-:W-:Y:S01]  /*acfb0*/  ISETP.LT.AND P2, PT, R147, c[0x0][0x178], !P1 ;  /* 0x00005e0093007a0c */ /* 0x000fe20004f41270 */
[----:B------:R3:W-:Y:S01]  /*acfc0*/  @P3 STG.E [R28.64], R13 ;  /* 0x0000000d1c003986 */ /* 0x0007e2000c101904 */
[----:B------:R-:W-:Y:S01]  /*acfd0*/  ISETP.LT.AND P3, PT, R103, c[0x0][0x178], !P1 ;  /* 0x00005e0067007a0c */ /* 0x000fe20004f61270 */
[----:B------:R-:W-:Y:S01]  /*acfe0*/  ISETP.LT.AND P1, PT, R178, c[0x0][0x178], !P1 ;  /* 0x00005e00b2007a0c */ /* 0x000fe20004f21270 */
[----:B------:R-:W4:Y:S04]  /*acff0*/  LDS.128 R16, [R248] ;  /* 0x00000000f8107984 */ /* 0x000f280000000c00 */
[----:B------:R2:W-:Y:S01]  /*ad000*/  @P5 STG.E [R22.64], R124 ;  /* 0x0000007c16005986 */ /* 0x0005e2000c101904 */
[----:B------:R-:W-:-:S02]  /*ad010*/  ISETP.LT.AND P4, PT, R146, c[0x0][0x178], !P0 ;  /* 0x00005e0092007a0c */ /* 0x000fc40004781270 */
[----:B------:R-:W-:Y:S02]  /*ad020*/  ISETP.LT.AND P5, PT, R147, c[0x0][0x178], !P0 ;  /* 0x00005e0093007a0c */ /* 0x000fe400047a1270 */
[----:B------:R-:W-:Y:S02]  /*ad030*/  IADD3 R31, R33, c[0x0][0x198], RZ ;  /* 0x00006600211f7a10 */ /* 0x000fe40007ffe0ff */
[----:B------:R-:W-:Y:S01]  /*ad040*/  IADD3 R0, R107, 0x1e4, RZ ;  /* 0x000001e46b007810 */ /* 0x000fe20007ffe0ff */
[----:B-1----:R-:W-:-:S04]  /*ad050*/  IMAD.WIDE R24, R33, 0x4, R6 ;  /* 0x0000000421187825 */ /* 0x002fc800078e0206 */
[----:B---3--:R-:W-:-:S04]  /*ad060*/  IMAD.WIDE R12, R33, 0x4, R4 ;  /* 0x00000004210c7825 */ /* 0x008fc800078e0204 */
[----:B------:R-:W-:Y:S01]  /*ad070*/  IMAD.WIDE R20, R33, 0x4, R2 ;  /* 0x0000000421147825 */ /* 0x000fe200078e0202 */
[----:B------:R-:W-:-:S03]  /*ad080*/  ISETP.GE.AND P6, PT, R0, c[0x0][0x17c], PT ;  /* 0x00005f0000007a0c */ /* 0x000fc60003fc6270 */
[----:B------:R-:W-:-:S04]  /*ad090*/  IMAD.WIDE R26, R31, 0x4, R6 ;  /* 0x000000041f1a7825 */ /* 0x000fc800078e0206 */
[----:B--2---:R-:W-:Y:S01]  /*ad0a0*/  IMAD.WIDE R22, R31, 0x4, R164 ;  /* 0x000000041f167825 */ /* 0x004fe200078e02a4 */
[----:B------:R1:W-:Y:S01]  /*ad0b0*/  @P2 STG.E [R24.64], R156 ;  /* 0x0000009c18002986 */ /* 0x0003e2000c101904 */
[----:B------:R-:W-:Y:S02]  /*ad0c0*/  ISETP.LT.AND P2, PT, R103, c[0x0][0x178], !P0 ;  /* 0x00005e0067007a0c */ /* 0x000fe40004741270 */
[----:B------:R2:W-:Y:S02]  /*ad0d0*/  @P3 STG.E [R12.64], R188 ;  /* 0x000000bc0c003986 */ /* 0x0005e4000c101904 */
[----:B------:R-:W-:Y:S01]  /*ad0e0*/  @P1 STG.E [R20.64], R8 ;  /* 0x0000000814001986 */ /* 0x000fe2000c101904 */
[----:B------:R-:W-:Y:S01]  /*ad0f0*/  ISETP.LT.AND P0, PT, R178, c[0x0][0x178], !P0 ;  /* 0x00005e00b2007a0c */ /* 0x000fe20004701270 */
[----:B------:R-:W-:Y:S01]  /*ad100*/  @P4 STG.E [R22.64], R125 ;  /* 0x0000007d16004986 */ /* 0x000fe2000c101904 */
[----:B------:R-:W-:Y:S01]  /*ad110*/  ISETP.LT.AND P1, PT, R146, c[0x0][0x178], !P6 ;  /* 0x00005e0092007a0c */ /* 0x000fe20007721270 */
[----:B------:R3:W-:Y:S01]  /*ad120*/  @P5 STG.E [R26.64], R157 ;  /* 0x0000009d1a005986 */ /* 0x0007e2000c101904 */
[----:B------:R-:W-:-:S02]  /*ad130*/  ISETP.LT.AND P4, PT, R147, c[0x0][0x178], !P6 ;  /* 0x00005e0093007a0c */ /* 0x000fc40007781270 */
[----:B------:R-:W-:Y:S02]  /*ad140*/  ISETP.LT.AND P5, PT, R103, c[0x0][0x178], !P6 ;  /* 0x00005e0067007a0c */ /* 0x000fe400077a1270 */
[----:B------:R-:W-:Y:S01]  /*ad150*/  IADD3 R33, R31, c[0x0][0x198], RZ ;  /* 0x000066001f217a10 */ /* 0x000fe20007ffe0ff */
[----:B------:R-:W4:Y:S01]  /*ad160*/  LDS.128 R20, [R252] ;  /* 0x00000000fc147984 */ /* 0x000f220000000c00 */
[----:B------:R-:W-:Y:S01]  /*ad170*/  IADD3 R0, R107, 0x1e5, RZ ;  /* 0x000001e56b007810 */ /* 0x000fe20007ffe0ff */
[----:B-1----:R-:W-:-:S04]  /*ad180*/  IMAD.WIDE R24, R31, 0x4, R4 ;  /* 0x000000041f187825 */ /* 0x002fc800078e0204 */
[----:B--2---:R-:W-:-:S04]  /*ad190*/  IMAD.WIDE R12, R31, 0x4, R2 ;  /* 0x000000041f0c7825 */ /* 0x004fc800078e0202 */
[----:B------:R-:W-:Y:S01]  /*ad1a0*/  IMAD.WIDE R28, R33, 0x4, R6 ;  /* 0x00000004211c7825 */ /* 0x000fe200078e0206 */
[----:B------:R-:W-:-:S03]  /*ad1b0*/  ISETP.GE.AND P3, PT, R0, c[0x0][0x17c], PT ;  /* 0x00005f0000007a0c */ /* 0x000fc60003f66270 */
[----:B------:R-:W-:-:S04]  /*ad1c0*/  IMAD.WIDE R30, R33, 0x4, R4 ;  /* 0x00000004211e7825 */ /* 0x000fc800078e0204 */
[----:B---3--:R-:W-:Y:S01]  /*ad1d0*/  IMAD.WIDE R26, R33, 0x4, R164 ;  /* 0x00000004211a7825 */ /* 0x008fe200078e02a4 */
[----:B------:R1:W-:Y:S03]  /*ad1e0*/  @P2 STG.E [R24.64], R189 ;  /* 0x000000bd18002986 */ /* 0x0003e6000c101904 */
[----:B------:R2:W-:Y:S01]  /*ad1f0*/  @P0 STG.E [R12.64], R9 ;  /* 0x000000090c000986 */ /* 0x0005e2000c101904 */
[----:B------:R-:W-:Y:S01]  /*ad200*/  ISETP.LT.AND P6, PT, R178, c[0x0][0x178], !P6 ;  /* 0x00005e00b2007a0c */ /* 0x000fe200077c1270 */
[----:B------:R3:W-:Y:S01]  /*ad210*/  @P1 STG.E [R26.64], R116 ;  /* 0x000000741a001986 */ /* 0x0007e2000c101904 */
[----:B------:R2:W-:Y:S01]  /*ad220*/  @P4 STG.E [R28.64], R136 ;  /* 0x000000881c004986 */ /* 0x0005e2000c101904 */
[----:B------:R-:W-:Y:S01]  /*ad230*/  ISETP.LT.AND P1, PT, R146, c[0x0][0x178], !P3 ;  /* 0x00005e0092007a0c */ /* 0x000fe20005f21270 */
[----:B------:R3:W-:Y:S01]  /*ad240*/  @P5 STG.E [R30.64], R196 ;  /* 0x000000c41e005986 */ /* 0x0007e2000c101904 */
[----:B------:R-:W-:-:S02]  /*ad250*/  ISETP.LT.AND P4, PT, R147, c[0x0][0x178], !P3 ;  /* 0x00005e0093007a0c */ /* 0x000fc40005f81270 */
[----:B------:R-:W-:Y:S01]  /*ad260*/  ISETP.LT.AND P5, PT, R103, c[0x0][0x178], !P3 ;  /* 0x00005e0067007a0c */ /* 0x000fe20005fa1270 */
[C---:B-1----:R-:W-:Y:S01]  /*ad270*/  IMAD.WIDE R24, R33.reuse, 0x4, R2 ;  /* 0x0000000421187825 */ /* 0x042fe200078e0202 */
[----:B------:R-:W-:Y:S02]  /*ad280*/  IADD3 R33, R33, c[0x0][0x198], RZ ;  /* 0x0000660021217a10 */ /* 0x000fe40007ffe0ff */
[----:B------:R-:W-:-:S03]  /*ad290*/  IADD3 R0, R107, 0x1e6, RZ ;  /* 0x000001e66b007810 */ /* 0x000fc60007ffe0ff */
[----:B--2---:R-:W-:-:S04]  /*ad2a0*/  IMAD.WIDE R8, R33, 0x4, R164 ;  /* 0x0000000421087825 */ /* 0x004fc800078e02a4 */
[----:B------:R-:W-:Y:S01]  /*ad2b0*/  IMAD.WIDE R12, R33, 0x4, R6 ;  /* 0x00000004210c7825 */ /* 0x000fe200078e0206 */
[----:B------:R-:W-:-:S03]  /*ad2c0*/  ISETP.GE.AND P2, PT, R0, c[0x0][0x17c], PT ;  /* 0x00005f0000007a0c */ /* 0x000fc60003f46270 */
[----:B---3--:R-:W-:Y:S01]  /*ad2d0*/  IMAD.WIDE R26, R33, 0x4, R4 ;  /* 0x00000004211a7825 */ /* 0x008fe200078e0204 */
[----:B----4-:R-:W-:Y:S01]  /*ad2e0*/  @P6 STG.E [R24.64], R16 ;  /* 0x0000001018006986 */ /* 0x010fe2000c101904 */
[----:B------:R-:W-:Y:S02]  /*ad2f0*/  ISETP.LT.AND P3, PT, R178, c[0x0][0x178], !P3 ;  /* 0x00005e00b2007a0c */ /* 0x000fe40005f61270 */
[----:B------:R1:W-:Y:S01]  /*ad300*/  @P1 STG.E [R8.64], R117 ;  /* 0x0000007508001986 */ /* 0x0003e2000c101904 */
[----:B------:R-:W-:Y:S01]  /*ad310*/  ISETP.LT.AND P6, PT, R146, c[0x0][0x178], !P2 ;  /* 0x00005e0092007a0c */ /* 0x000fe200057c1270 */
[----:B------:R2:W-:Y:S01]  /*ad320*/  @P4 STG.E [R12.64], R137 ;  /* 0x000000890c004986 */ /* 0x0005e2000c101904 */
[----:B------:R-:W-:Y:S01]  /*ad330*/  @P5 STG.E [R26.64], R197 ;  /* 0x000000c51a005986 */ /* 0x000fe2000c101904 */
[----:B------:R-:W-:Y:S02]  /*ad340*/  ISETP.LT.AND P4, PT, R147, c[0x0][0x178], !P2 ;  /* 0x00005e0093007a0c */ /* 0x000fe40005781270 */
[----:B------:R-:W-:-:S02]  /*ad350*/  ISETP.LT.AND P5, PT, R103, c[0x0][0x178], !P2 ;  /* 0x00005e0067007a0c */ /* 0x000fc400057a1270 */
[C---:B------:R-:W-:Y:S01]  /*ad360*/  IADD3 R35, R33.reuse, c[0x0][0x198], RZ ;  /* 0x0000660021237a10 */ /* 0x040fe20007ffe0ff */
[----:B------:R-:W-:Y:S02]  /*ad370*/  ISETP.LT.AND P2, PT, R178, c[0x0][0x178], !P2 ;  /* 0x00005e00b2007a0c */ /* 0x000fe40005741270 */
[----:B------:R-:W-:Y:S01]  /*ad380*/  IMAD.WIDE R28, R33, 0x4, R2 ;  /* 0x00000004211c7825 */ /* 0x000fe200078e0202 */
[----:B------:R-:W-:-:S03]  /*ad390*/  IADD3 R0, R107, 0x1e7, RZ ;  /* 0x000001e76b007810 */ /* 0x000fc60007ffe0ff */
[----:B------:R-:W-:-:S04]  /*ad3a0*/  IMAD.WIDE R30, R35, 0x4, R164 ;  /* 0x00000004231e7825 */ /* 0x000fc800078e02a4 */
[----:B-1----:R-:W-:-:S04]  /*ad3b0*/  IMAD.WIDE R8, R35, 0x4, R6 ;  /* 0x0000000423087825 */ /* 0x002fc800078e0206 */
[----:B--2---:R-:W-:-:S04]  /*ad3c0*/  IMAD.WIDE R12, R35, 0x4, R4 ;  /* 0x00000004230c7825 */ /* 0x004fc800078e0204 */
[----:B------:R-:W-:Y:S01]  /*ad3d0*/  IMAD.WIDE R32, R35, 0x4, R2 ;  /* 0x0000000423207825 */ /* 0x000fe200078e0202 */
[----:B------:R-:W-:Y:S01]  /*ad3e0*/  ISETP.GE.AND P0, PT, R0, c[0x0][0x17c], PT ;  /* 0x00005f0000007a0c */ /* 0x000fe20003f06270 */
[----:B------:R1:W-:Y:S02]  /*ad3f0*/  @P3 STG.E [R28.64], R17 ;  /* 0x000000111c003986 */ /* 0x0003e4000c101904 */
[----:B------:R-:W-:Y:S02]  /*ad400*/  @P6 STG.E [R30.64], R120 ;  /* 0x000000781e006986 */ /* 0x000fe4000c101904 */
[----:B------:R2:W-:Y:S02]  /*ad410*/  @P4 STG.E [R8.64], R152 ;  /* 0x0000009808004986 */ /* 0x0005e4000c101904 */
[----:B------:R3:W-:Y:S01]  /*ad420*/  @P5 STG.E [R12.64], R204 ;  /* 0x000000cc0c005986 */ /* 0x0007e2000c101904 */
[----:B------:R-:W-:Y:S01]  /*ad430*/  ISETP.LT.AND P6, PT, R146, c[0x0][0x178], !P0 ;  /* 0x00005e0092007a0c */ /* 0x000fe200047c1270 */
[----:B------:R-:W4:Y:S04]  /*ad440*/  LDS.128 R24, [R250+0x400] ;  /* 0x00040000fa187984 */ /* 0x000f280000000c00 */
[----:B------:R3:W-:Y:S01]  /*ad450*/  @P2 STG.E [R32.64], R20 ;  /* 0x0000001420002986 */ /* 0x0007e2000c101904 */
[----:B------:R-:W-:-:S02]  /*ad460*/  ISETP.LT.AND P2, PT, R147, c[0x0][0x178], !P0 ;  /* 0x00005e0093007a0c */ /* 0x000fc40004741270 */
[----:B------:R-:W-:Y:S02]  /*ad470*/  ISETP.LT.AND P4, PT, R103, c[0x0][0x178], !P0 ;  /* 0x00005e0067007a0c */ /* 0x000fe40004781270 */
[----:B------:R-:W-:Y:S02]  /*ad480*/  IADD3 R35, R35, c[0x0][0x198], RZ ;  /* 0x0000660023237a10 */ /* 0x000fe40007ffe0ff */
[----:B------:R-:W-:Y:S01]  /*ad490*/  IADD3 R0, R107, 0x1e8, RZ ;  /* 0x000001e86b007810 */ /* 0x000fe20007ffe0ff */
[----:B------:R-:W4:Y:S02]  /*ad4a0*/  LDS.128 R28, [R249+0x400] ;  /* 0x00040000f91c7984 */ /* 0x000f240000000c00 */
[----:B-1----:R-:W-:-:S04]  /*ad4b0*/  IMAD.WIDE R16, R35, 0x4, R164 ;  /* 0x0000000423107825 */ /* 0x002fc800078e02a4 */
[----:B--2---:R-:W-:Y:S01]  /*ad4c0*/  IMAD.WIDE R8, R35, 0x4, R6 ;  /* 0x0000000423087825 */ /* 0x004fe200078e0206 */
[----:B------:R-:W-:-:S03]  /*ad4d0*/  ISETP.GE.AND P1, PT, R0, c[0x0][0x17c], PT ;  /* 0x00005f0000007a0c */ /* 0x000fc60003f26270 */
[----:B---3--:R-:W-:Y:S01]  /*ad4e0*/  IMAD.WIDE R12, R35, 0x4, R4 ;  /* 0x00000004230c7825 */ /* 0x008fe200078e0204 */
[----:B------:R-:W-:Y:S01]  /*ad4f0*/  ISETP.LT.AND P0, PT, R178, c[0x0][0x178], !P0 ;  /* 0x00005e00b2007a0c */ /* 0x000fe20004701270 */
[----:B------:R1:W-:Y:S01]  /*ad500*/  @P6 STG.E [R16.64], R121 ;  /* 0x0000007910006986 */ /* 0x0003e2000c101904 */
[----:B------:R-:W-:Y:S01]  /*ad510*/  ISETP.LT.AND P5, PT, R146, c[0x0][0x178], !P1 ;  /* 0x00005e0092007a0c */ /* 0x000fe20004fa1270 */
[----:B------:R2:W-:Y:S01]  /*ad520*/  @P2 STG.E [R8.64], R153 ;  /* 0x0000009908002986 */ /* 0x0005e2000c101904 */
[----:B------:R-:W-:Y:S01]  /*ad530*/  ISETP.LT.AND P2, PT, R147, c[0x0][0x178], !P1 ;  /* 0x00005e0093007a0c */ /* 0x000fe20004f41270 */
[----:B------:R3:W-:Y:S01]  /*ad540*/  @P4 STG.E [R12.64], R205 ;  /* 0x000000cd0c004986 */ /* 0x0007e2000c101904 */
[----:B------:R-:W-:Y:S02]  /*ad550*/  ISETP.LT.AND P4, PT, R103, c[0x0][0x178], !P1 ;  /* 0x00005e0067007a0c */ /* 0x000fe40004f81270 */
[----:B------:R-:W-:Y:S02]  /*ad560*/  IADD3 R37, R35, c[0x0][0x198], RZ ;  /* 0x0000660023257a10 */ /* 0x000fe40007ffe0ff */
[----:B------:R-:W-:Y:S01]  /*ad570*/  IADD3 R0, R107, 0x1e9, RZ ;  /* 0x000001e96b007810 */ /* 0x000fe20007ffe0ff */
[----:B------:R-:W-:-:S04]  /*ad580*/  IMAD.WIDE R32, R35, 0x4, R2 ;  /* 0x0000000423207825 */ /* 0x000fc800078e0202 */
[----:B------:R-:W-:-:S04]  /*ad590*/  IMAD.WIDE R34, R37, 0x4, R164 ;  /* 0x0000000425227825 */ /* 0x000fc800078e02a4 */
[----:B-1----:R-:W-:Y:S01]  /*ad5a0*/  IMAD.WIDE R16, R37, 0x4, R6 ;  /* 0x0000000425107825 */ /* 0x002fe200078e0206 */
[----:B------:R-:W-:-:S03]  /*ad5b0*/  ISETP.GE.AND P3, PT, R0, c[0x0][0x17c], PT ;  /* 0x00005f0000007a0c */ /* 0x000fc60003f66270 */
[----:B--2---:R-:W-:Y:S01]  /*ad5c0*/  IMAD.WIDE R8, R37, 0x4, R4 ;  /* 0x0000000425087825 */ /* 0x004fe200078e0204 */
[----:B------:R1:W-:Y:S03]  /*ad5d0*/  @P0 STG.E [R32.64], R21 ;  /* 0x0000001520000986 */ /* 0x0003e6000c101904 */
[----:B------:R-:W-:Y:S01]  /*ad5e0*/  @P5 STG.E [R34.64], R112 ;  /* 0x0000007022005986 */ /* 0x000fe2000c101904 */
[----:B------:R-:W-:Y:S02]  /*ad5f0*/  ISETP.LT.AND P1, PT, R178, c[0x0][0x178], !P1 ;  /* 0x00005e00b2007a0c */ /* 0x000fe40004f21270 */
[----:B------:R-:W-:Y:S01]  /*ad600*/  ISETP.LT.AND P5, PT, R146, c[0x0][0x178], !P3 ;  /* 0x00005e0092007a0c */ /* 0x000fe20005fa1270 */
[----:B------:R2:W-:Y:S01]  /*ad610*/  @P2 STG.E [R16.64], R132 ;  /* 0x0000008410002986 */ /* 0x0005e2000c101904 */
[----:B------:R-:W-:Y:S01]  /*ad620*/  ISETP.LT.AND P2, PT, R147, c[0x0][0x178], !P3 ;  /* 0x00005e0093007a0c */ /* 0x000fe20005f41270 */
[----:B------:R4:W-:Y:S01]  /*ad630*/  @P4 STG.E [R8.64], R184 ;  /* 0x000000b808004986 */ /* 0x0009e2000c101904 */
[----:B------:R-:W-:-:S02]  /*ad640*/  ISETP.LT.AND P4, PT, R103, c[0x0][0x178], !P3 ;  /* 0x00005e0067007a0c */ /* 0x000fc40005f81270 */
[----:B------:R-:W-:Y:S01]  /*ad650*/  IADD3 R39, R37, c[0x0][0x198], RZ ;  /* 0x0000660025277a10 */ /* 0x000fe20007ffe0ff */
[----:B------:R-:W-:Y:S01]  /*ad660*/  ISETP.LT.AND P3, PT, R178, c[0x0][0x178], !P3 ;  /* 0x00005e00b2007a0c */ /* 0x000fe20005f61270 */
[----:B------:R-:W-:Y:S01]  /*ad670*/  IADD3 R0, R107, 0x1ea, RZ ;  /* 0x000001ea6b007810 */ /* 0x000fe20007ffe0ff */
[----:B---3--:R-:W-:-:S04]  /*ad680*/  IMAD.WIDE R12, R37, 0x4, R2 ;  /* 0x00000004250c7825 */ /* 0x008fc800078e0202 */
[----:B-1----:R-:W-:-:S04]  /*ad690*/  IMAD.WIDE R20, R39, 0x4, R164 ;  /* 0x0000000427147825 */ /* 0x002fc800078e02a4 */
[----:B------:R-:W-:-:S04]  /*ad6a0*/  IMAD.WIDE R32, R39, 0x4, R4 ;  /* 0x0000000427207825 */ /* 0x000fc800078e0204 */
[----:B--2---:R-:W-:Y:S01]  /*ad6b0*/  IMAD.WIDE R16, R39, 0x4, R6 ;  /* 0x0000000427107825 */ /* 0x004fe200078e0206 */
[----:B------:R-:W-:-:S03]  /*ad6c0*/  ISETP.GE.AND P6, PT, R0, c[0x0][0x17c], PT ;  /* 0x00005f0000007a0c */ /* 0x000fc60003fc6270 */
[----:B------:R-:W-:Y:S01]  /*ad6d0*/  IADD3 R0, R107, 0x1eb, RZ ;  /* 0x000001eb6b007810 */ /* 0x000fe20007ffe0ff */
[----:B----4-:R1:W-:Y:S01]  /*ad6e0*/  @P1 STG.E [R12.64], R24 ;  /* 0x000000180c001986 */ /* 0x0103e2000c101904 */
[----:B------:R-:W-:-:S04]  /*ad6f0*/  IMAD.WIDE R8, R39, 0x4, R2 ;  /* 0x0000000427087825 */ /* 0x000fc800078e0202 */
[----:B------:R2:W-:Y:S02]  /*ad700*/  @P5 STG.E [R20.64], R113 ;  /* 0x0000007114005986 */ /* 0x0005e4000c101904 */
[----:B------:R3:W-:Y:S01]  /*ad710*/  @P2 STG.E [R16.64], R133 ;  /* 0x0000008510002986 */ /* 0x0007e2000c101904 */
[----:B------:R-:W-:Y:S02]  /*ad720*/  ISETP.GE.AND P0, PT, R0, c[0x0][0x17c], PT ;  /* 0x00005f0000007a0c */ /* 0x000fe40003f06270 */
[----:B------:R-:W-:Y:S01]  /*ad730*/  ISETP.LT.AND P5, PT, R146, c[0x0][0x178], !P6 ;  /* 0x00005e0092007a0c */ /* 0x000fe200077a1270 */
[----:B------:R-:W-:Y:S01]  /*ad740*/  @P4 STG.E [R32.64], R185 ;  /* 0x000000b920004986 */ /* 0x000fe2000c101904 */
[----:B------:R-:W-:Y:S01]  /*ad750*/  ISETP.LT.AND P1, PT, R147, c[0x0][0x178], !P6 ;  /* 0x00005e0093007a0c */ /* 0x000fe20007721270 */
[----:B------:R4:W-:Y:S01]  /*ad760*/  @P3 STG.E [R8.64], R25 ;  /* 0x0000001908003986 */ /* 0x0009e2000c101904 */
[----:B------:R-:W-:Y:S02]  /*ad770*/  ISETP.LT.AND P3, PT, R103, c[0x0][0x178], !P6 ;  /* 0x00005e0067007a0c */ /* 0x000fe40007761270 */
[----:B------:R-:W-:Y:S01]  /*ad780*/  IADD3 R37, R39, c[0x0][0x198], RZ ;  /* 0x0000660027257a10 */ /* 0x000fe20007ffe0ff */
[----:B------:R-:W-:Y:S01]  /*ad790*/  ISETP.LT.AND P6, PT, R178, c[0x0][0x178], !P6 ;  /* 0x00005e00b2007a0c */ /* 0x000fe200077c1270 */
[----:B------:R-:W-:Y:S01]  /*ad7a0*/  ISETP.LT.AND P4, PT, R146, c[0x0][0x178], !P0 ;  /* 0x00005e0092007a0c */ /* 0x000fe20004781270 */
[----:B------:R-:W4:Y:S01]  /*ad7b0*/  LDS.128 R32, [R248+0x400] ;  /* 0x00040000f8207984 */ /* 0x000f220000000c00 */
[C---:B------:R-:W-:Y:S01]  /*ad7c0*/  IADD3 R39, R37.reuse, c[0x0][0x198], RZ ;  /* 0x0000660025277a10 */ /* 0x040fe20007ffe0ff */
[----:B-1----:R-:W-:-:S04]  /*ad7d0*/  IMAD.WIDE R12, R37, 0x4, R164 ;  /* 0x00000004250c7825 */ /* 0x002fc800078e02a4 */
[----:B--2---:R-:W-:Y:S01]  /*ad7e0*/  IMAD.WIDE R20, R37, 0x4, R6 ;  /* 0x0000000425147825 */ /* 0x004fe200078e0206 */
[----:B------:R-:W-:-:S03]  /*ad7f0*/  IADD3 R0, R107, 0x1ec, RZ ;  /* 0x000001ec6b007810 */ /* 0x000fc60007ffe0ff */
[----:B---3--:R-:W-:-:S04]  /*ad800*/  IMAD.WIDE R16, R37, 0x4, R4 ;  /* 0x0000000425107825 */ /* 0x008fc800078e0204 */
[----:B------:R-:W-:-:S04]  /*ad810*/  IMAD.WIDE R36, R37, 0x4, R2 ;  /* 0x0000000425247825 */ /* 0x000fc800078e0202 */
[----:B----4-:R-:W-:Y:S01]  /*ad820*/  IMAD.WIDE R8, R39, 0x4, R164 ;  /* 0x0000000427087825 */ /* 0x010fe200078e02a4 */
[----:B------:R1:W-:Y:S01]  /*ad830*/  @P5 STG.E [R12.64], R108 ;  /* 0x0000006c0c005986 */ /* 0x0003e2000c101904 */
[----:B------:R-:W-:Y:S02]  /*ad840*/  ISETP.GE.AND P2, PT, R0, c[0x0][0x17c], PT ;  /* 0x00005f0000007a0c */ /* 0x000fe40003f46270 */
[----:B------:R2:W-:Y:S01]  /*ad850*/  @P1 STG.E [R20.64], R148 ;  /* 0x0000009414001986 */ /* 0x0005e2000c101904 */
[----:B------:R-:W-:Y:S01]  /*ad860*/  ISETP.LT.AND P5, PT, R147, c[0x0][0x178], !P0 ;  /* 0x00005e0093007a0c */ /* 0x000fe200047a1270 */
[----:B------:R3:W-:Y:S01]  /*ad870*/  @P3 STG.E [R16.64], R192 ;  /* 0x000000c010003986 */ /* 0x0007e2000c101904 */
[----:B------:R-:W-:Y:S01]  /*ad880*/  @P6 STG.E [R36.64], R28 ;  /* 0x0000001c24006986 */ /* 0x000fe2000c101904 */
[----:B------:R-:W-:Y:S01]  /*ad890*/  ISETP.LT.AND P3, PT, R103, c[0x0][0x178], !P0 ;  /* 0x00005e0067007a0c */ /* 0x000fe20004761270 */
[----:B------:R4:W-:Y:S01]  /*ad8a0*/  @P4 STG.E [R8.64], R109 ;  /* 0x0000006d08004986 */ /* 0x0009e2000c101904 */
[----:B------:R-:W-:-:S02]  /*ad8b0*/  ISETP.LT.AND P0, PT, R178, c[0x0][0x178], !P0 ;  /* 0x00005e00b2007a0c */ /* 0x000fc40004701270 */
[----:B------:R-:W-:Y:S02]  /*ad8c0*/  ISETP.LT.AND P4, PT, R146, c[0x0][0x178], !P2 ;  /* 0x00005e0092007a0c */ /* 0x000fe40005781270 */
[----:B------:R-:W-:Y:S02]  /*ad8d0*/  ISETP.LT.AND P6, PT, R147, c[0x0][0x178], !P2 ;  /* 0x00005e0093007a0c */ /* 0x000fe400057c1270 */
[C---:B------:R-:W-:Y:S01]  /*ad8e0*/  IADD3 R41, R39.reuse, c[0x0][0x198], RZ ;  /* 0x0000660027297a10 */ /* 0x040fe20007ffe0ff */
[----:B-1----:R-:W-:-:S04]  /*ad8f0*/  IMAD.WIDE R12, R39, 0x4, R6 ;  /* 0x00000004270c7825 */ /* 0x002fc800078e0206 */
[----:B--2---:R-:W-:-:S04]  /*ad900*/  IMAD.WIDE R20, R39, 0x4, R4 ;  /* 0x0000000427147825 */ /* 0x004fc800078e0204 */
[----:B---3--:R-:W-:Y:S01]  /*ad910*/  IMAD.WIDE R16, R39, 0x4, R2 ;  /* 0x0000000427107825 */ /* 0x008fe200078e0202 */
[----:B------:R-:W-:Y:S01]  /*ad920*/  IADD3 R0, R107, 0x1ed, RZ ;  /* 0x000001ed6b007810 */ /* 0x000fe20007ffe0ff */
[----:B------:R-:W1:Y:S02]  /*ad930*/  LDS.128 R36, [R252+0x400] ;  /* 0x00040000fc247984 */ /* 0x000e640000000c00 */
[----:B------:R-:W-:-:S04]  /*ad940*/  IMAD.WIDE R24, R41, 0x4, R6 ;  /* 0x0000000429187825 */ /* 0x000fc800078e0206 */
[----:B----4-:R-:W-:Y:S01]  /*ad950*/  IMAD.WIDE R8, R41, 0x4, R164 ;  /* 0x0000000429087825 */ /* 0x010fe200078e02a4 */
[----:B------:R2:W-:Y:S01]  /*ad960*/  @P5 STG.E [R12.64], R149 ;  /* 0x000000950c005986 */ /* 0x0005e2000c101904 */
[----:B------:R-:W-:Y:S02]  /*ad970*/  ISETP.GE.AND P1, PT, R0, c[0x0][0x17c], PT ;  /* 0x00005f0000007a0c */ /* 0x000fe40003f26270 */
[----:B------:R-:W-:Y:S02]  /*ad980*/  @P3 STG.E [R20.64], R193 ;  /* 0x000000c114003986 */ /* 0x000fe4000c101904 */
        /* <DEDUP_REMOVED lines=10> */
[----:B--2---:R-:W-:Y:S01]  /*ada30*/  IMAD.WIDE R12, R41, 0x4, R4 ;  /* 0x00000004290c7825 */ /* 0x004fe200078e0204 */
[----:B------:R-:W-:-:S03]  /*ada40*/  IADD3 R0, R107, 0x1ee, RZ ;  /* 0x000001ee6b007810 */ /* 0x000fc60007ffe0ff */
[----:B---3--:R-:W-:-:S04]  /*ada50*/  IMAD.WIDE R16, R43, 0x4, R164 ;  /* 0x000000042b107825 */ /* 0x008fc800078e02a4 */
[----:B----4-:R-:W-:-:S04]  /*ada60*/  IMAD.WIDE R8, R41, 0x4, R2 ;  /* 0x0000000429087825 */ /* 0x010fc800078e0202 */
[----:B------:R-:W-:-:S04]  /*ada70*/  IMAD.WIDE R20, R43, 0x4, R6 ;  /* 0x000000042b147825 */ /* 0x000fc800078e0206 */
[C---:B------:R-:W-:Y:S01]  /*ada80*/  IMAD.WIDE R24, R43.reuse, 0x4, R4 ;  /* 0x000000042b187825 */ /* 0x040fe200078e0204 */
[----:B------:R-:W-:Y:S01]  /*ada90*/  ISETP.GE.AND P5, PT, R0, c[0x0][0x17c], PT ;  /* 0x00005f0000007a0c */ /* 0x000fe20003fa6270 */
[----:B------:R-:W-:Y:S02]  /*adaa0*/  @P3 STG.E [R12.64], R200 ;  /* 0x000000c80c003986 */ /* 0x000fe4000c101904 */
[----:B------:R-:W-:-:S04]  /*adab0*/  IMAD.WIDE R28, R43, 0x4, R2 ;  /* 0x000000042b1c7825 */ /* 0x000fc800078e0202 */
[----:B------:R2:W-:Y:S01]  /*adac0*/  @P2 STG.E [R8.64], R32 ;  /* 0x0000002008002986 */ /* 0x0005e2000c101904 */
[----:B------:R-:W-:Y:S01]  /*adad0*/  IADD3 R0, R107, 0x1ef, RZ ;  /* 0x000001ef6b007810 */ /* 0x000fe20007ffe0ff */
[----:B------:R3:W-:Y:S01]  /*adae0*/  @P6 STG.E [R16.64], R105 ;  /* 0x0000006910006986 */ /* 0x0007e2000c101904 */
[----:B------:R4:W-:Y:S02]  /*adaf0*/  @P4 STG.E [R20.64], R141 ;  /* 0x0000008d14004986 */ /* 0x0009e4000c101904 */
[----:B------:R1:W-:Y:S01]  /*adb00*/  @P0 STG.E [R24.64], R201 ;  /* 0x000000c918000986 */ /* 0x0003e2000c101904 */
[----:B------:R-:W-:Y:S01]  /*adb10*/  ISETP.LT.AND P2, PT, R146, c[0x0][0x178], !P5 ;  /* 0x00005e0092007a0c */ /* 0x000fe20006f41270 */
[----:B------:R1:W-:Y:S01]  /*adb20*/  @P1 STG.E [R28.64], R33 ;  /* 0x000000211c001986 */ /* 0x0003e2000c101904 */
[----:B------:R-:W-:Y:S02]  /*adb30*/  ISETP.LT.AND P4, PT, R147, c[0x0][0x178], !P5 ;  /* 0x00005e0093007a0c */ /* 0x000fe40006f81270 */
[----:B------:R-:W-:-:S02]  /*adb40*/  ISETP.GE.AND P3, PT, R0, c[0x0][0x17c], PT ;  /* 0x00005f0000007a0c */ /* 0x000fc40003f66270 */
[----:B------:R-:W-:Y:S02]  /*adb50*/  ISETP.LT.AND P1, PT, R103, c[0x0][0x178], !P5 ;  /* 0x00005e0067007a0c */ /* 0x000fe40006f21270 */
[----:B------:R-:W-:Y:S01]  /*adb60*/  IADD3 R43, R43, c[0x0][0x198], RZ ;  /* 0x000066002b2b7a10 */ /* 0x000fe20007ffe0ff */
[----:B------:R-:W-:Y:S01]  /*adb70*/  ISETP.LT.AND P5, PT, R178, c[0x0][0x178], !P5 ;  /* 0x00005e00b2007a0c */ /* 0x000fe20006fa1270 */
[----:B------:R-:W-:Y:S02]  /*adb80*/  ISETP.LT.AND P6, PT, R146, c[0x0][0x178], !P3 ;  /* 0x00005e0092007a0c */ /* 0x000fe40005fc1270 */
[C---:B------:R-:W-:Y:S01]  /*adb90*/  IADD3 R41, R43.reuse, c[0x0][0x198], RZ ;  /* 0x000066002b297a10 */ /* 0x040fe20007ffe0ff */
[----:B--2---:R-:W-:-:S04]  /*adba0*/  IMAD.WIDE R8, R43, 0x4, R164 ;  /* 0x000000042b087825 */ /* 0x004fc800078e02a4 */
[----:B------:R-:W-:-:S04]  /*adbb0*/  IMAD.WIDE R12, R43, 0x4, R6 ;  /* 0x000000042b0c7825 */ /* 0x000fc800078e0206 */
[----:B---3--:R-:W-:Y:S01]  /*adbc0*/  IMAD.WIDE R16, R43, 0x4, R4 ;  /* 0x000000042b107825 */ /* 0x008fe200078e0204 */
[----:B------:R-:W-:-:S03]  /*adbd0*/  IADD3 R0, R107, 0x1f0, RZ ;  /* 0x000001f06b007810 */ /* 0x000fc60007ffe0ff */
[----:B----4-:R-:W-:Y:S01]  /*adbe0*/  IMAD.WIDE R20, R43, 0x4, R2 ;  /* 0x000000042b147825 */ /* 0x010fe200078e0202 */
[----:B------:R2:W-:Y:S03]  /*adbf0*/  @P2 STG.E [R8.64], R100 ;  /* 0x0000006408002986 */ /* 0x0005e6000c101904 */
[----:B------:R3:W-:Y:S02]  /*adc00*/  @P4 STG.E [R12.64], R144 ;  /* 0x000000900c004986 */ /* 0x0007e4000c101904 */
[----:B-1----:R-:W-:-:S04]  /*adc10*/  IMAD.WIDE R24, R41, 0x4, R164 ;  /* 0x0000000429187825 */ /* 0x002fc800078e02a4 */
[----:B------:R1:W-:Y:S01]  /*adc20*/  @P1 STG.E [R16.64], R208 ;  /* 0x000000d010001986 */ /* 0x0003e2000c101904 */
[----:B------:R-:W-:Y:S02]  /*adc30*/  ISETP.GE.AND P0, PT, R0, c[0x0][0x17c], PT ;  /* 0x00005f0000007a0c */ /* 0x000fe40003f06270 */
[----:B------:R-:W-:Y:S01]  /*adc40*/  ISETP.LT.AND P1, PT, R147, c[0x0][0x178], !P3 ;  /* 0x00005e0093007a0c */ /* 0x000fe20005f21270 */
[----:B------:R4:W-:Y:S01]  /*adc50*/  @P5 STG.E [R20.64], R36 ;  /* 0x0000002414005986 */ /* 0x0009e2000c101904 */
[----:B------:R-:W-:Y:S02]  /*adc60*/  ISETP.LT.AND P4, PT, R103, c[0x0][0x178], !P3 ;  /* 0x00005e0067007a0c */ /* 0x000fe40005f81270 */
[----:B------:R-:W-:Y:S01]  /*adc70*/  ISETP.LT.AND P5, PT, R178, c[0x0][0x178], !P3 ;  /* 0x00005e00b2007a0c */ /* 0x000fe20005fa1270 */
[----:B------:R4:W-:Y:S01]  /*adc80*/  @P6 STG.E [R24.64], R101 ;  /* 0x0000006518006986 */ /* 0x0009e2000c101904 */
[----:B------:R-:W-:Y:S02]  /*adc90*/  ISETP.LT.AND P6, PT, R146, c[0x0][0x178], !P0 ;  /* 0x00005e0092007a0c */ /* 0x000fe400047c1270 */
[----:B------:R-:W-:-:S02]  /*adca0*/  ISETP.LT.AND P3, PT, R147, c[0x0][0x178], !P0 ;  /* 0x00005e0093007a0c */ /* 0x000fc40004761270 */
[C---:B------:R-:W-:Y:S01]  /*adcb0*/  IADD3 R29, R41.reuse, c[0x0][0x198], RZ ;  /* 0x00006600291d7a10 */ /* 0x040fe20007ffe0ff */
[----:B--2---:R-:W-:-:S04]  /*adcc0*/  IMAD.WIDE R8, R41, 0x4, R6 ;  /* 0x0000000429087825 */ /* 0x004fc800078e0206 */
[----:B---3--:R-:W-:Y:S01]  /*adcd0*/  IMAD.WIDE R12, R41, 0x4, R4 ;  /* 0x00000004290c7825 */ /* 0x008fe200078e0204 */
[----:B------:R-:W-:-:S03]  /*adce0*/  IADD3 R0, R107, 0x1f1, RZ ;  /* 0x000001f16b007810 */ /* 0x000fc60007ffe0ff */
[----:B-1----:R-:W-:-:S04]  /*adcf0*/  IMAD.WIDE R16, R41, 0x4, R2 ;  /* 0x0000000429107825 */ /* 0x002fc800078e0202 */
[C---:B----4-:R-:W-:Y:S01]  /*add00*/  IMAD.WIDE R20, R29.reuse, 0x4, R164 ;  /* 0x000000041d147825 */ /* 0x050fe200078e02a4 */
[----:B------:R1:W-:Y:S01]  /*add10*/  @P1 STG.E [R8.64], R145 ;  /* 0x0000009108001986 */ /* 0x0003e2000c101904 */
[----:B------:R-:W-:Y:S02]  /*add20*/  ISETP.GE.AND P2, PT, R0, c[0x0][0x17c], PT ;  /* 0x00005f0000007a0c */ /* 0x000fe40003f46270 */
[----:B------:R2:W-:Y:S02]  /*add30*/  @P4 STG.E [R12.64], R209 ;  /* 0x000000d10c004986 */ /* 0x0005e4000c101904 */
[----:B------:R-:W-:Y:S01]  /*add40*/  IMAD.WIDE R24, R29, 0x4, R6 ;  /* 0x000000041d187825 */ /* 0x000fe200078e0206 */
[----:B------:R3:W-:Y:S01]  /*add50*/  @P5 STG.E [R16.64], R37 ;  /* 0x0000002510005986 */ /* 0x0007e2000c101904 */
[----:B------:R-:W-:Y:S02]  /*add60*/  ISETP.LT.AND P5, PT, R103, c[0x0][0x178], !P0 ;  /* 0x00005e0067007a0c */ /* 0x000fe400047a1270 */
[----:B------:R4:W-:Y:S01]  /*add70*/  @P6 STG.E [R20.64], R130 ;  /* 0x0000008214006986 */ /* 0x0009e2000c101904 */
[----:B------:R-:W-:Y:S01]  /*add80*/  ISETP.LT.AND P0, PT, R178, c[0x0][0x178], !P0 ;  /* 0x00005e00b2007a0c */ /* 0x000fe20004701270 */
[----:B------:R4:W-:Y:S01]  /*add90*/  @P3 STG.E [R24.64], R162 ;  /* 0x000000a218003986 */ /* 0x0009e2000c101904 */
[----:B------:R-:W-:-:S02]  /*adda0*/  ISETP.LT.AND P1, PT, R146, c[0x0][0x178], !P2 ;  /* 0x00005e0092007a0c */ /* 0x000fc40005721270 */
[----:B------:R-:W-:Y:S02]  /*addb0*/  ISETP.LT.AND P3, PT, R147, c[0x0][0x178], !P2 ;  /* 0x00005e0093007a0c */ /* 0x000fe40005761270 */
[----:B------:R-:W-:Y:S01]  /*addc0*/  ISETP.LT.AND P6, PT, R103, c[0x0][0x178], !P2 ;  /* 0x00005e0067007a0c */ /* 0x000fe200057c1270 */
[----:B-1----:R-:W-:-:S04]  /*addd0*/  IMAD.WIDE R8, R29, 0x4, R4 ;  /* 0x000000041d087825 */ /* 0x002fc800078e0204 */
[C---:B--2---:R-:W-:Y:S01]  /*adde0*/  IMAD.WIDE R12, R29.reuse, 0x4, R2 ;  /* 0x000000041d0c7825 */ /* 0x044fe200078e0202 */
[----:B------:R-:W-:Y:S02]  /*addf0*/  IADD3 R29, R29, c[0x0][0x198], RZ ;  /* 0x000066001d1d7a10 */ /* 0x000fe40007ffe0ff */
[----:B------:R-:W-:-:S03]  /*ade00*/  IADD3 R28, R107, 0x1f2, RZ ;  /* 0x000001f26b1c7810 */ /* 0x000fc60007ffe0ff */
[----:B---3--:R-:W-:-:S04]  /*ade10*/  IMAD.WIDE R16, R29, 0x4, R164 ;  /* 0x000000041d107825 */ /* 0x008fc800078e02a4 */
[----:B----4-:R-:W-:Y:S01]  /*ade20*/  IMAD.WIDE R20, R29, 0x4, R6 ;  /* 0x000000041d147825 */ /* 0x010fe200078e0206 */
[----:B------:R-:W-:-:S03]  /*ade30*/  ISETP.GE.AND P4, PT, R28, c[0x0][0x17c], PT ;  /* 0x00005f001c007a0c */ /* 0x000fc60003f86270 */
[----:B------:R-:W-:Y:S01]  /*ade40*/  IMAD.WIDE R24, R29, 0x4, R4 ;  /* 0x000000041d187825 */ /* 0x000fe200078e0204 */
[----:B------:R1:W-:Y:S03]  /*ade50*/  @P5 STG.E [R8.64], R182 ;  /* 0x000000b608005986 */ /* 0x0003e6000c101904 */
[----:B------:R2:W-:Y:S01]  /*ade60*/  @P0 STG.E [R12.64], R14 ;  /* 0x0000000e0c000986 */ /* 0x0005e2000c101904 */
[----:B------:R-:W-:Y:S01]  /*ade70*/  ISETP.LT.AND P2, PT, R178, c[0x0][0x178], !P2 ;  /* 0x00005e00b2007a0c */ /* 0x000fe20005741270 */
[----:B------:R3:W-:Y:S01]  /*ade80*/  @P1 STG.E [R16.64], R131 ;  /* 0x0000008310001986 */ /* 0x0007e2000c101904 */
[----:B------:R-:W-:Y:S01]  /*ade90*/  ISETP.LT.AND P0, PT, R146, c[0x0][0x178], !P4 ;  /* 0x00005e0092007a0c */ /* 0x000fe20006701270 */
[----:B------:R4:W-:Y:S01]  /*adea0*/  @P3 STG.E [R20.64], R163 ;  /* 0x000000a314003986 */ /* 0x0009e2000c101904 */
        /* <DEDUP_REMOVED lines=8> */
[----:B------:R-:W-:-:S03]  /*adf30*/  ISETP.GE.AND P5, PT, R0, c[0x0][0x17c], PT ;  /* 0x00005f0000007a0c */ /* 0x000fc60003fa6270 */
[----:B----4-:R-:W-:Y:S01]  /*adf40*/  IMAD.WIDE R20, R33, 0x4, R4 ;  /* 0x0000000421147825 */ /* 0x010fe200078e0204 */
[----:B------:R1:W-:Y:S01]  /*adf50*/  @P2 STG.E [R8.64], R15 ;  /* 0x0000000f08002986 */ /* 0x0003e2000c101904 */
[----:B------:R-:W-:Y:S02]  /*adf60*/  ISETP.LT.AND P4, PT, R178, c[0x0][0x178], !P4 ;  /* 0x00005e00b2007a0c */ /* 0x000fe40006781270 */
[----:B------:R2:W-:Y:S01]  /*adf70*/  @P0 STG.E [R12.64], R126 ;  /* 0x0000007e0c000986 */ /* 0x0005e2000c101904 */
[----:B------:R-:W-:Y:S01]  /*adf80*/  ISETP.LT.AND P0, PT, R146, c[0x0][0x178], !P5 ;  /* 0x00005e0092007a0c */ /* 0x000fe20006f01270 */
[----:B------:R3:W-:Y:S01]  /*adf90*/  @P1 STG.E [R16.64], R158 ;  /* 0x0000009e10001986 */ /* 0x0007e2000c101904 */
[----:B------:R-:W-:Y:S01]  /*adfa0*/  @P6 STG.E [R20.64], R190 ;  /* 0x000000be14006986 */ /* 0x000fe2000c101904 */
        /* <DEDUP_REMOVED lines=8> */
[----:B------:R-:W-:Y:S01]  /*ae030*/  IMAD.WIDE R14, R29, 0x4, R4 ;  /* 0x000000041d0e7825 */ /* 0x000fe200078e0204 */
[----:B------:R-:W-:-:S03]  /*ae040*/  ISETP.GE.AND P3, PT, R0, c[0x0][0x17c], PT ;  /* 0x00005f0000007a0c */ /* 0x000fc60003f66270 */
[----:B---3--:R-:W-:Y:S01]  /*ae050*/  IMAD.WIDE R16, R29, 0x4, R2 ;  /* 0x000000041d107825 */ /* 0x008fe200078e0202 */
[----:B------:R-:W-:Y:S01]  /*ae060*/  IADD3 R0, R107, 0x1f5, RZ ;  /* 0x000001f56b007810 */ /* 0x000fe20007ffe0ff */
[----:B------:R1:W-:Y:S02]  /*ae070*/  @P4 STG.E [R24.64], R10 ;  /* 0x0000000a18004986 */ /* 0x0003e4000c101904 */
[----:B------:R2:W-:Y:S02]  /*ae080*/  @P0 STG.E [R8.64], R127 ;  /* 0x0000007f08000986 */ /* 0x0005e4000c101904 */
        /* <DEDUP_REMOVED lines=9> */
[----:B------:R-:W-:Y:S02]  /*ae120*/  ISETP.LT.AND P6, PT, R146, c[0x0][0x178], !P2 ;  /* 0x00005e0092007a0c */ /* 0x000fe400057c1270 */
[C---:B-1----:R-:W-:Y:S01]  /*ae130*/  IADD3 R25, R33.reuse, c[0x0][0x198], RZ ;  /* 0x0000660021197a10 */ /* 0x042fe20007ffe0ff */
[----:B------:R-:W-:-:S04]  /*ae140*/  IMAD.WIDE R20, R33, 0x4, R164 ;  /* 0x0000000421147825 */ /* 0x000fc800078e02a4 */
[----:B--2---:R-:W-:-:S04]  /*ae150*/  IMAD.WIDE R8, R33, 0x4, R6 ;  /* 0x0000000421087825 */ /* 0x004fc800078e0206 */
[----:B---3--:R-:W-:Y:S01]  /*ae160*/  IMAD.WIDE R12, R33, 0x4, R4 ;  /* 0x00000004210c7825 */ /* 0x008fe200078e0204 */
[----:B------:R-:W-:-:S03]  /*ae170*/  IADD3 R0, R107, 0x1f6, RZ ;  /* 0x000001f66b007810 */ /* 0x000fc60007ffe0ff */
[----:B----4-:R-:W-:Y:S01]  /*ae180*/  IMAD.WIDE R14, R33, 0x4, R2 ;  /* 0x00000004210e7825 */ /* 0x010fe200078e0202 */
[----:B------:R1:W-:Y:S03]  /*ae190*/  @P4 STG.E [R20.64], R118 ;  /* 0x0000007614004986 */ /* 0x0003e6000c101904 */
[----:B------:R-:W-:-:S04]  /*ae1a0*/  IMAD.WIDE R10, R25, 0x4, R164 ;  /* 0x00000004190a7825 */ /* 0x000fc800078e02a4 */
        /* <DEDUP_REMOVED lines=10> */
[C---:B-1----:R-:W-:Y:S01]  /*ae250*/  IADD3 R21, R25.reuse, c[0x0][0x198], RZ ;  /* 0x0000660019157a10 */ /* 0x042fe20007ffe0ff */
[----:B------:R-:W-:Y:S01]  /*ae260*/  IMAD.WIDE R16, R25, 0x4, R6 ;  /* 0x0000000419107825 */ /* 0x000fe200078e0206 */
        /* <DEDUP_REMOVED lines=34> */
[----:B------:R-:W-:Y:S02]  /*ae490*/  IADD3 R0, R107, 0x1f9, RZ ;  /* 0x000001f96b007810 */ /* 0x000fe40007ffe0ff */
[----:B------:R-:W-:Y:S01]  /*ae4a0*/  ISETP.LT.AND P6, PT, R103, c[0x0][0x178], !P3 ;  /* 0x00005e0067007a0c */ /* 0x000fe20005fc1270 */
[----:B--2---:R-:W-:-:S04]  /*ae4b0*/  IMAD.WIDE R8, R25, 0x4, R164 ;  /* 0x0000000419087825 */ /* 0x004fc800078e02a4 */
[----:B---3--:R-:W-:Y:S01]  /*ae4c0*/  IMAD.WIDE R10, R25, 0x4, R6 ;  /* 0x00000004190a7825 */ /* 0x008fe200078e0206 */
[----:B------:R-:W-:Y:S01]  /*ae4d0*/  ISETP.GE.AND P1, PT, R0, c[0x0][0x17c], PT ;  /* 0x00005f0000007a0c */ /* 0x000fe20003f26270 */
[----:B------:R-:W-:Y:S01]  /*ae4e0*/  @P4 STG.E [R16.64], R23 ;  /* 0x0000001710004986 */ /* 0x000fe2000c101904 */
[----:B------:R-:W-:Y:S02]  /*ae4f0*/  IADD3 R0, R107, 0x1fa, RZ ;  /* 0x000001fa6b007810 */ /* 0x000fe40007ffe0ff */
[----:B------:R-:W-:Y:S01]  /*ae500*/  ISETP.LT.AND P3, PT, R178, c[0x0][0x178], !P3 ;  /* 0x00005e00b2007a0c */ /* 0x000fe20005f61270 */
[----:B------:R1:W-:Y:S01]  /*ae510*/  @P2 STG.E [R8.64], R114 ;  /* 0x0000007208002986 */ /* 0x0003e2000c101904 */
[----:B------:R-:W-:Y:S01]  /*ae520*/  ISETP.LT.AND P4, PT, R146, c[0x0][0x178], !P1 ;  /* 0x00005e0092007a0c */ /* 0x000fe20004f81270 */
[----:B------:R2:W-:Y:S01]  /*ae530*/  @P0 STG.E [R10.64], R134 ;  /* 0x000000860a000986 */ /* 0x0005e2000c101904 */
[----:B----4-:R-:W-:Y:S01]  /*ae540*/  IMAD.WIDE R12, R25, 0x4, R4 ;  /* 0x00000004190c7825 */ /* 0x010fe200078e0204 */
[----:B------:R-:W-:-:S02]  /*ae550*/  ISETP.LT.AND P0, PT, R147, c[0x0][0x178], !P1 ;  /* 0x00005e0093007a0c */ /* 0x000fc40004f01270 */
[----:B------:R-:W-:Y:S02]  /*ae560*/  ISETP.LT.AND P2, PT, R103, c[0x0][0x178], !P1 ;  /* 0x00005e0067007a0c */ /* 0x000fe40004f41270 */
[----:B------:R-:W-:Y:S02]  /*ae570*/  ISETP.GE.AND P5, PT, R0, c[0x0][0x17c], PT ;  /* 0x00005f0000007a0c */ /* 0x000fe40003fa6270 */
[C---:B------:R-:W-:Y:S01]  /*ae580*/  IADD3 R21, R25.reuse, c[0x0][0x198], RZ ;  /* 0x0000660019157a10 */ /* 0x040fe20007ffe0ff */
[----:B------:R-:W-:Y:S01]  /*ae590*/  ISETP.LT.AND P1, PT, R178, c[0x0][0x178], !P1 ;  /* 0x00005e00b2007a0c */ /* 0x000fe20004f21270 */
[----:B------:R3:W-:Y:S01]  /*ae5a0*/  @P6 STG.E [R12.64], R186 ;  /* 0x000000ba0c006986 */ /* 0x0007e2000c101904 */
[----:B------:R-:W-:Y:S01]  /*ae5b0*/  IMAD.WIDE R14, R25, 0x4, R2 ;  /* 0x00000004190e7825 */ /* 0x000fe200078e0202 */
[----:B------:R-:W-:-:S03]  /*ae5c0*/  ISETP.LT.AND P6, PT, R146, c[0x0][0x178], !P5 ;  /* 0x00005e0092007a0c */ /* 0x000fc60006fc1270 */
[----:B------:R-:W-:-:S04]  /*ae5d0*/  IMAD.WIDE R18, R21, 0x4, R164 ;  /* 0x0000000415127825 */ /* 0x000fc800078e02a4 */
[C---:B-1----:R-:W-:Y:S01]  /*ae5e0*/  IMAD.WIDE R8, R21.reuse, 0x4, R6 ;  /* 0x0000000415087825 */ /* 0x042fe200078e0206 */
[----:B------:R-:W-:-:S03]  /*ae5f0*/  IADD3 R23, R21, c[0x0][0x198], RZ ;  /* 0x0000660015177a10 */ /* 0x000fc60007ffe0ff */
[----:B--2---:R-:W-:Y:S01]  /*ae600*/  IMAD.WIDE R10, R21, 0x4, R4 ;  /* 0x00000004150a7825 */ /* 0x004fe200078e0204 */
[----:B------:R1:W-:Y:S03]  /*ae610*/  @P3 STG.E [R14.64], R26 ;  /* 0x0000001a0e003986 */ /* 0x0003e6000c101904 */
[----:B------:R2:W-:Y:S01]  /*ae620*/  @P4 STG.E [R18.64], R115 ;  /* 0x0000007312004986 */ /* 0x0005e2000c101904 */
[----:B------:R-:W-:Y:S01]  /*ae630*/  IADD3 R0, R107, 0x1fb, RZ ;  /* 0x000001fb6b007810 */ /* 0x000fe20007ffe0ff */
[----:B---3--:R-:W-:Y:S01]  /*ae640*/  IMAD.WIDE R12, R21, 0x4, R2 ;  /* 0x00000004150c7825 */ /* 0x008fe200078e0202 */
[----:B------:R3:W-:Y:S03]  /*ae650*/  @P0 STG.E [R8.64], R135 ;  /* 0x0000008708000986 */ /* 0x0007e6000c101904 */
[----:B------:R4:W-:Y:S01]  /*ae660*/  @P2 STG.E [R10.64], R187 ;  /* 0x000000bb0a002986 */ /* 0x0009e2000c101904 */
[----:B------:R-:W-:-:S02]  /*ae670*/  ISETP.LT.AND P4, PT, R147, c[0x0][0x178], !P5 ;  /* 0x00005e0093007a0c */ /* 0x000fc40006f81270 */
[----:B------:R-:W-:Y:S01]  /*ae680*/  ISETP.GE.AND P3, PT, R0, c[0x0][0x17c], PT ;  /* 0x00005f0000007a0c */ /* 0x000fe20003f66270 */
[----:B------:R4:W-:Y:S01]  /*ae690*/  @P1 STG.E [R12.64], R27 ;  /* 0x0000001b0c001986 */ /* 0x0009e2000c101904 */
[----:B-1----:R-:W-:Y:S01]  /*ae6a0*/  IMAD.WIDE R14, R23, 0x4, R164 ;  /* 0x00000004170e7825 */ /* 0x002fe200078e02a4 */
[----:B------:R-:W-:-:S03]  /*ae6b0*/  ISETP.LT.AND P1, PT, R103, c[0x0][0x178], !P5 ;  /* 0x00005e0067007a0c */ /* 0x000fc60006f21270 */
[----:B------:R-:W-:Y:S01]  /*ae6c0*/  ISETP.LT.AND P5, PT, R178, c[0x0][0x178], !P5 ;  /* 0x00005e00b2007a0c */ /* 0x000fe20006fa1270 */
[----:B------:R-:W-:Y:S01]  /*ae6d0*/  ISETP.LT.AND P0, PT, R147, c[0x0][0x178], !P3 ;  /* 0x00005e0093007a0c */ /* 0x000fe20005f01270 */
[----:B------:R1:W-:Y:S01]  /*ae6e0*/  @P6 STG.E [R14.64], R110 ;  /* 0x0000006e0e006986 */ /* 0x0003e2000c101904 */
[----:B------:R-:W-:Y:S01]  /*ae6f0*/  ISETP.LT.AND P6, PT, R146, c[0x0][0x178], !P3 ;  /* 0x00005e0092007a0c */ /* 0x000fe20005fc1270 */
[C---:B------:R-:W-:Y:S01]  /*ae700*/  IMAD.WIDE R16, R23.reuse, 0x4, R6 ;  /* 0x0000000417107825 */ /* 0x040fe200078e0206 */
[----:B--2---:R-:W-:-:S03]  /*ae710*/  IADD3 R19, R23, c[0x0][0x198], RZ ;  /* 0x0000660017137a10 */ /* 0x004fc60007ffe0ff */
[----:B---3--:R-:W-:Y:S01]  /*ae720*/  IMAD.WIDE R8, R23, 0x4, R4 ;  /* 0x0000000417087825 */ /* 0x008fe200078e0204 */
[----:B------:R-:W-:-:S03]  /*ae730*/  IADD3 R0, R107, 0x1fd, RZ ;  /* 0x000001fd6b007810 */ /* 0x000fc60007ffe0ff */
[----:B----4-:R-:W-:Y:S01]  /*ae740*/  IMAD.WIDE R10, R23, 0x4, R2 ;  /* 0x00000004170a7825 */ /* 0x010fe200078e0202 */
[----:B------:R2:W-:Y:S03]  /*ae750*/  @P4 STG.E [R16.64], R150 ;  /* 0x0000009610004986 */ /* 0x0005e6000c101904 */
[----:B------:R-:W-:-:S04]  /*ae760*/  IMAD.WIDE R12, R19, 0x4, R164 ;  /* 0x00000004130c7825 */ /* 0x000fc800078e02a4 */
[----:B------:R3:W-:Y:S01]  /*ae770*/  @P1 STG.E [R8.64], R194 ;  /* 0x000000c208001986 */ /* 0x0007e2000c101904 */
[----:B------:R-:W-:Y:S01]  /*ae780*/  ISETP.GE.AND P1, PT, R0, c[0x0][0x17c], PT ;  /* 0x00005f0000007a0c */ /* 0x000fe20003f26270 */
[----:B-1----:R-:W-:Y:S01]  /*ae790*/  IMAD.WIDE R14, R19, 0x4, R6 ;  /* 0x00000004130e7825 */ /* 0x002fe200078e0206 */
[C---:B------:R-:W-:Y:S01]  /*ae7a0*/  IADD3 R0, R107.reuse, 0x1fe, RZ ;  /* 0x000001fe6b007810 */ /* 0x040fe20007ffe0ff */
[----:B------:R1:W-:Y:S02]  /*ae7b0*/  @P5 STG.E [R10.64], R30 ;  /* 0x0000001e0a005986 */ /* 0x0003e4000c101904 */
[----:B------:R3:W-:Y:S02]  /*ae7c0*/  @P6 STG.E [R12.64], R111 ;  /* 0x0000006f0c006986 */ /* 0x0007e4000c101904 */
[----:B------:R1:W-:Y:S01]  /*ae7d0*/  @P0 STG.E [R14.64], R151 ;  /* 0x000000970e000986 */ /* 0x0003e2000c101904 */
[----:B------:R-:W-:Y:S02]  /*ae7e0*/  ISETP.GE.AND P0, PT, R0, c[0x0][0x17c], PT ;  /* 0x00005f0000007a0c */ /* 0x000fe40003f06270 */
[C---:B------:R-:W-:Y:S01]  /*ae7f0*/  IADD3 R18, R107.reuse, 0x1fc, RZ ;  /* 0x000001fc6b127810 */ /* 0x040fe20007ffe0ff */
[----:B------:R-:W-:-:S02]  /*ae800*/  IADD3 R0, R107, 0x1ff, RZ ;  /* 0x000001ff6b007810 */ /* 0x000fc40007ffe0ff */
[----:B------:R-:W4:Y:S01]  /*ae810*/  LDL.LU R107, [R1+0x3a08] ;  /* 0x003a0800016b7983 */ /* 0x000f220000300800 */
[----:B------:R-:W-:Y:S02]  /*ae820*/  ISETP.LT.AND P4, PT, R103, c[0x0][0x178], !P3 ;  /* 0x00005e0067007a0c */ /* 0x000fe40005f81270 */
[----:B------:R-:W-:Y:S01]  /*ae830*/  ISETP.GE.AND P2, PT, R18, c[0x0][0x17c], PT ;  /* 0x00005f0012007a0c */ /* 0x000fe20003f46270 */
[----:B--2---:R-:W-:Y:S01]  /*ae840*/  IMAD.WIDE R16, R19, 0x4, R4 ;  /* 0x0000000413107825 */ /* 0x004fe200078e0204 */
[----:B------:R-:W-:Y:S02]  /*ae850*/  ISETP.LT.AND P3, PT, R178, c[0x0][0x178], !P3 ;  /* 0x00005e00b2007a0c */ /* 0x000fe40005f61270 */
[----:B------:R-:W-:Y:S02]  /*ae860*/  ISETP.LT.AND P6, PT, R146, c[0x0][0x178], !P2 ;  /* 0x00005e0092007a0c */ /* 0x000fe400057c1270 */
[----:B------:R-:W-:Y:S02]  /*ae870*/  ISETP.LT.AND P5, PT, R147, c[0x0][0x178], !P2 ;  /* 0x00005e0093007a0c */ /* 0x000fe400057a1270 */
[C---:B------:R-:W-:Y:S01]  /*ae880*/  IADD3 R21, R19.reuse, c[0x0][0x198], RZ ;  /* 0x0000660013157a10 */ /* 0x040fe20007ffe0ff */
[----:B---3--:R-:W-:-:S02]  /*ae890*/  IMAD.WIDE R8, R19, 0x4, R2 ;  /* 0x0000000413087825 */ /* 0x008fc400078e0202 */
[----:B------:R2:W-:Y:S01]  /*ae8a0*/  @P4 STG.E [R16.64], R195 ;  /* 0x000000c310004986 */ /* 0x0005e2000c101904 */
[----:B------:R-:W-:Y:S01]  /*ae8b0*/  ISETP.LT.AND P4, PT, R103, c[0x0][0x178], !P2 ;  /* 0x00005e0067007a0c */ /* 0x000fe20005781270 */
[----:B------:R-:W-:Y:S02]  /*ae8c0*/  ISETP.LT.AND P2, PT, R178, c[0x0][0x178], !P2 ;  /* 0x00005e00b2007a0c */ /* 0x000fe40005741270 */
[----:B-1----:R-:W-:-:S04]  /*ae8d0*/  IMAD.WIDE R10, R21, 0x4, R164 ;  /* 0x00000004150a7825 */ /* 0x002fc800078e02a4 */
[----:B------:R-:W-:-:S04]  /*ae8e0*/  IMAD.WIDE R12, R21, 0x4, R6 ;  /* 0x00000004150c7825 */ /* 0x000fc800078e0206 */
[C---:B------:R-:W-:Y:S01]  /*ae8f0*/  IMAD.WIDE R14, R21.reuse, 0x4, R4 ;  /* 0x00000004150e7825 */ /* 0x040fe200078e0204 */
[----:B------:R1:W-:Y:S03]  /*ae900*/  @P3 STG.E [R8.64], R31 ;  /* 0x0000001f08003986 */ /* 0x0003e6000c101904 */
[----:B------:R3:W-:Y:S02]  /*ae910*/  @P6 STG.E [R10.64], R106 ;  /* 0x0000006a0a006986 */ /* 0x0007e4000c101904 */
[----:B------:R1:W-:Y:S01]  /*ae920*/  @P5 STG.E [R12.64], R142 ;  /* 0x0000008e0c005986 */ /* 0x0003e2000c101904 */
[----:B------:R-:W-:Y:S01]  /*ae930*/  ISETP.LT.AND P5, PT, R146, c[0x0][0x178], !P1 ;  /* 0x00005e0092007a0c */ /* 0x000fe20004fa1270 */
[----:B--2---:R-:W-:Y:S01]  /*ae940*/  IMAD.WIDE R16, R21, 0x4, R2 ;  /* 0x0000000415107825 */ /* 0x004fe200078e0202 */
[----:B------:R-:W-:Y:S01]  /*ae950*/  ISETP.LT.AND P6, PT, R147, c[0x0][0x178], !P1 ;  /* 0x00005e0093007a0c */ /* 0x000fe20004fc1270 */
[----:B------:R2:W-:Y:S01]  /*ae960*/  @P4 STG.E [R14.64], R202 ;  /* 0x000000ca0e004986 */ /* 0x0005e2000c101904 */
[----:B------:R-:W-:-:S02]  /*ae970*/  ISETP.LT.AND P4, PT, R103, c[0x0][0x178], !P1 ;  /* 0x00005e0067007a0c */ /* 0x000fc40004f81270 */
[----:B------:R-:W-:Y:S01]  /*ae980*/  IADD3 R19, R21, c[0x0][0x198], RZ ;  /* 0x0000660015137a10 */ /* 0x000fe20007ffe0ff */
[----:B------:R4:W-:Y:S01]  /*ae990*/  @P2 STG.E [R16.64], R34 ;  /* 0x0000002210002986 */ /* 0x0009e2000c101904 */
[----:B------:R-:W-:Y:S02]  /*ae9a0*/  ISETP.LT.AND P1, PT, R178, c[0x0][0x178], !P1 ;  /* 0x00005e00b2007a0c */ /* 0x000fe40004f21270 */
[----:B------:R-:W-:Y:S02]  /*ae9b0*/  ISETP.LT.AND P2, PT, R146, c[0x0][0x178], !P0 ;  /* 0x00005e0092007a0c */ /* 0x000fe40004741270 */
[C---:B------:R-:W-:Y:S01]  /*ae9c0*/  IADD3 R21, R19.reuse, c[0x0][0x198], RZ ;  /* 0x0000660013157a10 */ /* 0x040fe20007ffe0ff */
[----:B-1----:R-:W-:-:S04]  /*ae9d0*/  IMAD.WIDE R8, R19, 0x4, R164 ;  /* 0x0000000413087825 */ /* 0x002fc800078e02a4 */
[----:B---3--:R-:W-:-:S04]  /*ae9e0*/  IMAD.WIDE R10, R19, 0x4, R6 ;  /* 0x00000004130a7825 */ /* 0x008fc800078e0206 */
[----:B------:R-:W-:Y:S01]  /*ae9f0*/  IMAD.WIDE R12, R19, 0x4, R4 ;  /* 0x00000004130c7825 */ /* 0x000fe200078e0204 */
[----:B------:R-:W-:-:S03]  /*aea00*/  ISETP.GE.AND P3, PT, R0, c[0x0][0x17c], PT ;  /* 0x00005f0000007a0c */ /* 0x000fc60003f66270 */
[----:B--2---:R-:W-:-:S04]  /*aea10*/  IMAD.WIDE R14, R19, 0x4, R2 ;  /* 0x00000004130e7825 */ /* 0x004fc800078e0202 */
[----:B------:R-:W-:Y:S01]  /*aea20*/  IMAD.WIDE R18, R21, 0x4, R164 ;  /* 0x0000000415127825 */ /* 0x000fe200078e02a4 */
[----:B----4-:R1:W-:Y:S03]  /*aea30*/  @P5 STG.E [R8.64], R107 ;  /* 0x0000006b08005986 */ /* 0x0103e6000c101904 */
[----:B------:R2:W-:Y:S01]  /*aea40*/  @P6 STG.E [R10.64], R143 ;  /* 0x0000008f0a006986 */ /* 0x0005e2000c101904 */
[----:B------:R-:W-:Y:S01]  /*aea50*/  ISETP.LT.AND P5, PT, R146, c[0x0][0x178], !P3 ;  /* 0x00005e0092007a0c */ /* 0x000fe20005fa1270 */
[----:B------:R3:W-:Y:S01]  /*aea60*/  @P4 STG.E [R12.64], R203 ;  /* 0x000000cb0c004986 */ /* 0x0007e2000c101904 */
[----:B------:R-:W4:Y:S04]  /*aea70*/  LDL.LU R146, [R1+0x3a04] ;  /* 0x003a040001927983 */ /* 0x000f280000300800 */
[----:B------:R1:W-:Y:S01]  /*aea80*/  @P1 STG.E [R14.64], R35 ;  /* 0x000000230e001986 */ /* 0x0003e2000c101904 */
[----:B------:R-:W-:-:S02]  /*aea90*/  ISETP.LT.AND P6, PT, R147, c[0x0][0x178], !P3 ;  /* 0x00005e0093007a0c */ /* 0x000fc40005fc1270 */
[----:B------:R-:W-:Y:S01]  /*aeaa0*/  ISETP.LT.AND P4, PT, R147, c[0x0][0x178], !P0 ;  /* 0x00005e0093007a0c */ /* 0x000fe20004781270 */
[----:B------:R4:W-:Y:S01]  /*aeab0*/  @P2 STG.E [R18.64], R102 ;  /* 0x0000006612002986 */ /* 0x0009e2000c101904 */
[----:B------:R-:W4:Y:S01]  /*aeac0*/  LDL.LU R147, [R1+0x3a00] ;  /* 0x003a000001937983 */ /* 0x000f220000300800 */
[C---:B------:R-:W-:Y:S02]  /*aead0*/  ISETP.LT.AND P1, PT, R103.reuse, c[0x0][0x178], !P0 ;  /* 0x00005e0067007a0c */ /* 0x040fe40004721270 */
[----:B------:R-:W-:Y:S02]  /*aeae0*/  ISETP.LT.AND P2, PT, R103, c[0x0][0x178], !P3 ;  /* 0x00005e0067007a0c */ /* 0x000fe40005f41270 */
[----:B------:R-:W4:Y:S01]  /*aeaf0*/  LDL.LU R103, [R1+0x39fc] ;  /* 0x0039fc0001677983 */ /* 0x000f220000300800 */
[----:B------:R-:W-:Y:S02]  /*aeb00*/  ISETP.LT.AND P0, PT, R178, c[0x0][0x178], !P0 ;  /* 0x00005e00b2007a0c */ /* 0x000fe40004701270 */
[----:B------:R-:W-:-:S02]  /*aeb10*/  IADD3 R17, R21, c[0x0][0x198], RZ ;  /* 0x0000660015117a10 */ /* 0x000fc40007ffe0ff */
[----:B------:R-:W-:Y:S01]  /*aeb20*/  ISETP.LT.AND P3, PT, R178, c[0x0][0x178], !P3 ;  /* 0x00005e00b2007a0c */ /* 0x000fe20005f61270 */
[----:B-1----:R-:W-:-:S04]  /*aeb30*/  IMAD.WIDE R8, R21, 0x4, R6 ;  /* 0x0000000415087825 */ /* 0x002fc800078e0206 */
[----:B--2---:R-:W-:-:S04]  /*aeb40*/  IMAD.WIDE R10, R21, 0x4, R4 ;  /* 0x00000004150a7825 */ /* 0x004fc800078e0204 */
[----:B---3--:R-:W-:-:S04]  /*aeb50*/  IMAD.WIDE R12, R21, 0x4, R2 ;  /* 0x00000004150c7825 */ /* 0x008fc800078e0202 */
[----:B------:R-:W-:-:S04]  /*aeb60*/  IMAD.WIDE R164, R17, 0x4, R164 ;  /* 0x0000000411a47825 */ /* 0x000fc800078e02a4 */
[----:B------:R-:W-:-:S04]  /*aeb70*/  IMAD.WIDE R6, R17, 0x4, R6 ;  /* 0x0000000411067825 */ /* 0x000fc800078e0206 */
[----:B------:R-:W-:-:S04]  /*aeb80*/  IMAD.WIDE R4, R17, 0x4, R4 ;  /* 0x0000000411047825 */ /* 0x000fc800078e0204 */
[----:B------:R-:W-:Y:S01]  /*aeb90*/  IMAD.WIDE R2, R17, 0x4, R2 ;  /* 0x0000000411027825 */ /* 0x000fe200078e0202 */
[----:B----4-:R1:W-:Y:S03]  /*aeba0*/  @P4 STG.E [R8.64], R146 ;  /* 0x0000009208004986 */ /* 0x0103e6000c101904 */
[----:B------:R1:W-:Y:S02]  /*aebb0*/  @P1 STG.E [R10.64], R210 ;  /* 0x000000d20a001986 */ /* 0x0003e4000c101904 */
[----:B------:R1:W-:Y:S01]  /*aebc0*/  @P0 STG.E [R12.64], R38 ;  /* 0x000000260c000986 */ /* 0x0003e2000c101904 */
[----:B------:R1:W-:Y:S01]  /*aebd0*/  @P5 STG.E [R164.64], R103 ;  /* 0x00000067a4005986 */ /* 0x0003e2000c101904 */
[----:B------:R1:W-:Y:S02]  /*aebe0*/  @P6 STG.E [R6.64], R147 ;  /* 0x0000009306006986 */ /* 0x0003e4000c101904 */
[----:B------:R1:W-:Y:S01]  /*aebf0*/  @P2 STG.E [R4.64], R211 ;  /* 0x000000d304002986 */ /* 0x0003e2000c101904 */
[----:B------:R-:W-:Y:S05]  /*aec00*/  @!P3 EXIT ;  /* 0x000000000000b94d */ /* 0x000fea0003800000 */
[----:B------:R-:W-:Y:S01]  /*aec10*/  STG.E [R2.64], R39 ;  /* 0x0000002702007986 */ /* 0x000fe2000c101904 */
[----:B------:R-:W-:Y:S05]  /*aec20*/  EXIT ;  /* 0x000000000000794d */ /* 0x000fea0003800000 */
.L_x_2:
[----:B------:R-:W-:-:S00]  /*aec30*/  BRA `(.L_x_2) ;  /* 0xfffffff000007947 */ /* 0x000fc0000383ffff */
[----:B------:R-:W-:-:S00]  /*aec40*/  NOP ;  /* 0x0000000000007918 */ /* 0x000fc00000000000 */
        /* <DEDUP_REMOVED lines=11> */
.L_x_3:


//--------------------- .nv.shared.matmul_kernel  --------------------------
	.section	.nv.shared.matmul_kernel,"aw",@nobits
	.sectionflags	@""
	.align	16
